//
// Generated by NVIDIA NVVM Compiler
//
// Compiler Build ID: CL-36424714
// Cuda compilation tools, release 13.0, V13.0.88
// Based on NVVM 20.0.0
//

.version 9.0
.target sm_100
.address_size 64

	// .globl	_ZN3cub18CUB_300001_SM_10006detail11EmptyKernelIvEEvv
.shared .align 8 .u64 _ZZN3cub18CUB_300001_SM_10006detail9transform23transform_kernel_ublkcpINS2_19async_copy_policy_tILi128EEEiN4cuda3std3__44plusIdEEN6thrust24THRUST_300001_SM_1000_NS6detail15normal_iteratorINSC_10device_ptrIdEEEEJddEEEvT0_iT1_T2_DpNS2_16aligned_base_ptrIT3_EEE3bar;
.shared .align 8 .u64 _ZZN3cub18CUB_300001_SM_10006detail9transform23transform_kernel_ublkcpINS2_19async_copy_policy_tILi128EEElN4cuda3std3__44plusIdEEN6thrust24THRUST_300001_SM_1000_NS6detail15normal_iteratorINSC_10device_ptrIdEEEEJddEEEvT0_iT1_T2_DpNS2_16aligned_base_ptrIT3_EEE3bar;
// _ZZN3cub18CUB_300001_SM_10006detail9transform23transform_kernel_ublkcpINS2_19async_copy_policy_tILi128EEEiN4cuda3std3__410multipliesIdEEN6thrust24THRUST_300001_SM_1000_NS6detail15normal_iteratorINSC_10device_ptrIdEEEEJddEEEvT0_iT1_T2_DpNS2_16aligned_base_ptrIT3_EEE3bar has been demoted
// _ZZN3cub18CUB_300001_SM_10006detail9transform23transform_kernel_ublkcpINS2_19async_copy_policy_tILi128EEElN4cuda3std3__410multipliesIdEEN6thrust24THRUST_300001_SM_1000_NS6detail15normal_iteratorINSC_10device_ptrIdEEEEJddEEEvT0_iT1_T2_DpNS2_16aligned_base_ptrIT3_EEE3bar has been demoted
.global .align 1 .b8 _ZN34_INTERNAL_6f945ca6_4_k_cu_f29fcc0c4cuda3std3__45__cpo5beginE[1];
.global .align 1 .b8 _ZN34_INTERNAL_6f945ca6_4_k_cu_f29fcc0c4cuda3std3__45__cpo3endE[1];
.global .align 1 .b8 _ZN34_INTERNAL_6f945ca6_4_k_cu_f29fcc0c4cuda3std3__45__cpo6cbeginE[1];
.global .align 1 .b8 _ZN34_INTERNAL_6f945ca6_4_k_cu_f29fcc0c4cuda3std3__45__cpo4cendE[1];
.global .align 1 .b8 _ZN34_INTERNAL_6f945ca6_4_k_cu_f29fcc0c4cuda3std3__45__cpo6rbeginE[1];
.global .align 1 .b8 _ZN34_INTERNAL_6f945ca6_4_k_cu_f29fcc0c4cuda3std3__45__cpo4rendE[1];
.global .align 1 .b8 _ZN34_INTERNAL_6f945ca6_4_k_cu_f29fcc0c4cuda3std3__45__cpo7crbeginE[1];
.global .align 1 .b8 _ZN34_INTERNAL_6f945ca6_4_k_cu_f29fcc0c4cuda3std3__45__cpo5crendE[1];
.global .align 1 .b8 _ZN34_INTERNAL_6f945ca6_4_k_cu_f29fcc0c4cuda3std3__436_GLOBAL__N__6f945ca6_4_k_cu_f29fcc0c6ignoreE[1];
.global .align 1 .b8 _ZN34_INTERNAL_6f945ca6_4_k_cu_f29fcc0c4cuda3std3__419piecewise_constructE[1];
.global .align 1 .b8 _ZN34_INTERNAL_6f945ca6_4_k_cu_f29fcc0c4cuda3std3__48in_placeE[1];
.global .align 1 .b8 _ZN34_INTERNAL_6f945ca6_4_k_cu_f29fcc0c4cuda3std3__420unreachable_sentinelE[1];
.global .align 1 .b8 _ZN34_INTERNAL_6f945ca6_4_k_cu_f29fcc0c4cuda3std3__47nulloptE[1];
.global .align 1 .b8 _ZN34_INTERNAL_6f945ca6_4_k_cu_f29fcc0c4cuda3std3__48unexpectE[1];
.global .align 1 .b8 _ZN34_INTERNAL_6f945ca6_4_k_cu_f29fcc0c4cuda3std6ranges3__45__cpo4swapE[1];
.global .align 1 .b8 _ZN34_INTERNAL_6f945ca6_4_k_cu_f29fcc0c4cuda3std6ranges3__45__cpo9iter_moveE[1];
.global .align 1 .b8 _ZN34_INTERNAL_6f945ca6_4_k_cu_f29fcc0c4cuda3std6ranges3__45__cpo5beginE[1];
.global .align 1 .b8 _ZN34_INTERNAL_6f945ca6_4_k_cu_f29fcc0c4cuda3std6ranges3__45__cpo3endE[1];
.global .align 1 .b8 _ZN34_INTERNAL_6f945ca6_4_k_cu_f29fcc0c4cuda3std6ranges3__45__cpo6cbeginE[1];
.global .align 1 .b8 _ZN34_INTERNAL_6f945ca6_4_k_cu_f29fcc0c4cuda3std6ranges3__45__cpo4cendE[1];
.global .align 1 .b8 _ZN34_INTERNAL_6f945ca6_4_k_cu_f29fcc0c4cuda3std6ranges3__45__cpo7advanceE[1];
.global .align 1 .b8 _ZN34_INTERNAL_6f945ca6_4_k_cu_f29fcc0c4cuda3std6ranges3__45__cpo9iter_swapE[1];
.global .align 1 .b8 _ZN34_INTERNAL_6f945ca6_4_k_cu_f29fcc0c4cuda3std6ranges3__45__cpo4nextE[1];
.global .align 1 .b8 _ZN34_INTERNAL_6f945ca6_4_k_cu_f29fcc0c4cuda3std6ranges3__45__cpo4prevE[1];
.global .align 1 .b8 _ZN34_INTERNAL_6f945ca6_4_k_cu_f29fcc0c4cuda3std6ranges3__45__cpo4dataE[1];
.global .align 1 .b8 _ZN34_INTERNAL_6f945ca6_4_k_cu_f29fcc0c4cuda3std6ranges3__45__cpo5cdataE[1];
.global .align 1 .b8 _ZN34_INTERNAL_6f945ca6_4_k_cu_f29fcc0c4cuda3std6ranges3__45__cpo4sizeE[1];
.global .align 1 .b8 _ZN34_INTERNAL_6f945ca6_4_k_cu_f29fcc0c4cuda3std6ranges3__45__cpo5ssizeE[1];
.global .align 1 .b8 _ZN34_INTERNAL_6f945ca6_4_k_cu_f29fcc0c4cuda3std6ranges3__45__cpo8distanceE[1];
.global .align 1 .b8 _ZN34_INTERNAL_6f945ca6_4_k_cu_f29fcc0c6thrust24THRUST_300001_SM_1000_NS8cuda_cub3parE[1];
.global .align 1 .b8 _ZN34_INTERNAL_6f945ca6_4_k_cu_f29fcc0c6thrust24THRUST_300001_SM_1000_NS8cuda_cub10par_nosyncE[1];
.global .align 1 .b8 _ZN34_INTERNAL_6f945ca6_4_k_cu_f29fcc0c6thrust24THRUST_300001_SM_1000_NS6system6detail10sequential3seqE[1];
.global .align 1 .b8 _ZN34_INTERNAL_6f945ca6_4_k_cu_f29fcc0c6thrust24THRUST_300001_SM_1000_NS12placeholders2_1E[1];
.global .align 1 .b8 _ZN34_INTERNAL_6f945ca6_4_k_cu_f29fcc0c6thrust24THRUST_300001_SM_1000_NS12placeholders2_2E[1];
.global .align 1 .b8 _ZN34_INTERNAL_6f945ca6_4_k_cu_f29fcc0c6thrust24THRUST_300001_SM_1000_NS12placeholders2_3E[1];
.global .align 1 .b8 _ZN34_INTERNAL_6f945ca6_4_k_cu_f29fcc0c6thrust24THRUST_300001_SM_1000_NS12placeholders2_4E[1];
.global .align 1 .b8 _ZN34_INTERNAL_6f945ca6_4_k_cu_f29fcc0c6thrust24THRUST_300001_SM_1000_NS12placeholders2_5E[1];
.global .align 1 .b8 _ZN34_INTERNAL_6f945ca6_4_k_cu_f29fcc0c6thrust24THRUST_300001_SM_1000_NS12placeholders2_6E[1];
.global .align 1 .b8 _ZN34_INTERNAL_6f945ca6_4_k_cu_f29fcc0c6thrust24THRUST_300001_SM_1000_NS12placeholders2_7E[1];
.global .align 1 .b8 _ZN34_INTERNAL_6f945ca6_4_k_cu_f29fcc0c6thrust24THRUST_300001_SM_1000_NS12placeholders2_8E[1];
.global .align 1 .b8 _ZN34_INTERNAL_6f945ca6_4_k_cu_f29fcc0c6thrust24THRUST_300001_SM_1000_NS12placeholders2_9E[1];
.global .align 1 .b8 _ZN34_INTERNAL_6f945ca6_4_k_cu_f29fcc0c6thrust24THRUST_300001_SM_1000_NS12placeholders3_10E[1];
.global .align 1 .b8 _ZN34_INTERNAL_6f945ca6_4_k_cu_f29fcc0c6thrust24THRUST_300001_SM_1000_NS3seqE[1];
.extern .shared .align 128 .b8 _ZN3cub18CUB_300001_SM_10006detail9transform4smemE[];

.visible .entry _ZN3cub18CUB_300001_SM_10006detail11EmptyKernelIvEEvv()
{


	ret;

}
	// .globl	_ZN3cub18CUB_300001_SM_10006detail8for_each13static_kernelINS2_12policy_hub_t12policy_500_tEmN6thrust24THRUST_300001_SM_1000_NS8cuda_cub20__uninitialized_fill7functorINS7_10device_ptrIdEEdEEEEvT0_T1_
.visible .entry _ZN3cub18CUB_300001_SM_10006detail8for_each13static_kernelINS2_12policy_hub_t12policy_500_tEmN6thrust24THRUST_300001_SM_1000_NS8cuda_cub20__uninitialized_fill7functorINS7_10device_ptrIdEEdEEEEvT0_T1_(
	.param .u64 _ZN3cub18CUB_300001_SM_10006detail8for_each13static_kernelINS2_12policy_hub_t12policy_500_tEmN6thrust24THRUST_300001_SM_1000_NS8cuda_cub20__uninitialized_fill7functorINS7_10device_ptrIdEEdEEEEvT0_T1__param_0,
	.param .align 8 .b8 _ZN3cub18CUB_300001_SM_10006detail8for_each13static_kernelINS2_12policy_hub_t12policy_500_tEmN6thrust24THRUST_300001_SM_1000_NS8cuda_cub20__uninitialized_fill7functorINS7_10device_ptrIdEEdEEEEvT0_T1__param_1[16]
)
.maxntid 256
{
	.reg .pred 	%p<4>;
	.reg .b32 	%r<5>;
	.reg .b64 	%rd<16>;
	.reg .b64 	%fd<3>;

	ld.param.f64 	%fd2, [_ZN3cub18CUB_300001_SM_10006detail8for_each13static_kernelINS2_12policy_hub_t12policy_500_tEmN6thrust24THRUST_300001_SM_1000_NS8cuda_cub20__uninitialized_fill7functorINS7_10device_ptrIdEEdEEEEvT0_T1__param_1+8];
	ld.param.u64 	%rd4, [_ZN3cub18CUB_300001_SM_10006detail8for_each13static_kernelINS2_12policy_hub_t12policy_500_tEmN6thrust24THRUST_300001_SM_1000_NS8cuda_cub20__uninitialized_fill7functorINS7_10device_ptrIdEEdEEEEvT0_T1__param_1];
	ld.param.u64 	%rd5, [_ZN3cub18CUB_300001_SM_10006detail8for_each13static_kernelINS2_12policy_hub_t12policy_500_tEmN6thrust24THRUST_300001_SM_1000_NS8cuda_cub20__uninitialized_fill7functorINS7_10device_ptrIdEEdEEEEvT0_T1__param_0];
	mov.u32 	%r2, %ctaid.x;
	mul.wide.u32 	%rd1, %r2, 512;
	sub.s64 	%rd2, %rd5, %rd1;
	setp.lt.u64 	%p1, %rd2, 512;
	@%p1 bra 	$L__BB1_2;
	mov.u32 	%r4, %tid.x;
	cvta.to.global.u64 	%rd11, %rd4;
	cvt.u64.u32 	%rd12, %r4;
	add.s64 	%rd13, %rd1, %rd12;
	shl.b64 	%rd14, %rd13, 3;
	add.s64 	%rd15, %rd11, %rd14;
	st.global.f64 	[%rd15], %fd2;
	st.global.f64 	[%rd15+2048], %fd2;
	bra.uni 	$L__BB1_6;
$L__BB1_2:
	cvta.to.global.u64 	%rd6, %rd4;
	mov.u32 	%r1, %tid.x;
	cvt.u64.u32 	%rd7, %r1;
	setp.le.u64 	%p2, %rd2, %rd7;
	add.s64 	%rd8, %rd1, %rd7;
	shl.b64 	%rd9, %rd8, 3;
	add.s64 	%rd3, %rd6, %rd9;
	@%p2 bra 	$L__BB1_4;
	st.global.f64 	[%rd3], %fd2;
$L__BB1_4:
	add.s32 	%r3, %r1, 256;
	cvt.u64.u32 	%rd10, %r3;
	setp.le.u64 	%p3, %rd2, %rd10;
	@%p3 bra 	$L__BB1_6;
	st.global.f64 	[%rd3+2048], %fd2;
$L__BB1_6:
	ret;

}
	// .globl	_ZN3cub18CUB_300001_SM_10006detail8for_each13static_kernelINS2_12policy_hub_t12policy_500_tElN6thrust24THRUST_300001_SM_1000_NS8cuda_cub6__fill7functorINS7_6detail15normal_iteratorINS7_10device_ptrIdEEEEdEEEEvT0_T1_
.visible .entry _ZN3cub18CUB_300001_SM_10006detail8for_each13static_kernelINS2_12policy_hub_t12policy_500_tElN6thrust24THRUST_300001_SM_1000_NS8cuda_cub6__fill7functorINS7_6detail15normal_iteratorINS7_10device_ptrIdEEEEdEEEEvT0_T1_(
	.param .u64 _ZN3cub18CUB_300001_SM_10006detail8for_each13static_kernelINS2_12policy_hub_t12policy_500_tElN6thrust24THRUST_300001_SM_1000_NS8cuda_cub6__fill7functorINS7_6detail15normal_iteratorINS7_10device_ptrIdEEEEdEEEEvT0_T1__param_0,
	.param .align 8 .b8 _ZN3cub18CUB_300001_SM_10006detail8for_each13static_kernelINS2_12policy_hub_t12policy_500_tElN6thrust24THRUST_300001_SM_1000_NS8cuda_cub6__fill7functorINS7_6detail15normal_iteratorINS7_10device_ptrIdEEEEdEEEEvT0_T1__param_1[16]
)
.maxntid 256
{
	.reg .pred 	%p<4>;
	.reg .b32 	%r<5>;
	.reg .b64 	%rd<17>;
	.reg .b64 	%fd<3>;

	ld.param.f64 	%fd2, [_ZN3cub18CUB_300001_SM_10006detail8for_each13static_kernelINS2_12policy_hub_t12policy_500_tElN6thrust24THRUST_300001_SM_1000_NS8cuda_cub6__fill7functorINS7_6detail15normal_iteratorINS7_10device_ptrIdEEEEdEEEEvT0_T1__param_1+8];
	ld.param.u64 	%rd5, [_ZN3cub18CUB_300001_SM_10006detail8for_each13static_kernelINS2_12policy_hub_t12policy_500_tElN6thrust24THRUST_300001_SM_1000_NS8cuda_cub6__fill7functorINS7_6detail15normal_iteratorINS7_10device_ptrIdEEEEdEEEEvT0_T1__param_1];
	ld.param.u64 	%rd6, [_ZN3cub18CUB_300001_SM_10006detail8for_each13static_kernelINS2_12policy_hub_t12policy_500_tElN6thrust24THRUST_300001_SM_1000_NS8cuda_cub6__fill7functorINS7_6detail15normal_iteratorINS7_10device_ptrIdEEEEdEEEEvT0_T1__param_0];
	mov.u32 	%r2, %ctaid.x;
	mul.wide.u32 	%rd1, %r2, 512;
	sub.s64 	%rd2, %rd6, %rd1;
	setp.lt.s64 	%p1, %rd2, 512;
	@%p1 bra 	$L__BB2_2;
	mov.u32 	%r4, %tid.x;
	cvta.to.global.u64 	%rd12, %rd5;
	cvt.u64.u32 	%rd13, %r4;
	add.s64 	%rd14, %rd1, %rd13;
	shl.b64 	%rd15, %rd14, 3;
	add.s64 	%rd16, %rd12, %rd15;
	st.global.f64 	[%rd16], %fd2;
	st.global.f64 	[%rd16+2048], %fd2;
	bra.uni 	$L__BB2_6;
$L__BB2_2:
	cvta.to.global.u64 	%rd7, %rd5;
	mov.u32 	%r1, %tid.x;
	cvt.s64.s32 	%rd3, %rd2;
	cvt.u64.u32 	%rd8, %r1;
	setp.le.s64 	%p2, %rd3, %rd8;
	add.s64 	%rd9, %rd1, %rd8;
	shl.b64 	%rd10, %rd9, 3;
	add.s64 	%rd4, %rd7, %rd10;
	@%p2 bra 	$L__BB2_4;
	st.global.f64 	[%rd4], %fd2;
$L__BB2_4:
	add.s32 	%r3, %r1, 256;
	cvt.u64.u32 	%rd11, %r3;
	setp.le.s64 	%p3, %rd3, %rd11;
	@%p3 bra 	$L__BB2_6;
	st.global.f64 	[%rd4+2048], %fd2;
$L__BB2_6:
	ret;

}
	// .globl	_ZN3cub18CUB_300001_SM_10006detail8for_each13static_kernelINS2_12policy_hub_t12policy_500_tElNS2_12op_wrapper_tIl11REVAdditionN6thrust24THRUST_300001_SM_1000_NS12zip_iteratorIN4cuda3std3__45tupleIJNS9_6detail15normal_iteratorINS9_10device_ptrIdEEEESJ_SJ_EEEEEEEEEvT0_T1_
.visible .entry _ZN3cub18CUB_300001_SM_10006detail8for_each13static_kernelINS2_12policy_hub_t12policy_500_tElNS2_12op_wrapper_tIl11REVAdditionN6thrust24THRUST_300001_SM_1000_NS12zip_iteratorIN4cuda3std3__45tupleIJNS9_6detail15normal_iteratorINS9_10device_ptrIdEEEESJ_SJ_EEEEEEEEEvT0_T1_(
	.param .u64 _ZN3cub18CUB_300001_SM_10006detail8for_each13static_kernelINS2_12policy_hub_t12policy_500_tElNS2_12op_wrapper_tIl11REVAdditionN6thrust24THRUST_300001_SM_1000_NS12zip_iteratorIN4cuda3std3__45tupleIJNS9_6detail15normal_iteratorINS9_10device_ptrIdEEEESJ_SJ_EEEEEEEEEvT0_T1__param_0,
	.param .align 8 .b8 _ZN3cub18CUB_300001_SM_10006detail8for_each13static_kernelINS2_12policy_hub_t12policy_500_tElNS2_12op_wrapper_tIl11REVAdditionN6thrust24THRUST_300001_SM_1000_NS12zip_iteratorIN4cuda3std3__45tupleIJNS9_6detail15normal_iteratorINS9_10device_ptrIdEEEESJ_SJ_EEEEEEEEEvT0_T1__param_1[32]
)
.maxntid 256
{
	.reg .pred 	%p<4>;
	.reg .b16 	%rs<9>;
	.reg .b32 	%r<16>;
	.reg .b64 	%rd<32>;
	.reg .b64 	%fd<21>;

	ld.param.u64 	%rd10, [_ZN3cub18CUB_300001_SM_10006detail8for_each13static_kernelINS2_12policy_hub_t12policy_500_tElNS2_12op_wrapper_tIl11REVAdditionN6thrust24THRUST_300001_SM_1000_NS12zip_iteratorIN4cuda3std3__45tupleIJNS9_6detail15normal_iteratorINS9_10device_ptrIdEEEESJ_SJ_EEEEEEEEEvT0_T1__param_1+16];
	ld.param.u64 	%rd9, [_ZN3cub18CUB_300001_SM_10006detail8for_each13static_kernelINS2_12policy_hub_t12policy_500_tElNS2_12op_wrapper_tIl11REVAdditionN6thrust24THRUST_300001_SM_1000_NS12zip_iteratorIN4cuda3std3__45tupleIJNS9_6detail15normal_iteratorINS9_10device_ptrIdEEEESJ_SJ_EEEEEEEEEvT0_T1__param_1+8];
	ld.param.u64 	%rd8, [_ZN3cub18CUB_300001_SM_10006detail8for_each13static_kernelINS2_12policy_hub_t12policy_500_tElNS2_12op_wrapper_tIl11REVAdditionN6thrust24THRUST_300001_SM_1000_NS12zip_iteratorIN4cuda3std3__45tupleIJNS9_6detail15normal_iteratorINS9_10device_ptrIdEEEESJ_SJ_EEEEEEEEEvT0_T1__param_1];
	ld.param.u64 	%rd11, [_ZN3cub18CUB_300001_SM_10006detail8for_each13static_kernelINS2_12policy_hub_t12policy_500_tElNS2_12op_wrapper_tIl11REVAdditionN6thrust24THRUST_300001_SM_1000_NS12zip_iteratorIN4cuda3std3__45tupleIJNS9_6detail15normal_iteratorINS9_10device_ptrIdEEEESJ_SJ_EEEEEEEEEvT0_T1__param_0];
	mov.u32 	%r11, %ctaid.x;
	mul.wide.u32 	%rd1, %r11, 512;
	sub.s64 	%rd2, %rd11, %rd1;
	setp.lt.s64 	%p1, %rd2, 512;
	@%p1 bra 	$L__BB3_2;
	mov.u32 	%r15, %tid.x;
	cvta.to.global.u64 	%rd23, %rd10;
	cvta.to.global.u64 	%rd24, %rd9;
	cvta.to.global.u64 	%rd25, %rd8;
	cvt.u64.u32 	%rd26, %r15;
	add.s64 	%rd27, %rd1, %rd26;
	shl.b64 	%rd28, %rd27, 3;
	add.s64 	%rd29, %rd25, %rd28;
	add.s64 	%rd30, %rd24, %rd28;
	add.s64 	%rd31, %rd23, %rd28;
	ld.global.f64 	%fd11, [%rd31];
	ld.global.f64 	%fd12, [%rd29];
	add.f64 	%fd13, %fd11, %fd12;
	st.global.f64 	[%rd29], %fd13;
	ld.global.f64 	%fd14, [%rd30];
	add.f64 	%fd15, %fd11, %fd14;
	st.global.f64 	[%rd30], %fd15;
	ld.global.f64 	%fd16, [%rd31+2048];
	ld.global.f64 	%fd17, [%rd29+2048];
	add.f64 	%fd18, %fd16, %fd17;
	st.global.f64 	[%rd29+2048], %fd18;
	ld.global.f64 	%fd19, [%rd30+2048];
	add.f64 	%fd20, %fd16, %fd19;
	st.global.f64 	[%rd30+2048], %fd20;
	bra.uni 	$L__BB3_6;
$L__BB3_2:
	cvta.to.global.u64 	%rd3, %rd8;
	cvta.to.global.u64 	%rd4, %rd9;
	cvta.to.global.u64 	%rd5, %rd10;
	mov.u32 	%r12, %tid.x;
	cvt.s64.s32 	%rd6, %rd2;
	cvt.u64.u32 	%rd7, %r12;
	setp.le.s64 	%p2, %rd6, %rd7;
	@%p2 bra 	$L__BB3_4;
	add.s64 	%rd12, %rd1, %rd7;
	shl.b64 	%rd13, %rd12, 3;
	add.s64 	%rd14, %rd3, %rd13;
	add.s64 	%rd15, %rd4, %rd13;
	add.s64 	%rd16, %rd5, %rd13;
	ld.global.f64 	%fd1, [%rd16];
	ld.global.f64 	%fd2, [%rd14];
	add.f64 	%fd3, %fd1, %fd2;
	st.global.f64 	[%rd14], %fd3;
	ld.global.f64 	%fd4, [%rd15];
	add.f64 	%fd5, %fd1, %fd4;
	st.global.f64 	[%rd15], %fd5;
$L__BB3_4:
	cvt.u32.u64 	%r13, %rd7;
	add.s32 	%r14, %r13, 256;
	cvt.u64.u32 	%rd17, %r14;
	setp.le.s64 	%p3, %rd6, %rd17;
	@%p3 bra 	$L__BB3_6;
	add.s64 	%rd18, %rd1, %rd7;
	shl.b64 	%rd19, %rd18, 3;
	add.s64 	%rd20, %rd3, %rd19;
	add.s64 	%rd21, %rd4, %rd19;
	add.s64 	%rd22, %rd5, %rd19;
	ld.global.f64 	%fd6, [%rd22+2048];
	ld.global.f64 	%fd7, [%rd20+2048];
	add.f64 	%fd8, %fd6, %fd7;
	st.global.f64 	[%rd20+2048], %fd8;
	ld.global.f64 	%fd9, [%rd21+2048];
	add.f64 	%fd10, %fd6, %fd9;
	st.global.f64 	[%rd21+2048], %fd10;
$L__BB3_6:
	ret;

}
	// .globl	_ZN3cub18CUB_300001_SM_10006detail8for_each13static_kernelINS2_12policy_hub_t12policy_500_tEmNS2_12op_wrapper_tIm14ConvolutionRevN6thrust24THRUST_300001_SM_1000_NS17counting_iteratorImNS9_11use_defaultESB_SB_EEEEEEvT0_T1_
.visible .entry _ZN3cub18CUB_300001_SM_10006detail8for_each13static_kernelINS2_12policy_hub_t12policy_500_tEmNS2_12op_wrapper_tIm14ConvolutionRevN6thrust24THRUST_300001_SM_1000_NS17counting_iteratorImNS9_11use_defaultESB_SB_EEEEEEvT0_T1_(
	.param .u64 _ZN3cub18CUB_300001_SM_10006detail8for_each13static_kernelINS2_12policy_hub_t12policy_500_tEmNS2_12op_wrapper_tIm14ConvolutionRevN6thrust24THRUST_300001_SM_1000_NS17counting_iteratorImNS9_11use_defaultESB_SB_EEEEEEvT0_T1__param_0,
	.param .align 8 .b8 _ZN3cub18CUB_300001_SM_10006detail8for_each13static_kernelINS2_12policy_hub_t12policy_500_tEmNS2_12op_wrapper_tIm14ConvolutionRevN6thrust24THRUST_300001_SM_1000_NS17counting_iteratorImNS9_11use_defaultESB_SB_EEEEEEvT0_T1__param_1[88]
)
.maxntid 256
{
	.reg .pred 	%p<126>;
	.reg .b32 	%r<26>;
	.reg .b64 	%rd<365>;
	.reg .b64 	%fd<203>;

	ld.param.u64 	%rd131, [_ZN3cub18CUB_300001_SM_10006detail8for_each13static_kernelINS2_12policy_hub_t12policy_500_tEmNS2_12op_wrapper_tIm14ConvolutionRevN6thrust24THRUST_300001_SM_1000_NS17counting_iteratorImNS9_11use_defaultESB_SB_EEEEEEvT0_T1__param_1+80];
	ld.param.u64 	%rd130, [_ZN3cub18CUB_300001_SM_10006detail8for_each13static_kernelINS2_12policy_hub_t12policy_500_tEmNS2_12op_wrapper_tIm14ConvolutionRevN6thrust24THRUST_300001_SM_1000_NS17counting_iteratorImNS9_11use_defaultESB_SB_EEEEEEvT0_T1__param_1+72];
	ld.param.u64 	%rd129, [_ZN3cub18CUB_300001_SM_10006detail8for_each13static_kernelINS2_12policy_hub_t12policy_500_tEmNS2_12op_wrapper_tIm14ConvolutionRevN6thrust24THRUST_300001_SM_1000_NS17counting_iteratorImNS9_11use_defaultESB_SB_EEEEEEvT0_T1__param_1+64];
	ld.param.u64 	%rd127, [_ZN3cub18CUB_300001_SM_10006detail8for_each13static_kernelINS2_12policy_hub_t12policy_500_tEmNS2_12op_wrapper_tIm14ConvolutionRevN6thrust24THRUST_300001_SM_1000_NS17counting_iteratorImNS9_11use_defaultESB_SB_EEEEEEvT0_T1__param_1+48];
	ld.param.u64 	%rd126, [_ZN3cub18CUB_300001_SM_10006detail8for_each13static_kernelINS2_12policy_hub_t12policy_500_tEmNS2_12op_wrapper_tIm14ConvolutionRevN6thrust24THRUST_300001_SM_1000_NS17counting_iteratorImNS9_11use_defaultESB_SB_EEEEEEvT0_T1__param_1+40];
	ld.param.u64 	%rd125, [_ZN3cub18CUB_300001_SM_10006detail8for_each13static_kernelINS2_12policy_hub_t12policy_500_tEmNS2_12op_wrapper_tIm14ConvolutionRevN6thrust24THRUST_300001_SM_1000_NS17counting_iteratorImNS9_11use_defaultESB_SB_EEEEEEvT0_T1__param_1+32];
	ld.param.u64 	%rd124, [_ZN3cub18CUB_300001_SM_10006detail8for_each13static_kernelINS2_12policy_hub_t12policy_500_tEmNS2_12op_wrapper_tIm14ConvolutionRevN6thrust24THRUST_300001_SM_1000_NS17counting_iteratorImNS9_11use_defaultESB_SB_EEEEEEvT0_T1__param_1+24];
	ld.param.u64 	%rd123, [_ZN3cub18CUB_300001_SM_10006detail8for_each13static_kernelINS2_12policy_hub_t12policy_500_tEmNS2_12op_wrapper_tIm14ConvolutionRevN6thrust24THRUST_300001_SM_1000_NS17counting_iteratorImNS9_11use_defaultESB_SB_EEEEEEvT0_T1__param_1+16];
	ld.param.u64 	%rd122, [_ZN3cub18CUB_300001_SM_10006detail8for_each13static_kernelINS2_12policy_hub_t12policy_500_tEmNS2_12op_wrapper_tIm14ConvolutionRevN6thrust24THRUST_300001_SM_1000_NS17counting_iteratorImNS9_11use_defaultESB_SB_EEEEEEvT0_T1__param_1+8];
	ld.param.u64 	%rd121, [_ZN3cub18CUB_300001_SM_10006detail8for_each13static_kernelINS2_12policy_hub_t12policy_500_tEmNS2_12op_wrapper_tIm14ConvolutionRevN6thrust24THRUST_300001_SM_1000_NS17counting_iteratorImNS9_11use_defaultESB_SB_EEEEEEvT0_T1__param_1];
	ld.param.u64 	%rd132, [_ZN3cub18CUB_300001_SM_10006detail8for_each13static_kernelINS2_12policy_hub_t12policy_500_tEmNS2_12op_wrapper_tIm14ConvolutionRevN6thrust24THRUST_300001_SM_1000_NS17counting_iteratorImNS9_11use_defaultESB_SB_EEEEEEvT0_T1__param_0];
	mov.u32 	%r2, %ctaid.x;
	mul.wide.u32 	%rd1, %r2, 512;
	sub.s64 	%rd2, %rd132, %rd1;
	setp.lt.u64 	%p1, %rd2, 512;
	@%p1 bra 	$L__BB4_54;
	cvta.to.global.u64 	%rd6, %rd123;
	cvta.to.global.u64 	%rd7, %rd124;
	cvta.to.global.u64 	%rd8, %rd125;
	setp.eq.s64 	%p65, %rd130, 0;
	mul.lo.s64 	%rd245, %rd127, %rd126;
	cvt.rn.f64.u64 	%fd1, %rd245;
	setp.eq.s64 	%p66, %rd131, 0;
	or.pred  	%p67, %p65, %p66;
	@%p67 bra 	$L__BB4_109;
	mov.u32 	%r15, %tid.x;
	and.b64  	%rd12, %rd131, 3;
	cvt.u64.u32 	%rd246, %r15;
	add.s64 	%rd247, %rd121, %rd1;
	add.s64 	%rd13, %rd247, %rd246;
	or.b64  	%rd248, %rd13, %rd129;
	and.b64  	%rd249, %rd248, -4294967296;
	setp.ne.s64 	%p68, %rd249, 0;
	@%p68 bra 	$L__BB4_4;
	cvt.u32.u64 	%r16, %rd129;
	cvt.u32.u64 	%r17, %rd13;
	div.u32 	%r18, %r17, %r16;
	mul.lo.s32 	%r19, %r18, %r16;
	sub.s32 	%r20, %r17, %r19;
	cvt.u64.u32 	%rd338, %r18;
	cvt.u64.u32 	%rd339, %r20;
	bra.uni 	$L__BB4_5;
$L__BB4_4:
	div.u64 	%rd338, %rd13, %rd129;
	mul.lo.s64 	%rd250, %rd338, %rd129;
	sub.s64 	%rd339, %rd13, %rd250;
$L__BB4_5:
	mad.lo.s64 	%rd252, %rd338, %rd129, %rd339;
	cvta.to.global.u64 	%rd253, %rd122;
	shl.b64 	%rd254, %rd252, 3;
	add.s64 	%rd20, %rd253, %rd254;
	ld.global.f64 	%fd2, [%rd20];
	mov.b64 	%rd340, 0;
$L__BB4_6:
	setp.lt.u64 	%p69, %rd131, 4;
	add.s64 	%rd22, %rd340, %rd338;
	mul.lo.s64 	%rd23, %rd340, %rd131;
	mov.b64 	%rd343, 0;
	@%p69 bra 	$L__BB4_17;
	mov.b64 	%rd341, 0;
$L__BB4_8:
	.pragma "nounroll";
	setp.ge.u64 	%p70, %rd22, %rd126;
	add.s64 	%rd25, %rd341, %rd339;
	setp.ge.u64 	%p71, %rd25, %rd127;
	mad.lo.s64 	%rd257, %rd22, %rd127, %rd25;
	shl.b64 	%rd258, %rd257, 3;
	add.s64 	%rd26, %rd6, %rd258;
	or.pred  	%p72, %p70, %p71;
	@%p72 bra 	$L__BB4_10;
	add.s64 	%rd259, %rd341, %rd23;
	shl.b64 	%rd260, %rd259, 3;
	add.s64 	%rd261, %rd7, %rd260;
	ld.global.f64 	%fd105, [%rd261];
	ld.global.f64 	%fd106, [%rd26];
	fma.rn.f64 	%fd107, %fd2, %fd105, %fd106;
	st.global.f64 	[%rd26], %fd107;
	mul.f64 	%fd108, %fd2, %fd107;
	div.rn.f64 	%fd109, %fd108, %fd1;
	add.s64 	%rd262, %rd8, %rd260;
	ld.global.f64 	%fd110, [%rd262];
	add.f64 	%fd111, %fd110, %fd109;
	st.global.f64 	[%rd262], %fd111;
$L__BB4_10:
	add.s64 	%rd263, %rd25, 1;
	setp.ge.u64 	%p74, %rd263, %rd127;
	or.pred  	%p75, %p70, %p74;
	@%p75 bra 	$L__BB4_12;
	add.s64 	%rd264, %rd341, %rd23;
	shl.b64 	%rd265, %rd264, 3;
	add.s64 	%rd266, %rd7, %rd265;
	ld.global.f64 	%fd112, [%rd266+8];
	ld.global.f64 	%fd113, [%rd26+8];
	fma.rn.f64 	%fd114, %fd2, %fd112, %fd113;
	st.global.f64 	[%rd26+8], %fd114;
	mul.f64 	%fd115, %fd2, %fd114;
	div.rn.f64 	%fd116, %fd115, %fd1;
	add.s64 	%rd267, %rd8, %rd265;
	ld.global.f64 	%fd117, [%rd267+8];
	add.f64 	%fd118, %fd117, %fd116;
	st.global.f64 	[%rd267+8], %fd118;
$L__BB4_12:
	add.s64 	%rd268, %rd25, 2;
	setp.ge.u64 	%p77, %rd268, %rd127;
	or.pred  	%p78, %p70, %p77;
	@%p78 bra 	$L__BB4_14;
	add.s64 	%rd269, %rd341, %rd23;
	shl.b64 	%rd270, %rd269, 3;
	add.s64 	%rd271, %rd7, %rd270;
	ld.global.f64 	%fd119, [%rd271+16];
	ld.global.f64 	%fd120, [%rd26+16];
	fma.rn.f64 	%fd121, %fd2, %fd119, %fd120;
	st.global.f64 	[%rd26+16], %fd121;
	mul.f64 	%fd122, %fd2, %fd121;
	div.rn.f64 	%fd123, %fd122, %fd1;
	add.s64 	%rd272, %rd8, %rd270;
	ld.global.f64 	%fd124, [%rd272+16];
	add.f64 	%fd125, %fd124, %fd123;
	st.global.f64 	[%rd272+16], %fd125;
$L__BB4_14:
	add.s64 	%rd273, %rd25, 3;
	setp.ge.u64 	%p80, %rd273, %rd127;
	or.pred  	%p81, %p70, %p80;
	@%p81 bra 	$L__BB4_16;
	add.s64 	%rd274, %rd341, %rd23;
	shl.b64 	%rd275, %rd274, 3;
	add.s64 	%rd276, %rd7, %rd275;
	ld.global.f64 	%fd126, [%rd276+24];
	ld.global.f64 	%fd127, [%rd26+24];
	fma.rn.f64 	%fd128, %fd2, %fd126, %fd127;
	st.global.f64 	[%rd26+24], %fd128;
	mul.f64 	%fd129, %fd2, %fd128;
	div.rn.f64 	%fd130, %fd129, %fd1;
	add.s64 	%rd277, %rd8, %rd275;
	ld.global.f64 	%fd131, [%rd277+24];
	add.f64 	%fd132, %fd131, %fd130;
	st.global.f64 	[%rd277+24], %fd132;
$L__BB4_16:
	add.s64 	%rd341, %rd341, 4;
	and.b64  	%rd343, %rd131, -4;
	setp.ne.s64 	%p82, %rd341, %rd343;
	@%p82 bra 	$L__BB4_8;
$L__BB4_17:
	setp.eq.s64 	%p83, %rd12, 0;
	@%p83 bra 	$L__BB4_27;
	setp.eq.s64 	%p84, %rd12, 1;
	@%p84 bra 	$L__BB4_24;
	setp.ge.u64 	%p85, %rd22, %rd126;
	add.s64 	%rd30, %rd343, %rd339;
	setp.ge.u64 	%p86, %rd30, %rd127;
	or.pred  	%p87, %p85, %p86;
	@%p87 bra 	$L__BB4_21;
	add.s64 	%rd278, %rd343, %rd23;
	shl.b64 	%rd279, %rd278, 3;
	add.s64 	%rd280, %rd7, %rd279;
	ld.global.f64 	%fd133, [%rd280];
	mad.lo.s64 	%rd281, %rd22, %rd127, %rd30;
	shl.b64 	%rd282, %rd281, 3;
	add.s64 	%rd283, %rd6, %rd282;
	ld.global.f64 	%fd134, [%rd283];
	fma.rn.f64 	%fd135, %fd2, %fd133, %fd134;
	st.global.f64 	[%rd283], %fd135;
	mul.f64 	%fd136, %fd2, %fd135;
	div.rn.f64 	%fd137, %fd136, %fd1;
	add.s64 	%rd284, %rd8, %rd279;
	ld.global.f64 	%fd138, [%rd284];
	add.f64 	%fd139, %fd138, %fd137;
	st.global.f64 	[%rd284], %fd139;
$L__BB4_21:
	add.s64 	%rd285, %rd30, 1;
	setp.ge.u64 	%p89, %rd285, %rd127;
	or.pred  	%p90, %p85, %p89;
	@%p90 bra 	$L__BB4_23;
	add.s64 	%rd286, %rd343, %rd23;
	shl.b64 	%rd287, %rd286, 3;
	add.s64 	%rd288, %rd7, %rd287;
	ld.global.f64 	%fd140, [%rd288+8];
	add.s64 	%rd289, %rd343, %rd339;
	mad.lo.s64 	%rd290, %rd22, %rd127, %rd289;
	shl.b64 	%rd291, %rd290, 3;
	add.s64 	%rd292, %rd6, %rd291;
	ld.global.f64 	%fd141, [%rd292+8];
	fma.rn.f64 	%fd142, %fd2, %fd140, %fd141;
	st.global.f64 	[%rd292+8], %fd142;
	mul.f64 	%fd143, %fd2, %fd142;
	div.rn.f64 	%fd144, %fd143, %fd1;
	add.s64 	%rd293, %rd8, %rd287;
	ld.global.f64 	%fd145, [%rd293+8];
	add.f64 	%fd146, %fd145, %fd144;
	st.global.f64 	[%rd293+8], %fd146;
$L__BB4_23:
	add.s64 	%rd343, %rd343, 2;
$L__BB4_24:
	and.b64  	%rd294, %rd131, 1;
	setp.eq.b64 	%p91, %rd294, 1;
	not.pred 	%p92, %p91;
	@%p92 bra 	$L__BB4_27;
	setp.ge.u64 	%p93, %rd22, %rd126;
	add.s64 	%rd33, %rd343, %rd339;
	setp.ge.u64 	%p94, %rd33, %rd127;
	or.pred  	%p95, %p93, %p94;
	@%p95 bra 	$L__BB4_27;
	add.s64 	%rd295, %rd343, %rd23;
	shl.b64 	%rd296, %rd295, 3;
	add.s64 	%rd297, %rd7, %rd296;
	ld.global.f64 	%fd147, [%rd297];
	add.s64 	%rd298, %rd340, %rd338;
	mad.lo.s64 	%rd299, %rd298, %rd127, %rd33;
	shl.b64 	%rd300, %rd299, 3;
	add.s64 	%rd301, %rd6, %rd300;
	ld.global.f64 	%fd148, [%rd301];
	fma.rn.f64 	%fd149, %fd2, %fd147, %fd148;
	st.global.f64 	[%rd301], %fd149;
	mul.f64 	%fd150, %fd2, %fd149;
	div.rn.f64 	%fd151, %fd150, %fd1;
	add.s64 	%rd302, %rd8, %rd296;
	ld.global.f64 	%fd152, [%rd302];
	add.f64 	%fd153, %fd152, %fd151;
	st.global.f64 	[%rd302], %fd153;
$L__BB4_27:
	add.s64 	%rd340, %rd340, 1;
	setp.ne.s64 	%p96, %rd340, %rd130;
	@%p96 bra 	$L__BB4_6;
	add.s64 	%rd35, %rd13, 256;
	or.b64  	%rd303, %rd35, %rd129;
	and.b64  	%rd304, %rd303, -4294967296;
	setp.ne.s64 	%p97, %rd304, 0;
	@%p97 bra 	$L__BB4_30;
	cvt.u32.u64 	%r21, %rd129;
	cvt.u32.u64 	%r22, %rd35;
	div.u32 	%r23, %r22, %r21;
	mul.lo.s32 	%r24, %r23, %r21;
	sub.s32 	%r25, %r22, %r24;
	cvt.u64.u32 	%rd344, %r23;
	cvt.u64.u32 	%rd345, %r25;
	bra.uni 	$L__BB4_31;
$L__BB4_30:
	div.u64 	%rd344, %rd35, %rd129;
	mul.lo.s64 	%rd305, %rd344, %rd129;
	sub.s64 	%rd345, %rd35, %rd305;
$L__BB4_31:
	ld.global.f64 	%fd3, [%rd20+2048];
	mov.b64 	%rd346, 0;
$L__BB4_32:
	setp.lt.u64 	%p98, %rd131, 4;
	add.s64 	%rd44, %rd346, %rd344;
	mov.b64 	%rd352, 0;
	@%p98 bra 	$L__BB4_43;
	and.b64  	%rd349, %rd131, -4;
	mul.lo.s64 	%rd309, %rd131, %rd346;
	shl.b64 	%rd310, %rd309, 3;
	add.s64 	%rd311, %rd8, %rd310;
	add.s64 	%rd348, %rd311, 16;
	add.s64 	%rd312, %rd7, %rd310;
	add.s64 	%rd347, %rd312, 16;
	mov.b64 	%rd350, 0;
$L__BB4_34:
	.pragma "nounroll";
	setp.ge.u64 	%p99, %rd44, %rd126;
	add.s64 	%rd52, %rd350, %rd345;
	setp.ge.u64 	%p100, %rd52, %rd127;
	mad.lo.s64 	%rd313, %rd44, %rd127, %rd52;
	shl.b64 	%rd314, %rd313, 3;
	add.s64 	%rd53, %rd6, %rd314;
	or.pred  	%p101, %p99, %p100;
	@%p101 bra 	$L__BB4_36;
	ld.global.f64 	%fd154, [%rd347+-16];
	ld.global.f64 	%fd155, [%rd53];
	fma.rn.f64 	%fd156, %fd3, %fd154, %fd155;
	st.global.f64 	[%rd53], %fd156;
	mul.f64 	%fd157, %fd3, %fd156;
	div.rn.f64 	%fd158, %fd157, %fd1;
	ld.global.f64 	%fd159, [%rd348+-16];
	add.f64 	%fd160, %fd159, %fd158;
	st.global.f64 	[%rd348+-16], %fd160;
$L__BB4_36:
	add.s64 	%rd315, %rd52, 1;
	setp.ge.u64 	%p103, %rd315, %rd127;
	or.pred  	%p104, %p99, %p103;
	@%p104 bra 	$L__BB4_38;
	ld.global.f64 	%fd161, [%rd347+-8];
	ld.global.f64 	%fd162, [%rd53+8];
	fma.rn.f64 	%fd163, %fd3, %fd161, %fd162;
	st.global.f64 	[%rd53+8], %fd163;
	mul.f64 	%fd164, %fd3, %fd163;
	div.rn.f64 	%fd165, %fd164, %fd1;
	ld.global.f64 	%fd166, [%rd348+-8];
	add.f64 	%fd167, %fd166, %fd165;
	st.global.f64 	[%rd348+-8], %fd167;
$L__BB4_38:
	add.s64 	%rd316, %rd52, 2;
	setp.ge.u64 	%p106, %rd316, %rd127;
	or.pred  	%p107, %p99, %p106;
	@%p107 bra 	$L__BB4_40;
	ld.global.f64 	%fd168, [%rd347];
	ld.global.f64 	%fd169, [%rd53+16];
	fma.rn.f64 	%fd170, %fd3, %fd168, %fd169;
	st.global.f64 	[%rd53+16], %fd170;
	mul.f64 	%fd171, %fd3, %fd170;
	div.rn.f64 	%fd172, %fd171, %fd1;
	ld.global.f64 	%fd173, [%rd348];
	add.f64 	%fd174, %fd173, %fd172;
	st.global.f64 	[%rd348], %fd174;
$L__BB4_40:
	add.s64 	%rd317, %rd52, 3;
	setp.ge.u64 	%p109, %rd317, %rd127;
	or.pred  	%p110, %p99, %p109;
	@%p110 bra 	$L__BB4_42;
	ld.global.f64 	%fd175, [%rd347+8];
	ld.global.f64 	%fd176, [%rd53+24];
	fma.rn.f64 	%fd177, %fd3, %fd175, %fd176;
	st.global.f64 	[%rd53+24], %fd177;
	mul.f64 	%fd178, %fd3, %fd177;
	div.rn.f64 	%fd179, %fd178, %fd1;
	ld.global.f64 	%fd180, [%rd348+8];
	add.f64 	%fd181, %fd180, %fd179;
	st.global.f64 	[%rd348+8], %fd181;
$L__BB4_42:
	and.b64  	%rd352, %rd131, -4;
	add.s64 	%rd350, %rd350, 4;
	add.s64 	%rd349, %rd349, -4;
	add.s64 	%rd348, %rd348, 32;
	add.s64 	%rd347, %rd347, 32;
	setp.ne.s64 	%p111, %rd349, 0;
	@%p111 bra 	$L__BB4_34;
$L__BB4_43:
	setp.eq.s64 	%p112, %rd12, 0;
	@%p112 bra 	$L__BB4_53;
	setp.eq.s64 	%p113, %rd12, 1;
	@%p113 bra 	$L__BB4_50;
	setp.ge.u64 	%p114, %rd44, %rd126;
	add.s64 	%rd60, %rd352, %rd345;
	setp.ge.u64 	%p115, %rd60, %rd127;
	mad.lo.s64 	%rd318, %rd44, %rd127, %rd60;
	shl.b64 	%rd319, %rd318, 3;
	add.s64 	%rd61, %rd6, %rd319;
	or.pred  	%p116, %p114, %p115;
	@%p116 bra 	$L__BB4_47;
	mad.lo.s64 	%rd320, %rd346, %rd131, %rd352;
	shl.b64 	%rd321, %rd320, 3;
	add.s64 	%rd322, %rd7, %rd321;
	ld.global.f64 	%fd182, [%rd322];
	ld.global.f64 	%fd183, [%rd61];
	fma.rn.f64 	%fd184, %fd3, %fd182, %fd183;
	st.global.f64 	[%rd61], %fd184;
	mul.f64 	%fd185, %fd3, %fd184;
	div.rn.f64 	%fd186, %fd185, %fd1;
	add.s64 	%rd323, %rd8, %rd321;
	ld.global.f64 	%fd187, [%rd323];
	add.f64 	%fd188, %fd187, %fd186;
	st.global.f64 	[%rd323], %fd188;
$L__BB4_47:
	setp.ge.u64 	%p117, %rd44, %rd126;
	add.s64 	%rd324, %rd60, 1;
	setp.ge.u64 	%p118, %rd324, %rd127;
	or.pred  	%p119, %p117, %p118;
	@%p119 bra 	$L__BB4_49;
	mad.lo.s64 	%rd325, %rd346, %rd131, %rd352;
	shl.b64 	%rd326, %rd325, 3;
	add.s64 	%rd327, %rd7, %rd326;
	ld.global.f64 	%fd189, [%rd327+8];
	ld.global.f64 	%fd190, [%rd61+8];
	fma.rn.f64 	%fd191, %fd3, %fd189, %fd190;
	st.global.f64 	[%rd61+8], %fd191;
	mul.f64 	%fd192, %fd3, %fd191;
	div.rn.f64 	%fd193, %fd192, %fd1;
	add.s64 	%rd328, %rd8, %rd326;
	ld.global.f64 	%fd194, [%rd328+8];
	add.f64 	%fd195, %fd194, %fd193;
	st.global.f64 	[%rd328+8], %fd195;
$L__BB4_49:
	add.s64 	%rd352, %rd352, 2;
$L__BB4_50:
	and.b64  	%rd329, %rd131, 1;
	setp.eq.b64 	%p120, %rd329, 1;
	not.pred 	%p121, %p120;
	@%p121 bra 	$L__BB4_53;
	setp.ge.u64 	%p122, %rd44, %rd126;
	add.s64 	%rd64, %rd352, %rd345;
	setp.ge.u64 	%p123, %rd64, %rd127;
	or.pred  	%p124, %p122, %p123;
	@%p124 bra 	$L__BB4_53;
	mad.lo.s64 	%rd330, %rd346, %rd131, %rd352;
	shl.b64 	%rd331, %rd330, 3;
	add.s64 	%rd332, %rd7, %rd331;
	ld.global.f64 	%fd196, [%rd332];
	mad.lo.s64 	%rd334, %rd44, %rd127, %rd64;
	shl.b64 	%rd335, %rd334, 3;
	add.s64 	%rd336, %rd6, %rd335;
	ld.global.f64 	%fd197, [%rd336];
	fma.rn.f64 	%fd198, %fd3, %fd196, %fd197;
	st.global.f64 	[%rd336], %fd198;
	mul.f64 	%fd199, %fd3, %fd198;
	div.rn.f64 	%fd200, %fd199, %fd1;
	add.s64 	%rd337, %rd8, %rd331;
	ld.global.f64 	%fd201, [%rd337];
	add.f64 	%fd202, %fd201, %fd200;
	st.global.f64 	[%rd337], %fd202;
$L__BB4_53:
	add.s64 	%rd346, %rd346, 1;
	setp.eq.s64 	%p125, %rd346, %rd130;
	@%p125 bra 	$L__BB4_109;
	bra.uni 	$L__BB4_32;
$L__BB4_54:
	cvta.to.global.u64 	%rd66, %rd122;
	cvta.to.global.u64 	%rd67, %rd123;
	cvta.to.global.u64 	%rd68, %rd124;
	cvta.to.global.u64 	%rd69, %rd125;
	mov.u32 	%r1, %tid.x;
	add.s64 	%rd74, %rd121, %rd1;
	setp.eq.s64 	%p2, %rd130, 0;
	mul.lo.s64 	%rd133, %rd127, %rd126;
	cvt.rn.f64.u64 	%fd4, %rd133;
	setp.eq.s64 	%p3, %rd131, 0;
	or.pred  	%p4, %p2, %p3;
	@%p4 bra 	$L__BB4_109;
	and.b64  	%rd75, %rd131, 3;
	cvt.u64.u32 	%rd76, %r1;
	setp.le.u64 	%p5, %rd2, %rd76;
	@%p5 bra 	$L__BB4_82;
	add.s64 	%rd77, %rd74, %rd76;
	or.b64  	%rd134, %rd77, %rd129;
	and.b64  	%rd135, %rd134, -4294967296;
	setp.ne.s64 	%p6, %rd135, 0;
	@%p6 bra 	$L__BB4_58;
	cvt.u32.u64 	%r3, %rd129;
	cvt.u32.u64 	%r4, %rd77;
	div.u32 	%r5, %r4, %r3;
	mul.lo.s32 	%r6, %r5, %r3;
	sub.s32 	%r7, %r4, %r6;
	cvt.u64.u32 	%rd353, %r5;
	cvt.u64.u32 	%rd354, %r7;
	bra.uni 	$L__BB4_59;
$L__BB4_58:
	div.u64 	%rd353, %rd77, %rd129;
	mul.lo.s64 	%rd136, %rd353, %rd129;
	sub.s64 	%rd354, %rd77, %rd136;
$L__BB4_59:
	mad.lo.s64 	%rd138, %rd353, %rd129, %rd354;
	shl.b64 	%rd139, %rd138, 3;
	add.s64 	%rd140, %rd66, %rd139;
	ld.global.f64 	%fd5, [%rd140];
	mov.b64 	%rd355, 0;
$L__BB4_60:
	setp.lt.u64 	%p7, %rd131, 4;
	add.s64 	%rd85, %rd355, %rd353;
	mul.lo.s64 	%rd86, %rd355, %rd131;
	mov.b64 	%rd358, 0;
	@%p7 bra 	$L__BB4_71;
	mov.b64 	%rd356, 0;
$L__BB4_62:
	.pragma "nounroll";
	setp.ge.u64 	%p8, %rd85, %rd126;
	add.s64 	%rd88, %rd356, %rd354;
	setp.ge.u64 	%p9, %rd88, %rd127;
	mad.lo.s64 	%rd143, %rd85, %rd127, %rd88;
	shl.b64 	%rd144, %rd143, 3;
	add.s64 	%rd89, %rd67, %rd144;
	or.pred  	%p10, %p8, %p9;
	@%p10 bra 	$L__BB4_64;
	add.s64 	%rd145, %rd356, %rd86;
	shl.b64 	%rd146, %rd145, 3;
	add.s64 	%rd147, %rd68, %rd146;
	ld.global.f64 	%fd7, [%rd147];
	ld.global.f64 	%fd8, [%rd89];
	fma.rn.f64 	%fd9, %fd5, %fd7, %fd8;
	st.global.f64 	[%rd89], %fd9;
	mul.f64 	%fd10, %fd5, %fd9;
	div.rn.f64 	%fd11, %fd10, %fd4;
	add.s64 	%rd148, %rd69, %rd146;
	ld.global.f64 	%fd12, [%rd148];
	add.f64 	%fd13, %fd12, %fd11;
	st.global.f64 	[%rd148], %fd13;
$L__BB4_64:
	add.s64 	%rd149, %rd88, 1;
	setp.ge.u64 	%p12, %rd149, %rd127;
	or.pred  	%p13, %p8, %p12;
	@%p13 bra 	$L__BB4_66;
	add.s64 	%rd150, %rd356, %rd86;
	shl.b64 	%rd151, %rd150, 3;
	add.s64 	%rd152, %rd68, %rd151;
	ld.global.f64 	%fd14, [%rd152+8];
	ld.global.f64 	%fd15, [%rd89+8];
	fma.rn.f64 	%fd16, %fd5, %fd14, %fd15;
	st.global.f64 	[%rd89+8], %fd16;
	mul.f64 	%fd17, %fd5, %fd16;
	div.rn.f64 	%fd18, %fd17, %fd4;
	add.s64 	%rd153, %rd69, %rd151;
	ld.global.f64 	%fd19, [%rd153+8];
	add.f64 	%fd20, %fd19, %fd18;
	st.global.f64 	[%rd153+8], %fd20;
$L__BB4_66:
	add.s64 	%rd154, %rd88, 2;
	setp.ge.u64 	%p15, %rd154, %rd127;
	or.pred  	%p16, %p8, %p15;
	@%p16 bra 	$L__BB4_68;
	add.s64 	%rd155, %rd356, %rd86;
	shl.b64 	%rd156, %rd155, 3;
	add.s64 	%rd157, %rd68, %rd156;
	ld.global.f64 	%fd21, [%rd157+16];
	ld.global.f64 	%fd22, [%rd89+16];
	fma.rn.f64 	%fd23, %fd5, %fd21, %fd22;
	st.global.f64 	[%rd89+16], %fd23;
	mul.f64 	%fd24, %fd5, %fd23;
	div.rn.f64 	%fd25, %fd24, %fd4;
	add.s64 	%rd158, %rd69, %rd156;
	ld.global.f64 	%fd26, [%rd158+16];
	add.f64 	%fd27, %fd26, %fd25;
	st.global.f64 	[%rd158+16], %fd27;
$L__BB4_68:
	add.s64 	%rd159, %rd88, 3;
	setp.ge.u64 	%p18, %rd159, %rd127;
	or.pred  	%p19, %p8, %p18;
	@%p19 bra 	$L__BB4_70;
	add.s64 	%rd160, %rd356, %rd86;
	shl.b64 	%rd161, %rd160, 3;
	add.s64 	%rd162, %rd68, %rd161;
	ld.global.f64 	%fd28, [%rd162+24];
	ld.global.f64 	%fd29, [%rd89+24];
	fma.rn.f64 	%fd30, %fd5, %fd28, %fd29;
	st.global.f64 	[%rd89+24], %fd30;
	mul.f64 	%fd31, %fd5, %fd30;
	div.rn.f64 	%fd32, %fd31, %fd4;
	add.s64 	%rd163, %rd69, %rd161;
	ld.global.f64 	%fd33, [%rd163+24];
	add.f64 	%fd34, %fd33, %fd32;
	st.global.f64 	[%rd163+24], %fd34;
$L__BB4_70:
	add.s64 	%rd356, %rd356, 4;
	and.b64  	%rd358, %rd131, -4;
	setp.ne.s64 	%p20, %rd356, %rd358;
	@%p20 bra 	$L__BB4_62;
$L__BB4_71:
	setp.eq.s64 	%p21, %rd75, 0;
	@%p21 bra 	$L__BB4_81;
	setp.eq.s64 	%p22, %rd75, 1;
	@%p22 bra 	$L__BB4_78;
	setp.ge.u64 	%p23, %rd85, %rd126;
	add.s64 	%rd93, %rd358, %rd354;
	setp.ge.u64 	%p24, %rd93, %rd127;
	or.pred  	%p25, %p23, %p24;
	@%p25 bra 	$L__BB4_75;
	add.s64 	%rd164, %rd358, %rd86;
	shl.b64 	%rd165, %rd164, 3;
	add.s64 	%rd166, %rd68, %rd165;
	ld.global.f64 	%fd35, [%rd166];
	mad.lo.s64 	%rd167, %rd85, %rd127, %rd93;
	shl.b64 	%rd168, %rd167, 3;
	add.s64 	%rd169, %rd67, %rd168;
	ld.global.f64 	%fd36, [%rd169];
	fma.rn.f64 	%fd37, %fd5, %fd35, %fd36;
	st.global.f64 	[%rd169], %fd37;
	mul.f64 	%fd38, %fd5, %fd37;
	div.rn.f64 	%fd39, %fd38, %fd4;
	add.s64 	%rd170, %rd69, %rd165;
	ld.global.f64 	%fd40, [%rd170];
	add.f64 	%fd41, %fd40, %fd39;
	st.global.f64 	[%rd170], %fd41;
$L__BB4_75:
	add.s64 	%rd171, %rd93, 1;
	setp.ge.u64 	%p27, %rd171, %rd127;
	or.pred  	%p28, %p23, %p27;
	@%p28 bra 	$L__BB4_77;
	add.s64 	%rd172, %rd358, %rd86;
	shl.b64 	%rd173, %rd172, 3;
	add.s64 	%rd174, %rd68, %rd173;
	ld.global.f64 	%fd42, [%rd174+8];
	add.s64 	%rd175, %rd358, %rd354;
	mad.lo.s64 	%rd176, %rd85, %rd127, %rd175;
	shl.b64 	%rd177, %rd176, 3;
	add.s64 	%rd178, %rd67, %rd177;
	ld.global.f64 	%fd43, [%rd178+8];
	fma.rn.f64 	%fd44, %fd5, %fd42, %fd43;
	st.global.f64 	[%rd178+8], %fd44;
	mul.f64 	%fd45, %fd5, %fd44;
	div.rn.f64 	%fd46, %fd45, %fd4;
	add.s64 	%rd179, %rd69, %rd173;
	ld.global.f64 	%fd47, [%rd179+8];
	add.f64 	%fd48, %fd47, %fd46;
	st.global.f64 	[%rd179+8], %fd48;
$L__BB4_77:
	add.s64 	%rd358, %rd358, 2;
$L__BB4_78:
	and.b64  	%rd180, %rd131, 1;
	setp.eq.b64 	%p29, %rd180, 1;
	not.pred 	%p30, %p29;
	@%p30 bra 	$L__BB4_81;
	setp.ge.u64 	%p31, %rd85, %rd126;
	add.s64 	%rd96, %rd358, %rd354;
	setp.ge.u64 	%p32, %rd96, %rd127;
	or.pred  	%p33, %p31, %p32;
	@%p33 bra 	$L__BB4_81;
	add.s64 	%rd181, %rd358, %rd86;
	shl.b64 	%rd182, %rd181, 3;
	add.s64 	%rd183, %rd68, %rd182;
	ld.global.f64 	%fd49, [%rd183];
	add.s64 	%rd184, %rd355, %rd353;
	mad.lo.s64 	%rd185, %rd184, %rd127, %rd96;
	shl.b64 	%rd186, %rd185, 3;
	add.s64 	%rd187, %rd67, %rd186;
	ld.global.f64 	%fd50, [%rd187];
	fma.rn.f64 	%fd51, %fd5, %fd49, %fd50;
	st.global.f64 	[%rd187], %fd51;
	mul.f64 	%fd52, %fd5, %fd51;
	div.rn.f64 	%fd53, %fd52, %fd4;
	add.s64 	%rd188, %rd69, %rd182;
	ld.global.f64 	%fd54, [%rd188];
	add.f64 	%fd55, %fd54, %fd53;
	st.global.f64 	[%rd188], %fd55;
$L__BB4_81:
	add.s64 	%rd355, %rd355, 1;
	setp.ne.s64 	%p34, %rd355, %rd130;
	@%p34 bra 	$L__BB4_60;
$L__BB4_82:
	mov.u32 	%r8, %tid.x;
	add.s32 	%r9, %r8, 256;
	cvt.u64.u32 	%rd98, %r9;
	setp.le.u64 	%p35, %rd2, %rd98;
	@%p35 bra 	$L__BB4_109;
	add.s64 	%rd99, %rd74, %rd98;
	or.b64  	%rd189, %rd99, %rd129;
	and.b64  	%rd190, %rd189, -4294967296;
	setp.ne.s64 	%p36, %rd190, 0;
	@%p36 bra 	$L__BB4_85;
	cvt.u32.u64 	%r10, %rd129;
	cvt.u32.u64 	%r11, %rd99;
	div.u32 	%r12, %r11, %r10;
	mul.lo.s32 	%r13, %r12, %r10;
	sub.s32 	%r14, %r11, %r13;
	cvt.u64.u32 	%rd359, %r12;
	cvt.u64.u32 	%rd360, %r14;
	bra.uni 	$L__BB4_86;
$L__BB4_85:
	div.u64 	%rd359, %rd99, %rd129;
	mul.lo.s64 	%rd191, %rd359, %rd129;
	sub.s64 	%rd360, %rd99, %rd191;
$L__BB4_86:
	mad.lo.s64 	%rd193, %rd359, %rd129, %rd360;
	cvta.to.global.u64 	%rd194, %rd122;
	shl.b64 	%rd195, %rd193, 3;
	add.s64 	%rd196, %rd194, %rd195;
	ld.global.f64 	%fd6, [%rd196];
	mov.b64 	%rd361, 0;
$L__BB4_87:
	setp.lt.u64 	%p37, %rd131, 4;
	add.s64 	%rd108, %rd361, %rd359;
	mul.lo.s64 	%rd109, %rd361, %rd131;
	mov.b64 	%rd364, 0;
	@%p37 bra 	$L__BB4_98;
	mov.b64 	%rd362, 0;
$L__BB4_89:
	.pragma "nounroll";
	setp.ge.u64 	%p38, %rd108, %rd126;
	add.s64 	%rd111, %rd362, %rd360;
	setp.ge.u64 	%p39, %rd111, %rd127;
	mad.lo.s64 	%rd199, %rd108, %rd127, %rd111;
	shl.b64 	%rd200, %rd199, 3;
	add.s64 	%rd112, %rd67, %rd200;
	or.pred  	%p40, %p38, %p39;
	@%p40 bra 	$L__BB4_91;
	add.s64 	%rd201, %rd362, %rd109;
	shl.b64 	%rd202, %rd201, 3;
	add.s64 	%rd203, %rd68, %rd202;
	ld.global.f64 	%fd56, [%rd203];
	ld.global.f64 	%fd57, [%rd112];
	fma.rn.f64 	%fd58, %fd6, %fd56, %fd57;
	st.global.f64 	[%rd112], %fd58;
	mul.f64 	%fd59, %fd6, %fd58;
	div.rn.f64 	%fd60, %fd59, %fd4;
	add.s64 	%rd204, %rd69, %rd202;
	ld.global.f64 	%fd61, [%rd204];
	add.f64 	%fd62, %fd61, %fd60;
	st.global.f64 	[%rd204], %fd62;
$L__BB4_91:
	setp.ge.u64 	%p41, %rd108, %rd126;
	add.s64 	%rd205, %rd111, 1;
	setp.ge.u64 	%p42, %rd205, %rd127;
	or.pred  	%p43, %p41, %p42;
	@%p43 bra 	$L__BB4_93;
	add.s64 	%rd206, %rd362, %rd109;
	shl.b64 	%rd207, %rd206, 3;
	add.s64 	%rd208, %rd68, %rd207;
	ld.global.f64 	%fd63, [%rd208+8];
	ld.global.f64 	%fd64, [%rd112+8];
	fma.rn.f64 	%fd65, %fd6, %fd63, %fd64;
	st.global.f64 	[%rd112+8], %fd65;
	mul.f64 	%fd66, %fd6, %fd65;
	div.rn.f64 	%fd67, %fd66, %fd4;
	add.s64 	%rd209, %rd69, %rd207;
	ld.global.f64 	%fd68, [%rd209+8];
	add.f64 	%fd69, %fd68, %fd67;
	st.global.f64 	[%rd209+8], %fd69;
$L__BB4_93:
	setp.ge.u64 	%p44, %rd108, %rd126;
	add.s64 	%rd210, %rd111, 2;
	setp.ge.u64 	%p45, %rd210, %rd127;
	or.pred  	%p46, %p44, %p45;
	@%p46 bra 	$L__BB4_95;
	add.s64 	%rd211, %rd362, %rd109;
	shl.b64 	%rd212, %rd211, 3;
	add.s64 	%rd213, %rd68, %rd212;
	ld.global.f64 	%fd70, [%rd213+16];
	ld.global.f64 	%fd71, [%rd112+16];
	fma.rn.f64 	%fd72, %fd6, %fd70, %fd71;
	st.global.f64 	[%rd112+16], %fd72;
	mul.f64 	%fd73, %fd6, %fd72;
	div.rn.f64 	%fd74, %fd73, %fd4;
	add.s64 	%rd214, %rd69, %rd212;
	ld.global.f64 	%fd75, [%rd214+16];
	add.f64 	%fd76, %fd75, %fd74;
	st.global.f64 	[%rd214+16], %fd76;
$L__BB4_95:
	setp.ge.u64 	%p47, %rd108, %rd126;
	add.s64 	%rd215, %rd111, 3;
	setp.ge.u64 	%p48, %rd215, %rd127;
	or.pred  	%p49, %p47, %p48;
	@%p49 bra 	$L__BB4_97;
	add.s64 	%rd216, %rd362, %rd109;
	shl.b64 	%rd217, %rd216, 3;
	add.s64 	%rd218, %rd68, %rd217;
	ld.global.f64 	%fd77, [%rd218+24];
	ld.global.f64 	%fd78, [%rd112+24];
	fma.rn.f64 	%fd79, %fd6, %fd77, %fd78;
	st.global.f64 	[%rd112+24], %fd79;
	mul.f64 	%fd80, %fd6, %fd79;
	div.rn.f64 	%fd81, %fd80, %fd4;
	add.s64 	%rd219, %rd69, %rd217;
	ld.global.f64 	%fd82, [%rd219+24];
	add.f64 	%fd83, %fd82, %fd81;
	st.global.f64 	[%rd219+24], %fd83;
$L__BB4_97:
	add.s64 	%rd362, %rd362, 4;
	and.b64  	%rd364, %rd131, -4;
	setp.ne.s64 	%p50, %rd362, %rd364;
	@%p50 bra 	$L__BB4_89;
$L__BB4_98:
	setp.eq.s64 	%p51, %rd75, 0;
	@%p51 bra 	$L__BB4_108;
	setp.eq.s64 	%p52, %rd75, 1;
	@%p52 bra 	$L__BB4_105;
	setp.ge.u64 	%p53, %rd108, %rd126;
	add.s64 	%rd116, %rd364, %rd360;
	setp.ge.u64 	%p54, %rd116, %rd127;
	or.pred  	%p55, %p53, %p54;
	@%p55 bra 	$L__BB4_102;
	add.s64 	%rd220, %rd364, %rd109;
	shl.b64 	%rd221, %rd220, 3;
	add.s64 	%rd222, %rd68, %rd221;
	ld.global.f64 	%fd84, [%rd222];
	mad.lo.s64 	%rd223, %rd108, %rd127, %rd116;
	shl.b64 	%rd224, %rd223, 3;
	add.s64 	%rd225, %rd67, %rd224;
	ld.global.f64 	%fd85, [%rd225];
	fma.rn.f64 	%fd86, %fd6, %fd84, %fd85;
	st.global.f64 	[%rd225], %fd86;
	mul.f64 	%fd87, %fd6, %fd86;
	div.rn.f64 	%fd88, %fd87, %fd4;
	add.s64 	%rd226, %rd69, %rd221;
	ld.global.f64 	%fd89, [%rd226];
	add.f64 	%fd90, %fd89, %fd88;
	st.global.f64 	[%rd226], %fd90;
$L__BB4_102:
	setp.ge.u64 	%p56, %rd108, %rd126;
	add.s64 	%rd227, %rd116, 1;
	setp.ge.u64 	%p57, %rd227, %rd127;
	or.pred  	%p58, %p56, %p57;
	@%p58 bra 	$L__BB4_104;
	add.s64 	%rd228, %rd364, %rd109;
	shl.b64 	%rd229, %rd228, 3;
	add.s64 	%rd230, %rd68, %rd229;
	ld.global.f64 	%fd91, [%rd230+8];
	mad.lo.s64 	%rd232, %rd108, %rd127, %rd116;
	shl.b64 	%rd233, %rd232, 3;
	add.s64 	%rd234, %rd67, %rd233;
	ld.global.f64 	%fd92, [%rd234+8];
	fma.rn.f64 	%fd93, %fd6, %fd91, %fd92;
	st.global.f64 	[%rd234+8], %fd93;
	mul.f64 	%fd94, %fd6, %fd93;
	div.rn.f64 	%fd95, %fd94, %fd4;
	add.s64 	%rd235, %rd69, %rd229;
	ld.global.f64 	%fd96, [%rd235+8];
	add.f64 	%fd97, %fd96, %fd95;
	st.global.f64 	[%rd235+8], %fd97;
$L__BB4_104:
	add.s64 	%rd364, %rd364, 2;
$L__BB4_105:
	and.b64  	%rd236, %rd131, 1;
	setp.eq.b64 	%p59, %rd236, 1;
	not.pred 	%p60, %p59;
	@%p60 bra 	$L__BB4_108;
	setp.ge.u64 	%p61, %rd108, %rd126;
	add.s64 	%rd119, %rd364, %rd360;
	setp.ge.u64 	%p62, %rd119, %rd127;
	or.pred  	%p63, %p61, %p62;
	@%p63 bra 	$L__BB4_108;
	add.s64 	%rd237, %rd364, %rd109;
	shl.b64 	%rd238, %rd237, 3;
	add.s64 	%rd239, %rd68, %rd238;
	ld.global.f64 	%fd98, [%rd239];
	mad.lo.s64 	%rd241, %rd108, %rd127, %rd119;
	shl.b64 	%rd242, %rd241, 3;
	add.s64 	%rd243, %rd67, %rd242;
	ld.global.f64 	%fd99, [%rd243];
	fma.rn.f64 	%fd100, %fd6, %fd98, %fd99;
	st.global.f64 	[%rd243], %fd100;
	mul.f64 	%fd101, %fd6, %fd100;
	div.rn.f64 	%fd102, %fd101, %fd4;
	add.s64 	%rd244, %rd69, %rd238;
	ld.global.f64 	%fd103, [%rd244];
	add.f64 	%fd104, %fd103, %fd102;
	st.global.f64 	[%rd244], %fd104;
$L__BB4_108:
	add.s64 	%rd361, %rd361, 1;
	setp.ne.s64 	%p64, %rd361, %rd130;
	@%p64 bra 	$L__BB4_87;
$L__BB4_109:
	ret;

}
	// .globl	_ZN3cub18CUB_300001_SM_10006detail9transform16transform_kernelINS2_10policy_hubILb0EN4cuda3std3__45tupleIJN6thrust24THRUST_300001_SM_1000_NS6detail15normal_iteratorINSA_10device_ptrIdEEEENSC_INSD_IKdEEEEEEEE10policy1000EiNS7_4plusIdEESF_JPdPSG_EEEvT0_iT1_T2_DpNS2_10kernel_argIT3_EE
.visible .entry _ZN3cub18CUB_300001_SM_10006detail9transform16transform_kernelINS2_10policy_hubILb0EN4cuda3std3__45tupleIJN6thrust24THRUST_300001_SM_1000_NS6detail15normal_iteratorINSA_10device_ptrIdEEEENSC_INSD_IKdEEEEEEEE10policy1000EiNS7_4plusIdEESF_JPdPSG_EEEvT0_iT1_T2_DpNS2_10kernel_argIT3_EE(
	.param .u32 _ZN3cub18CUB_300001_SM_10006detail9transform16transform_kernelINS2_10policy_hubILb0EN4cuda3std3__45tupleIJN6thrust24THRUST_300001_SM_1000_NS6detail15normal_iteratorINSA_10device_ptrIdEEEENSC_INSD_IKdEEEEEEEE10policy1000EiNS7_4plusIdEESF_JPdPSG_EEEvT0_iT1_T2_DpNS2_10kernel_argIT3_EE_param_0,
	.param .u32 _ZN3cub18CUB_300001_SM_10006detail9transform16transform_kernelINS2_10policy_hubILb0EN4cuda3std3__45tupleIJN6thrust24THRUST_300001_SM_1000_NS6detail15normal_iteratorINSA_10device_ptrIdEEEENSC_INSD_IKdEEEEEEEE10policy1000EiNS7_4plusIdEESF_JPdPSG_EEEvT0_iT1_T2_DpNS2_10kernel_argIT3_EE_param_1,
	.param .align 1 .b8 _ZN3cub18CUB_300001_SM_10006detail9transform16transform_kernelINS2_10policy_hubILb0EN4cuda3std3__45tupleIJN6thrust24THRUST_300001_SM_1000_NS6detail15normal_iteratorINSA_10device_ptrIdEEEENSC_INSD_IKdEEEEEEEE10policy1000EiNS7_4plusIdEESF_JPdPSG_EEEvT0_iT1_T2_DpNS2_10kernel_argIT3_EE_param_2[1],
	.param .align 8 .b8 _ZN3cub18CUB_300001_SM_10006detail9transform16transform_kernelINS2_10policy_hubILb0EN4cuda3std3__45tupleIJN6thrust24THRUST_300001_SM_1000_NS6detail15normal_iteratorINSA_10device_ptrIdEEEENSC_INSD_IKdEEEEEEEE10policy1000EiNS7_4plusIdEESF_JPdPSG_EEEvT0_iT1_T2_DpNS2_10kernel_argIT3_EE_param_3[8],
	.param .align 8 .b8 _ZN3cub18CUB_300001_SM_10006detail9transform16transform_kernelINS2_10policy_hubILb0EN4cuda3std3__45tupleIJN6thrust24THRUST_300001_SM_1000_NS6detail15normal_iteratorINSA_10device_ptrIdEEEENSC_INSD_IKdEEEEEEEE10policy1000EiNS7_4plusIdEESF_JPdPSG_EEEvT0_iT1_T2_DpNS2_10kernel_argIT3_EE_param_4[16],
	.param .align 8 .b8 _ZN3cub18CUB_300001_SM_10006detail9transform16transform_kernelINS2_10policy_hubILb0EN4cuda3std3__45tupleIJN6thrust24THRUST_300001_SM_1000_NS6detail15normal_iteratorINSA_10device_ptrIdEEEENSC_INSD_IKdEEEEEEEE10policy1000EiNS7_4plusIdEESF_JPdPSG_EEEvT0_iT1_T2_DpNS2_10kernel_argIT3_EE_param_5[16]
)
.maxntid 128
{
	.reg .pred 	%p<28>;
	.reg .b32 	%r<189>;
	.reg .b64 	%rd<145>;
	.reg .b64 	%fd<7>;

	ld.param.u64 	%rd65, [_ZN3cub18CUB_300001_SM_10006detail9transform16transform_kernelINS2_10policy_hubILb0EN4cuda3std3__45tupleIJN6thrust24THRUST_300001_SM_1000_NS6detail15normal_iteratorINSA_10device_ptrIdEEEENSC_INSD_IKdEEEEEEEE10policy1000EiNS7_4plusIdEESF_JPdPSG_EEEvT0_iT1_T2_DpNS2_10kernel_argIT3_EE_param_5];
	ld.param.u64 	%rd63, [_ZN3cub18CUB_300001_SM_10006detail9transform16transform_kernelINS2_10policy_hubILb0EN4cuda3std3__45tupleIJN6thrust24THRUST_300001_SM_1000_NS6detail15normal_iteratorINSA_10device_ptrIdEEEENSC_INSD_IKdEEEEEEEE10policy1000EiNS7_4plusIdEESF_JPdPSG_EEEvT0_iT1_T2_DpNS2_10kernel_argIT3_EE_param_4];
	ld.param.u32 	%r72, [_ZN3cub18CUB_300001_SM_10006detail9transform16transform_kernelINS2_10policy_hubILb0EN4cuda3std3__45tupleIJN6thrust24THRUST_300001_SM_1000_NS6detail15normal_iteratorINSA_10device_ptrIdEEEENSC_INSD_IKdEEEEEEEE10policy1000EiNS7_4plusIdEESF_JPdPSG_EEEvT0_iT1_T2_DpNS2_10kernel_argIT3_EE_param_0];
	ld.param.u64 	%rd66, [_ZN3cub18CUB_300001_SM_10006detail9transform16transform_kernelINS2_10policy_hubILb0EN4cuda3std3__45tupleIJN6thrust24THRUST_300001_SM_1000_NS6detail15normal_iteratorINSA_10device_ptrIdEEEENSC_INSD_IKdEEEEEEEE10policy1000EiNS7_4plusIdEESF_JPdPSG_EEEvT0_iT1_T2_DpNS2_10kernel_argIT3_EE_param_5+8];
	ld.param.u64 	%rd64, [_ZN3cub18CUB_300001_SM_10006detail9transform16transform_kernelINS2_10policy_hubILb0EN4cuda3std3__45tupleIJN6thrust24THRUST_300001_SM_1000_NS6detail15normal_iteratorINSA_10device_ptrIdEEEENSC_INSD_IKdEEEEEEEE10policy1000EiNS7_4plusIdEESF_JPdPSG_EEEvT0_iT1_T2_DpNS2_10kernel_argIT3_EE_param_4+8];
	ld.param.u64 	%rd67, [_ZN3cub18CUB_300001_SM_10006detail9transform16transform_kernelINS2_10policy_hubILb0EN4cuda3std3__45tupleIJN6thrust24THRUST_300001_SM_1000_NS6detail15normal_iteratorINSA_10device_ptrIdEEEENSC_INSD_IKdEEEEEEEE10policy1000EiNS7_4plusIdEESF_JPdPSG_EEEvT0_iT1_T2_DpNS2_10kernel_argIT3_EE_param_3];
	ld.param.u32 	%r71, [_ZN3cub18CUB_300001_SM_10006detail9transform16transform_kernelINS2_10policy_hubILb0EN4cuda3std3__45tupleIJN6thrust24THRUST_300001_SM_1000_NS6detail15normal_iteratorINSA_10device_ptrIdEEEENSC_INSD_IKdEEEEEEEE10policy1000EiNS7_4plusIdEESF_JPdPSG_EEEvT0_iT1_T2_DpNS2_10kernel_argIT3_EE_param_1];
	cvta.to.global.u64 	%rd1, %rd67;
	cvt.u32.u64 	%r1, %rd64;
	cvt.u32.u64 	%r2, %rd66;
	shl.b32 	%r3, %r71, 7;
	mov.u32 	%r73, %ctaid.x;
	mul.lo.s32 	%r4, %r3, %r73;
	sub.s32 	%r5, %r72, %r4;
	min.s32 	%r6, %r3, %r5;
	setp.eq.s32 	%p1, %r73, 0;
	add.s32 	%r75, %r73, 2;
	mov.u32 	%r76, %nctaid.x;
	setp.ge.u32 	%p2, %r75, %r76;
	shl.b32 	%r7, %r71, 10;
	or.pred  	%p3, %p1, %p2;
	@%p3 bra 	$L__BB5_5;
	mov.b32 	%r140, -1;
	// begin inline asm
	{
	 .reg .pred P_OUT; 
	elect.sync _|P_OUT, %r140;
	selp.b32 %r139, 1, 0, P_OUT; 
}
	// end inline asm
	mov.u32 	%r141, %tid.x;
	setp.gt.u32 	%p18, %r141, 31;
	setp.eq.s32 	%p19, %r139, 0;
	or.pred  	%p20, %p18, %p19;
	@%p20 bra 	$L__BB5_3;
	mov.u32 	%r142, _ZZN3cub18CUB_300001_SM_10006detail9transform23transform_kernel_ublkcpINS2_19async_copy_policy_tILi128EEEiN4cuda3std3__44plusIdEEN6thrust24THRUST_300001_SM_1000_NS6detail15normal_iteratorINSC_10device_ptrIdEEEEJddEEEvT0_iT1_T2_DpNS2_16aligned_base_ptrIT3_EEE3bar;
	mov.b32 	%r143, 1;
	// begin inline asm
	mbarrier.init.shared.b64 [%r142], %r143;
	// end inline asm
	// begin inline asm
	fence.proxy.async.shared::cta; // 6.
	// end inline asm
	mul.wide.s32 	%rd122, %r4, 8;
	add.s32 	%r152, %r7, 15;
	add.s32 	%r153, %r152, %r1;
	and.b32  	%r145, %r153, -16;
	cvta.to.global.u64 	%rd123, %rd63;
	add.s64 	%rd119, %rd123, %rd122;
	mov.u32 	%r144, _ZN3cub18CUB_300001_SM_10006detail9transform4smemE;
	// begin inline asm
	cp.async.bulk.shared::cluster.global.mbarrier::complete_tx::bytes [%r144], [%rd119], %r145, [%r142];
	// end inline asm
	add.s32 	%r154, %r152, %r2;
	and.b32  	%r148, %r154, -16;
	add.s32 	%r155, %r144, %r7;
	add.s32 	%r147, %r155, 128;
	cvta.to.global.u64 	%rd124, %rd65;
	add.s64 	%rd120, %rd124, %rd122;
	// begin inline asm
	cp.async.bulk.shared::cluster.global.mbarrier::complete_tx::bytes [%r147], [%rd120], %r148, [%r142];
	// end inline asm
	add.s32 	%r151, %r148, %r145;
	// begin inline asm
	mbarrier.arrive.expect_tx.release.cta.shared::cta.b64 %rd121, [%r142], %r151; // 8. 
	// end inline asm
$L__BB5_3:
	bar.sync 	0;
	mov.u32 	%r157, _ZZN3cub18CUB_300001_SM_10006detail9transform23transform_kernel_ublkcpINS2_19async_copy_policy_tILi128EEEiN4cuda3std3__44plusIdEEN6thrust24THRUST_300001_SM_1000_NS6detail15normal_iteratorINSC_10device_ptrIdEEEEJddEEEvT0_iT1_T2_DpNS2_16aligned_base_ptrIT3_EEE3bar;
$L__BB5_4:
	mov.b32 	%r158, 0;
	// begin inline asm
	{
	 .reg .pred P_OUT; 
	mbarrier.try_wait.parity.shared::cta.b64  P_OUT, [%r157], %r158;                                // 7a. 
	selp.b32 %r156, 1, 0, P_OUT; 
}
	// end inline asm
	setp.eq.s32 	%p21, %r156, 0;
	@%p21 bra 	$L__BB5_4;
	bra.uni 	$L__BB5_26;
$L__BB5_5:
	cvt.s64.s32 	%rd4, %r1;
	cvt.s64.s32 	%rd5, %r4;
	shl.b32 	%r78, %r6, 3;
	cvt.s64.s32 	%rd68, %r78;
	shr.u64 	%rd6, %rd68, 3;
	mov.u32 	%r8, %ntid.x;
	mov.u32 	%r9, %ntid.y;
	mul.lo.s32 	%r79, %r8, %r9;
	mov.u32 	%r10, %ntid.z;
	mul.lo.s32 	%r11, %r79, %r10;
	mov.u32 	%r80, %tid.x;
	mov.u32 	%r81, %tid.y;
	mov.u32 	%r82, %tid.z;
	mad.lo.s32 	%r83, %r82, %r9, %r81;
	mad.lo.s32 	%r84, %r83, %r8, %r80;
	cvt.u64.u32 	%rd142, %r84;
	setp.le.u64 	%p4, %rd6, %rd142;
	@%p4 bra 	$L__BB5_15;
	cvt.u32.u64 	%r85, %rd142;
	cvt.u64.u32 	%rd8, %r11;
	add.s32 	%r86, %r85, %r11;
	cvt.u64.u32 	%rd69, %r86;
	max.u64 	%rd70, %rd6, %rd69;
	setp.gt.u64 	%p5, %rd6, %rd69;
	selp.u64 	%rd9, 1, 0, %p5;
	add.s64 	%rd71, %rd9, %rd69;
	sub.s64 	%rd10, %rd70, %rd71;
	and.b64  	%rd72, %rd10, -4294967296;
	setp.ne.s64 	%p6, %rd72, 0;
	@%p6 bra 	$L__BB5_8;
	cvt.u32.u64 	%r87, %rd8;
	cvt.u32.u64 	%r88, %rd10;
	div.u32 	%r89, %r88, %r87;
	cvt.u64.u32 	%rd131, %r89;
	bra.uni 	$L__BB5_9;
$L__BB5_8:
	div.u64 	%rd131, %rd10, %rd8;
$L__BB5_9:
	add.s64 	%rd14, %rd131, %rd9;
	and.b64  	%rd73, %rd14, 3;
	setp.eq.s64 	%p7, %rd73, 3;
	mov.u64 	%rd135, %rd142;
	@%p7 bra 	$L__BB5_12;
	cvt.u32.u64 	%r90, %rd142;
	shl.b64 	%rd74, %rd142, 3;
	shl.b64 	%rd75, %rd5, 3;
	add.s64 	%rd76, %rd74, %rd75;
	add.s64 	%rd77, %rd76, %rd4;
	add.s64 	%rd133, %rd63, %rd77;
	mov.u32 	%r91, _ZN3cub18CUB_300001_SM_10006detail9transform4smemE;
	add.s32 	%r92, %r1, %r91;
	shl.b32 	%r93, %r90, 3;
	add.s32 	%r171, %r92, %r93;
	mul.lo.s32 	%r94, %r10, %r9;
	mul.lo.s32 	%r95, %r94, %r8;
	shl.b32 	%r13, %r95, 3;
	add.s64 	%rd78, %rd14, 1;
	and.b64  	%rd79, %rd78, 3;
	neg.s64 	%rd132, %rd79;
	mov.u64 	%rd135, %rd142;
$L__BB5_11:
	.pragma "nounroll";
	// begin inline asm
	cp.async.ca.shared.global [%r171], [%rd133], 8, 8;
	// end inline asm
	add.s64 	%rd135, %rd135, %rd8;
	shl.b64 	%rd81, %rd8, 3;
	add.s64 	%rd133, %rd133, %rd81;
	add.s32 	%r171, %r171, %r13;
	add.s64 	%rd132, %rd132, 1;
	setp.ne.s64 	%p8, %rd132, 0;
	@%p8 bra 	$L__BB5_11;
$L__BB5_12:
	setp.lt.u64 	%p9, %rd14, 3;
	@%p9 bra 	$L__BB5_15;
	shl.b64 	%rd82, %rd135, 3;
	shl.b64 	%rd83, %rd5, 3;
	add.s64 	%rd24, %rd82, %rd83;
	shl.b64 	%rd84, %rd8, 4;
	add.s64 	%rd25, %rd24, %rd84;
	add.s64 	%rd85, %rd135, %rd5;
	shl.b64 	%rd86, %rd85, 3;
	mad.lo.s64 	%rd26, %rd8, 24, %rd86;
	mov.u32 	%r97, _ZN3cub18CUB_300001_SM_10006detail9transform4smemE;
	add.s32 	%r98, %r1, %r97;
	mul.lo.s32 	%r99, %r10, %r9;
	mul.lo.s32 	%r100, %r99, %r8;
	shl.b32 	%r101, %r100, 3;
	cvt.u32.u64 	%r102, %rd135;
	shl.b32 	%r103, %r102, 3;
	add.s32 	%r172, %r98, %r103;
	add.s32 	%r175, %r172, %r101;
	shl.b32 	%r104, %r100, 4;
	add.s32 	%r174, %r172, %r104;
	mad.lo.s32 	%r173, %r100, 24, %r172;
	cvt.s64.s32 	%rd87, %r1;
	add.s64 	%rd136, %rd63, %rd87;
$L__BB5_14:
	add.s64 	%rd88, %rd136, %rd24;
	// begin inline asm
	cp.async.ca.shared.global [%r172], [%rd88], 8, 8;
	// end inline asm
	mul.wide.u32 	%rd92, %r11, 8;
	add.s64 	%rd93, %rd24, %rd92;
	add.s64 	%rd89, %rd136, %rd93;
	// begin inline asm
	cp.async.ca.shared.global [%r175], [%rd89], 8, 8;
	// end inline asm
	add.s64 	%rd90, %rd136, %rd25;
	// begin inline asm
	cp.async.ca.shared.global [%r174], [%rd90], 8, 8;
	// end inline asm
	add.s64 	%rd91, %rd136, %rd26;
	// begin inline asm
	cp.async.ca.shared.global [%r173], [%rd91], 8, 8;
	// end inline asm
	mul.wide.u32 	%rd94, %r11, 4;
	add.s64 	%rd135, %rd135, %rd94;
	mul.wide.u32 	%rd95, %r11, 32;
	add.s64 	%rd136, %rd136, %rd95;
	mul.lo.s32 	%r109, %r10, %r9;
	mul.lo.s32 	%r110, %r109, %r8;
	shl.b32 	%r111, %r110, 5;
	add.s32 	%r175, %r175, %r111;
	add.s32 	%r174, %r174, %r111;
	add.s32 	%r173, %r173, %r111;
	add.s32 	%r172, %r172, %r111;
	setp.lt.u64 	%p10, %rd135, %rd6;
	@%p10 bra 	$L__BB5_14;
$L__BB5_15:
	// begin inline asm
	cp.async.commit_group;
	// end inline asm
	cvt.u32.u64 	%r28, %rd66;
	cvt.s64.s32 	%rd32, %rd66;
	@%p4 bra 	$L__BB5_25;
	cvt.u32.u64 	%r112, %rd142;
	cvt.u64.u32 	%rd33, %r11;
	add.s32 	%r113, %r112, %r11;
	cvt.u64.u32 	%rd96, %r113;
	max.u64 	%rd97, %rd6, %rd96;
	setp.gt.u64 	%p12, %rd6, %rd96;
	selp.u64 	%rd34, 1, 0, %p12;
	add.s64 	%rd98, %rd34, %rd96;
	sub.s64 	%rd35, %rd97, %rd98;
	and.b64  	%rd99, %rd35, -4294967296;
	setp.ne.s64 	%p13, %rd99, 0;
	@%p13 bra 	$L__BB5_18;
	cvt.u32.u64 	%r114, %rd33;
	cvt.u32.u64 	%r115, %rd35;
	div.u32 	%r116, %r115, %r114;
	cvt.u64.u32 	%rd138, %r116;
	bra.uni 	$L__BB5_19;
$L__BB5_18:
	div.u64 	%rd138, %rd35, %rd33;
$L__BB5_19:
	add.s64 	%rd39, %rd138, %rd34;
	and.b64  	%rd100, %rd39, 3;
	setp.eq.s64 	%p14, %rd100, 3;
	@%p14 bra 	$L__BB5_22;
	cvt.u32.u64 	%r117, %rd142;
	shl.b64 	%rd101, %rd142, 3;
	shl.b64 	%rd102, %rd5, 3;
	add.s64 	%rd103, %rd101, %rd102;
	add.s64 	%rd104, %rd103, %rd32;
	add.s64 	%rd140, %rd65, %rd104;
	shl.b64 	%rd41, %rd33, 3;
	mov.u32 	%r118, _ZN3cub18CUB_300001_SM_10006detail9transform4smemE;
	add.s32 	%r119, %r28, %r118;
	add.s32 	%r120, %r119, %r7;
	shl.b32 	%r121, %r117, 3;
	add.s32 	%r176, %r120, %r121;
	mul.lo.s32 	%r122, %r10, %r9;
	mul.lo.s32 	%r123, %r122, %r8;
	shl.b32 	%r30, %r123, 3;
	add.s64 	%rd105, %rd39, 1;
	and.b64  	%rd106, %rd105, 3;
	neg.s64 	%rd139, %rd106;
$L__BB5_21:
	.pragma "nounroll";
	add.s32 	%r124, %r176, 128;
	// begin inline asm
	cp.async.ca.shared.global [%r124], [%rd140], 8, 8;
	// end inline asm
	add.s64 	%rd142, %rd142, %rd33;
	add.s64 	%rd140, %rd140, %rd41;
	add.s32 	%r176, %r176, %r30;
	add.s64 	%rd139, %rd139, 1;
	setp.ne.s64 	%p15, %rd139, 0;
	@%p15 bra 	$L__BB5_21;
$L__BB5_22:
	setp.lt.u64 	%p16, %rd39, 3;
	@%p16 bra 	$L__BB5_25;
	shl.b64 	%rd50, %rd33, 2;
	shl.b64 	%rd108, %rd142, 3;
	shl.b64 	%rd109, %rd5, 3;
	add.s64 	%rd51, %rd108, %rd109;
	shl.b64 	%rd110, %rd33, 3;
	add.s64 	%rd52, %rd51, %rd110;
	shl.b64 	%rd53, %rd33, 5;
	shl.b64 	%rd111, %rd33, 4;
	add.s64 	%rd54, %rd51, %rd111;
	add.s64 	%rd112, %rd142, %rd5;
	shl.b64 	%rd113, %rd112, 3;
	mad.lo.s64 	%rd55, %rd33, 24, %rd113;
	cvt.u32.u64 	%r125, %rd66;
	mov.u32 	%r126, _ZN3cub18CUB_300001_SM_10006detail9transform4smemE;
	add.s32 	%r127, %r125, %r126;
	mul.lo.s32 	%r128, %r10, %r9;
	mul.lo.s32 	%r129, %r128, %r8;
	shl.b32 	%r130, %r129, 3;
	cvt.u32.u64 	%r131, %rd142;
	shl.b32 	%r132, %r131, 3;
	add.s32 	%r133, %r127, %r7;
	add.s32 	%r177, %r133, %r132;
	add.s32 	%r180, %r177, %r130;
	shl.b32 	%r34, %r129, 5;
	shl.b32 	%r134, %r129, 4;
	add.s32 	%r179, %r177, %r134;
	mad.lo.s32 	%r178, %r129, 24, %r177;
	cvt.s64.s32 	%rd114, %rd66;
	add.s64 	%rd143, %rd65, %rd114;
$L__BB5_24:
	add.s64 	%rd115, %rd143, %rd51;
	add.s32 	%r135, %r177, 128;
	// begin inline asm
	cp.async.ca.shared.global [%r135], [%rd115], 8, 8;
	// end inline asm
	add.s64 	%rd116, %rd143, %rd52;
	add.s32 	%r136, %r180, 128;
	// begin inline asm
	cp.async.ca.shared.global [%r136], [%rd116], 8, 8;
	// end inline asm
	add.s64 	%rd117, %rd143, %rd54;
	add.s32 	%r137, %r179, 128;
	// begin inline asm
	cp.async.ca.shared.global [%r137], [%rd117], 8, 8;
	// end inline asm
	add.s64 	%rd118, %rd143, %rd55;
	add.s32 	%r138, %r178, 128;
	// begin inline asm
	cp.async.ca.shared.global [%r138], [%rd118], 8, 8;
	// end inline asm
	add.s64 	%rd142, %rd142, %rd50;
	add.s64 	%rd143, %rd143, %rd53;
	add.s32 	%r180, %r180, %r34;
	add.s32 	%r179, %r179, %r34;
	add.s32 	%r178, %r178, %r34;
	add.s32 	%r177, %r177, %r34;
	setp.lt.u64 	%p17, %rd142, %rd6;
	@%p17 bra 	$L__BB5_24;
$L__BB5_25:
	// begin inline asm
	cp.async.commit_group;
	// end inline asm
	// begin inline asm
	cp.async.wait_group 0;
	// end inline asm
	barrier.sync 	0;
$L__BB5_26:
	cvt.u32.u64 	%r46, %rd66;
	setp.gt.s32 	%p22, %r3, %r5;
	@%p22 bra 	$L__BB5_30;
	setp.lt.s32 	%p23, %r71, 1;
	@%p23 bra 	$L__BB5_35;
	mov.u32 	%r181, %tid.x;
	neg.s32 	%r184, %r71;
	add.s32 	%r159, %r46, %r7;
	shl.b32 	%r160, %r181, 3;
	add.s32 	%r161, %r159, %r160;
	mov.u32 	%r162, _ZN3cub18CUB_300001_SM_10006detail9transform4smemE;
	add.s32 	%r163, %r161, %r162;
	add.s32 	%r183, %r163, 128;
	add.s32 	%r164, %r1, %r160;
	add.s32 	%r182, %r162, %r164;
	mul.wide.s32 	%rd125, %r4, 8;
	add.s64 	%rd61, %rd1, %rd125;
$L__BB5_29:
	.pragma "nounroll";
	mul.wide.s32 	%rd126, %r181, 8;
	add.s64 	%rd127, %rd61, %rd126;
	ld.shared.f64 	%fd1, [%r182];
	ld.shared.f64 	%fd2, [%r183];
	add.f64 	%fd3, %fd1, %fd2;
	st.global.f64 	[%rd127], %fd3;
	add.s32 	%r184, %r184, 1;
	setp.eq.s32 	%p24, %r184, 0;
	add.s32 	%r183, %r183, 1024;
	add.s32 	%r182, %r182, 1024;
	add.s32 	%r181, %r181, 128;
	@%p24 bra 	$L__BB5_35;
	bra.uni 	$L__BB5_29;
$L__BB5_30:
	setp.lt.s32 	%p25, %r71, 1;
	@%p25 bra 	$L__BB5_35;
	mov.u32 	%r185, %tid.x;
	neg.s32 	%r188, %r71;
	add.s32 	%r165, %r46, %r7;
	shl.b32 	%r166, %r185, 3;
	add.s32 	%r167, %r165, %r166;
	mov.u32 	%r168, _ZN3cub18CUB_300001_SM_10006detail9transform4smemE;
	add.s32 	%r169, %r167, %r168;
	add.s32 	%r187, %r169, 128;
	add.s32 	%r170, %r1, %r166;
	add.s32 	%r186, %r168, %r170;
	mul.wide.s32 	%rd128, %r4, 8;
	add.s64 	%rd62, %rd1, %rd128;
$L__BB5_32:
	.pragma "nounroll";
	setp.ge.s32 	%p26, %r185, %r6;
	@%p26 bra 	$L__BB5_34;
	ld.shared.f64 	%fd4, [%r186];
	ld.shared.f64 	%fd5, [%r187];
	add.f64 	%fd6, %fd4, %fd5;
	mul.wide.s32 	%rd129, %r185, 8;
	add.s64 	%rd130, %rd62, %rd129;
	st.global.f64 	[%rd130], %fd6;
$L__BB5_34:
	add.s32 	%r188, %r188, 1;
	setp.ne.s32 	%p27, %r188, 0;
	add.s32 	%r187, %r187, 1024;
	add.s32 	%r186, %r186, 1024;
	add.s32 	%r185, %r185, 128;
	@%p27 bra 	$L__BB5_32;
$L__BB5_35:
	ret;

}
	// .globl	_ZN3cub18CUB_300001_SM_10006detail9transform16transform_kernelINS2_10policy_hubILb0EN4cuda3std3__45tupleIJN6thrust24THRUST_300001_SM_1000_NS6detail15normal_iteratorINSA_10device_ptrIdEEEENSC_INSD_IKdEEEEEEEE10policy1000ElNS7_4plusIdEESF_JPdPSG_EEEvT0_iT1_T2_DpNS2_10kernel_argIT3_EE
.visible .entry _ZN3cub18CUB_300001_SM_10006detail9transform16transform_kernelINS2_10policy_hubILb0EN4cuda3std3__45tupleIJN6thrust24THRUST_300001_SM_1000_NS6detail15normal_iteratorINSA_10device_ptrIdEEEENSC_INSD_IKdEEEEEEEE10policy1000ElNS7_4plusIdEESF_JPdPSG_EEEvT0_iT1_T2_DpNS2_10kernel_argIT3_EE(
	.param .u64 _ZN3cub18CUB_300001_SM_10006detail9transform16transform_kernelINS2_10policy_hubILb0EN4cuda3std3__45tupleIJN6thrust24THRUST_300001_SM_1000_NS6detail15normal_iteratorINSA_10device_ptrIdEEEENSC_INSD_IKdEEEEEEEE10policy1000ElNS7_4plusIdEESF_JPdPSG_EEEvT0_iT1_T2_DpNS2_10kernel_argIT3_EE_param_0,
	.param .u32 _ZN3cub18CUB_300001_SM_10006detail9transform16transform_kernelINS2_10policy_hubILb0EN4cuda3std3__45tupleIJN6thrust24THRUST_300001_SM_1000_NS6detail15normal_iteratorINSA_10device_ptrIdEEEENSC_INSD_IKdEEEEEEEE10policy1000ElNS7_4plusIdEESF_JPdPSG_EEEvT0_iT1_T2_DpNS2_10kernel_argIT3_EE_param_1,
	.param .align 1 .b8 _ZN3cub18CUB_300001_SM_10006detail9transform16transform_kernelINS2_10policy_hubILb0EN4cuda3std3__45tupleIJN6thrust24THRUST_300001_SM_1000_NS6detail15normal_iteratorINSA_10device_ptrIdEEEENSC_INSD_IKdEEEEEEEE10policy1000ElNS7_4plusIdEESF_JPdPSG_EEEvT0_iT1_T2_DpNS2_10kernel_argIT3_EE_param_2[1],
	.param .align 8 .b8 _ZN3cub18CUB_300001_SM_10006detail9transform16transform_kernelINS2_10policy_hubILb0EN4cuda3std3__45tupleIJN6thrust24THRUST_300001_SM_1000_NS6detail15normal_iteratorINSA_10device_ptrIdEEEENSC_INSD_IKdEEEEEEEE10policy1000ElNS7_4plusIdEESF_JPdPSG_EEEvT0_iT1_T2_DpNS2_10kernel_argIT3_EE_param_3[8],
	.param .align 8 .b8 _ZN3cub18CUB_300001_SM_10006detail9transform16transform_kernelINS2_10policy_hubILb0EN4cuda3std3__45tupleIJN6thrust24THRUST_300001_SM_1000_NS6detail15normal_iteratorINSA_10device_ptrIdEEEENSC_INSD_IKdEEEEEEEE10policy1000ElNS7_4plusIdEESF_JPdPSG_EEEvT0_iT1_T2_DpNS2_10kernel_argIT3_EE_param_4[16],
	.param .align 8 .b8 _ZN3cub18CUB_300001_SM_10006detail9transform16transform_kernelINS2_10policy_hubILb0EN4cuda3std3__45tupleIJN6thrust24THRUST_300001_SM_1000_NS6detail15normal_iteratorINSA_10device_ptrIdEEEENSC_INSD_IKdEEEEEEEE10policy1000ElNS7_4plusIdEESF_JPdPSG_EEEvT0_iT1_T2_DpNS2_10kernel_argIT3_EE_param_5[16]
)
.maxntid 128
{
	.reg .pred 	%p<28>;
	.reg .b32 	%r<181>;
	.reg .b64 	%rd<149>;
	.reg .b64 	%fd<7>;

	ld.param.u64 	%rd68, [_ZN3cub18CUB_300001_SM_10006detail9transform16transform_kernelINS2_10policy_hubILb0EN4cuda3std3__45tupleIJN6thrust24THRUST_300001_SM_1000_NS6detail15normal_iteratorINSA_10device_ptrIdEEEENSC_INSD_IKdEEEEEEEE10policy1000ElNS7_4plusIdEESF_JPdPSG_EEEvT0_iT1_T2_DpNS2_10kernel_argIT3_EE_param_5];
	ld.param.u64 	%rd66, [_ZN3cub18CUB_300001_SM_10006detail9transform16transform_kernelINS2_10policy_hubILb0EN4cuda3std3__45tupleIJN6thrust24THRUST_300001_SM_1000_NS6detail15normal_iteratorINSA_10device_ptrIdEEEENSC_INSD_IKdEEEEEEEE10policy1000ElNS7_4plusIdEESF_JPdPSG_EEEvT0_iT1_T2_DpNS2_10kernel_argIT3_EE_param_4];
	ld.param.u64 	%rd70, [_ZN3cub18CUB_300001_SM_10006detail9transform16transform_kernelINS2_10policy_hubILb0EN4cuda3std3__45tupleIJN6thrust24THRUST_300001_SM_1000_NS6detail15normal_iteratorINSA_10device_ptrIdEEEENSC_INSD_IKdEEEEEEEE10policy1000ElNS7_4plusIdEESF_JPdPSG_EEEvT0_iT1_T2_DpNS2_10kernel_argIT3_EE_param_0];
	ld.param.u64 	%rd69, [_ZN3cub18CUB_300001_SM_10006detail9transform16transform_kernelINS2_10policy_hubILb0EN4cuda3std3__45tupleIJN6thrust24THRUST_300001_SM_1000_NS6detail15normal_iteratorINSA_10device_ptrIdEEEENSC_INSD_IKdEEEEEEEE10policy1000ElNS7_4plusIdEESF_JPdPSG_EEEvT0_iT1_T2_DpNS2_10kernel_argIT3_EE_param_5+8];
	ld.param.u64 	%rd67, [_ZN3cub18CUB_300001_SM_10006detail9transform16transform_kernelINS2_10policy_hubILb0EN4cuda3std3__45tupleIJN6thrust24THRUST_300001_SM_1000_NS6detail15normal_iteratorINSA_10device_ptrIdEEEENSC_INSD_IKdEEEEEEEE10policy1000ElNS7_4plusIdEESF_JPdPSG_EEEvT0_iT1_T2_DpNS2_10kernel_argIT3_EE_param_4+8];
	ld.param.u64 	%rd71, [_ZN3cub18CUB_300001_SM_10006detail9transform16transform_kernelINS2_10policy_hubILb0EN4cuda3std3__45tupleIJN6thrust24THRUST_300001_SM_1000_NS6detail15normal_iteratorINSA_10device_ptrIdEEEENSC_INSD_IKdEEEEEEEE10policy1000ElNS7_4plusIdEESF_JPdPSG_EEEvT0_iT1_T2_DpNS2_10kernel_argIT3_EE_param_3];
	ld.param.u32 	%r68, [_ZN3cub18CUB_300001_SM_10006detail9transform16transform_kernelINS2_10policy_hubILb0EN4cuda3std3__45tupleIJN6thrust24THRUST_300001_SM_1000_NS6detail15normal_iteratorINSA_10device_ptrIdEEEENSC_INSD_IKdEEEEEEEE10policy1000ElNS7_4plusIdEESF_JPdPSG_EEEvT0_iT1_T2_DpNS2_10kernel_argIT3_EE_param_1];
	cvta.to.global.u64 	%rd1, %rd71;
	cvt.u32.u64 	%r1, %rd67;
	cvt.u32.u64 	%r2, %rd69;
	shl.b32 	%r3, %r68, 7;
	mov.u32 	%r69, %ctaid.x;
	cvt.u64.u32 	%rd72, %r69;
	cvt.s64.s32 	%rd73, %r3;
	mul.lo.s64 	%rd4, %rd73, %rd72;
	sub.s64 	%rd74, %rd70, %rd4;
	min.s64 	%rd75, %rd74, %rd73;
	cvt.u32.u64 	%r4, %rd75;
	setp.eq.s32 	%p1, %r69, 0;
	add.s32 	%r71, %r69, 2;
	mov.u32 	%r72, %nctaid.x;
	setp.ge.u32 	%p2, %r71, %r72;
	shl.b32 	%r5, %r68, 10;
	or.pred  	%p3, %p1, %p2;
	@%p3 bra 	$L__BB6_5;
	mov.b32 	%r132, -1;
	// begin inline asm
	{
	 .reg .pred P_OUT; 
	elect.sync _|P_OUT, %r132;
	selp.b32 %r131, 1, 0, P_OUT; 
}
	// end inline asm
	mov.u32 	%r133, %tid.x;
	setp.gt.u32 	%p18, %r133, 31;
	setp.eq.s32 	%p19, %r131, 0;
	or.pred  	%p20, %p18, %p19;
	@%p20 bra 	$L__BB6_3;
	mov.u32 	%r134, _ZZN3cub18CUB_300001_SM_10006detail9transform23transform_kernel_ublkcpINS2_19async_copy_policy_tILi128EEElN4cuda3std3__44plusIdEEN6thrust24THRUST_300001_SM_1000_NS6detail15normal_iteratorINSC_10device_ptrIdEEEEJddEEEvT0_iT1_T2_DpNS2_16aligned_base_ptrIT3_EEE3bar;
	mov.b32 	%r135, 1;
	// begin inline asm
	mbarrier.init.shared.b64 [%r134], %r135;
	// end inline asm
	// begin inline asm
	fence.proxy.async.shared::cta; // 6.
	// end inline asm
	shl.b64 	%rd126, %rd4, 3;
	add.s32 	%r144, %r5, 15;
	add.s32 	%r145, %r144, %r1;
	and.b32  	%r137, %r145, -16;
	cvta.to.global.u64 	%rd127, %rd66;
	add.s64 	%rd123, %rd127, %rd126;
	mov.u32 	%r136, _ZN3cub18CUB_300001_SM_10006detail9transform4smemE;
	// begin inline asm
	cp.async.bulk.shared::cluster.global.mbarrier::complete_tx::bytes [%r136], [%rd123], %r137, [%r134];
	// end inline asm
	add.s32 	%r146, %r144, %r2;
	and.b32  	%r140, %r146, -16;
	add.s32 	%r147, %r136, %r5;
	add.s32 	%r139, %r147, 128;
	cvta.to.global.u64 	%rd128, %rd68;
	add.s64 	%rd124, %rd128, %rd126;
	// begin inline asm
	cp.async.bulk.shared::cluster.global.mbarrier::complete_tx::bytes [%r139], [%rd124], %r140, [%r134];
	// end inline asm
	add.s32 	%r143, %r140, %r137;
	// begin inline asm
	mbarrier.arrive.expect_tx.release.cta.shared::cta.b64 %rd125, [%r134], %r143; // 8. 
	// end inline asm
$L__BB6_3:
	bar.sync 	0;
	mov.u32 	%r149, _ZZN3cub18CUB_300001_SM_10006detail9transform23transform_kernel_ublkcpINS2_19async_copy_policy_tILi128EEElN4cuda3std3__44plusIdEEN6thrust24THRUST_300001_SM_1000_NS6detail15normal_iteratorINSC_10device_ptrIdEEEEJddEEEvT0_iT1_T2_DpNS2_16aligned_base_ptrIT3_EEE3bar;
$L__BB6_4:
	mov.b32 	%r150, 0;
	// begin inline asm
	{
	 .reg .pred P_OUT; 
	mbarrier.try_wait.parity.shared::cta.b64  P_OUT, [%r149], %r150;                                // 7a. 
	selp.b32 %r148, 1, 0, P_OUT; 
}
	// end inline asm
	setp.eq.s32 	%p21, %r148, 0;
	@%p21 bra 	$L__BB6_4;
	bra.uni 	$L__BB6_26;
$L__BB6_5:
	cvt.s64.s32 	%rd5, %r1;
	shl.b32 	%r74, %r4, 3;
	cvt.s64.s32 	%rd76, %r74;
	shr.u64 	%rd6, %rd76, 3;
	mov.u32 	%r6, %ntid.x;
	mov.u32 	%r7, %ntid.y;
	mul.lo.s32 	%r75, %r6, %r7;
	mov.u32 	%r8, %ntid.z;
	mul.lo.s32 	%r9, %r75, %r8;
	mov.u32 	%r76, %tid.x;
	mov.u32 	%r77, %tid.y;
	mov.u32 	%r78, %tid.z;
	mad.lo.s32 	%r79, %r78, %r7, %r77;
	mad.lo.s32 	%r80, %r79, %r6, %r76;
	cvt.u64.u32 	%rd146, %r80;
	setp.le.u64 	%p4, %rd6, %rd146;
	@%p4 bra 	$L__BB6_15;
	cvt.u32.u64 	%r81, %rd146;
	cvt.u64.u32 	%rd8, %r9;
	add.s32 	%r82, %r81, %r9;
	cvt.u64.u32 	%rd77, %r82;
	max.u64 	%rd78, %rd6, %rd77;
	setp.gt.u64 	%p5, %rd6, %rd77;
	selp.u64 	%rd9, 1, 0, %p5;
	add.s64 	%rd79, %rd9, %rd77;
	sub.s64 	%rd10, %rd78, %rd79;
	and.b64  	%rd80, %rd10, -4294967296;
	setp.ne.s64 	%p6, %rd80, 0;
	@%p6 bra 	$L__BB6_8;
	cvt.u32.u64 	%r83, %rd8;
	cvt.u32.u64 	%r84, %rd10;
	div.u32 	%r85, %r84, %r83;
	cvt.u64.u32 	%rd135, %r85;
	bra.uni 	$L__BB6_9;
$L__BB6_8:
	div.u64 	%rd135, %rd10, %rd8;
$L__BB6_9:
	add.s64 	%rd14, %rd135, %rd9;
	and.b64  	%rd81, %rd14, 3;
	setp.eq.s64 	%p7, %rd81, 3;
	mov.u64 	%rd139, %rd146;
	@%p7 bra 	$L__BB6_12;
	shl.b64 	%rd82, %rd4, 3;
	shl.b64 	%rd83, %rd146, 3;
	add.s64 	%rd84, %rd82, %rd83;
	add.s64 	%rd85, %rd84, %rd5;
	add.s64 	%rd137, %rd66, %rd85;
	shl.b64 	%rd16, %rd8, 3;
	mov.u32 	%r87, _ZN3cub18CUB_300001_SM_10006detail9transform4smemE;
	add.s32 	%r88, %r1, %r87;
	shl.b32 	%r89, %r81, 3;
	add.s32 	%r163, %r88, %r89;
	mul.lo.s32 	%r90, %r8, %r7;
	mul.lo.s32 	%r91, %r90, %r6;
	shl.b32 	%r11, %r91, 3;
	add.s64 	%rd86, %rd14, 1;
	and.b64  	%rd87, %rd86, 3;
	neg.s64 	%rd136, %rd87;
	mov.u64 	%rd139, %rd146;
$L__BB6_11:
	.pragma "nounroll";
	// begin inline asm
	cp.async.ca.shared.global [%r163], [%rd137], 8, 8;
	// end inline asm
	add.s64 	%rd139, %rd139, %rd8;
	add.s64 	%rd137, %rd137, %rd16;
	add.s32 	%r163, %r163, %r11;
	add.s64 	%rd136, %rd136, 1;
	setp.ne.s64 	%p8, %rd136, 0;
	@%p8 bra 	$L__BB6_11;
$L__BB6_12:
	setp.lt.u64 	%p9, %rd14, 3;
	@%p9 bra 	$L__BB6_15;
	shl.b64 	%rd25, %rd8, 2;
	shl.b64 	%rd89, %rd4, 3;
	shl.b64 	%rd90, %rd139, 3;
	add.s64 	%rd26, %rd89, %rd90;
	shl.b64 	%rd91, %rd8, 3;
	add.s64 	%rd27, %rd26, %rd91;
	shl.b64 	%rd92, %rd8, 4;
	add.s64 	%rd28, %rd26, %rd92;
	add.s64 	%rd93, %rd139, %rd4;
	shl.b64 	%rd94, %rd93, 3;
	mad.lo.s64 	%rd29, %rd8, 24, %rd94;
	mov.u32 	%r93, _ZN3cub18CUB_300001_SM_10006detail9transform4smemE;
	add.s32 	%r94, %r1, %r93;
	mul.lo.s32 	%r95, %r8, %r7;
	mul.lo.s32 	%r96, %r95, %r6;
	shl.b32 	%r97, %r96, 3;
	cvt.u32.u64 	%r98, %rd139;
	shl.b32 	%r99, %r98, 3;
	add.s32 	%r164, %r94, %r99;
	add.s32 	%r167, %r164, %r97;
	shl.b32 	%r15, %r96, 5;
	shl.b32 	%r100, %r96, 4;
	add.s32 	%r166, %r164, %r100;
	mad.lo.s32 	%r165, %r96, 24, %r164;
	cvt.s64.s32 	%rd95, %r1;
	add.s64 	%rd140, %rd66, %rd95;
$L__BB6_14:
	add.s64 	%rd96, %rd140, %rd26;
	// begin inline asm
	cp.async.ca.shared.global [%r164], [%rd96], 8, 8;
	// end inline asm
	add.s64 	%rd97, %rd140, %rd27;
	// begin inline asm
	cp.async.ca.shared.global [%r167], [%rd97], 8, 8;
	// end inline asm
	add.s64 	%rd98, %rd140, %rd28;
	// begin inline asm
	cp.async.ca.shared.global [%r166], [%rd98], 8, 8;
	// end inline asm
	add.s64 	%rd99, %rd140, %rd29;
	// begin inline asm
	cp.async.ca.shared.global [%r165], [%rd99], 8, 8;
	// end inline asm
	add.s64 	%rd139, %rd139, %rd25;
	mul.wide.u32 	%rd100, %r9, 32;
	add.s64 	%rd140, %rd140, %rd100;
	add.s32 	%r167, %r167, %r15;
	add.s32 	%r166, %r166, %r15;
	add.s32 	%r165, %r165, %r15;
	add.s32 	%r164, %r164, %r15;
	setp.lt.u64 	%p10, %rd139, %rd6;
	@%p10 bra 	$L__BB6_14;
$L__BB6_15:
	setp.le.u64 	%p11, %rd6, %rd146;
	// begin inline asm
	cp.async.commit_group;
	// end inline asm
	cvt.s64.s32 	%rd35, %r2;
	@%p11 bra 	$L__BB6_25;
	cvt.u32.u64 	%r105, %rd146;
	cvt.u64.u32 	%rd36, %r9;
	add.s32 	%r106, %r105, %r9;
	cvt.u64.u32 	%rd101, %r106;
	max.u64 	%rd102, %rd6, %rd101;
	setp.gt.u64 	%p12, %rd6, %rd101;
	selp.u64 	%rd37, 1, 0, %p12;
	add.s64 	%rd103, %rd37, %rd101;
	sub.s64 	%rd38, %rd102, %rd103;
	and.b64  	%rd104, %rd38, -4294967296;
	setp.ne.s64 	%p13, %rd104, 0;
	@%p13 bra 	$L__BB6_18;
	cvt.u32.u64 	%r107, %rd36;
	cvt.u32.u64 	%r108, %rd38;
	div.u32 	%r109, %r108, %r107;
	cvt.u64.u32 	%rd142, %r109;
	bra.uni 	$L__BB6_19;
$L__BB6_18:
	div.u64 	%rd142, %rd38, %rd36;
$L__BB6_19:
	add.s64 	%rd42, %rd142, %rd37;
	and.b64  	%rd105, %rd42, 3;
	setp.eq.s64 	%p14, %rd105, 3;
	@%p14 bra 	$L__BB6_22;
	shl.b64 	%rd106, %rd4, 3;
	shl.b64 	%rd107, %rd146, 3;
	add.s64 	%rd108, %rd106, %rd107;
	add.s64 	%rd109, %rd108, %rd35;
	add.s64 	%rd144, %rd68, %rd109;
	shl.b64 	%rd44, %rd36, 3;
	mov.u32 	%r111, _ZN3cub18CUB_300001_SM_10006detail9transform4smemE;
	add.s32 	%r112, %r2, %r111;
	add.s32 	%r113, %r112, %r5;
	shl.b32 	%r114, %r105, 3;
	add.s32 	%r168, %r113, %r114;
	mul.lo.s32 	%r115, %r8, %r7;
	mul.lo.s32 	%r116, %r115, %r6;
	shl.b32 	%r28, %r116, 3;
	add.s64 	%rd110, %rd42, 1;
	and.b64  	%rd111, %rd110, 3;
	neg.s64 	%rd143, %rd111;
$L__BB6_21:
	.pragma "nounroll";
	add.s32 	%r117, %r168, 128;
	// begin inline asm
	cp.async.ca.shared.global [%r117], [%rd144], 8, 8;
	// end inline asm
	add.s64 	%rd146, %rd146, %rd36;
	add.s64 	%rd144, %rd144, %rd44;
	add.s32 	%r168, %r168, %r28;
	add.s64 	%rd143, %rd143, 1;
	setp.ne.s64 	%p15, %rd143, 0;
	@%p15 bra 	$L__BB6_21;
$L__BB6_22:
	setp.lt.u64 	%p16, %rd42, 3;
	@%p16 bra 	$L__BB6_25;
	shl.b64 	%rd53, %rd36, 2;
	shl.b64 	%rd113, %rd4, 3;
	shl.b64 	%rd114, %rd146, 3;
	add.s64 	%rd54, %rd113, %rd114;
	shl.b64 	%rd115, %rd36, 3;
	add.s64 	%rd55, %rd54, %rd115;
	shl.b64 	%rd56, %rd36, 5;
	shl.b64 	%rd116, %rd36, 4;
	add.s64 	%rd57, %rd54, %rd116;
	add.s64 	%rd117, %rd146, %rd4;
	shl.b64 	%rd118, %rd117, 3;
	mad.lo.s64 	%rd58, %rd36, 24, %rd118;
	mov.u32 	%r118, _ZN3cub18CUB_300001_SM_10006detail9transform4smemE;
	add.s32 	%r119, %r2, %r118;
	mul.lo.s32 	%r120, %r8, %r7;
	mul.lo.s32 	%r121, %r120, %r6;
	shl.b32 	%r122, %r121, 3;
	cvt.u32.u64 	%r123, %rd146;
	shl.b32 	%r124, %r123, 3;
	add.s32 	%r125, %r119, %r5;
	add.s32 	%r169, %r125, %r124;
	add.s32 	%r172, %r169, %r122;
	shl.b32 	%r32, %r121, 5;
	shl.b32 	%r126, %r121, 4;
	add.s32 	%r171, %r169, %r126;
	mad.lo.s32 	%r170, %r121, 24, %r169;
	add.s64 	%rd147, %rd68, %rd35;
$L__BB6_24:
	add.s64 	%rd119, %rd147, %rd54;
	add.s32 	%r127, %r169, 128;
	// begin inline asm
	cp.async.ca.shared.global [%r127], [%rd119], 8, 8;
	// end inline asm
	add.s64 	%rd120, %rd147, %rd55;
	add.s32 	%r128, %r172, 128;
	// begin inline asm
	cp.async.ca.shared.global [%r128], [%rd120], 8, 8;
	// end inline asm
	add.s64 	%rd121, %rd147, %rd57;
	add.s32 	%r129, %r171, 128;
	// begin inline asm
	cp.async.ca.shared.global [%r129], [%rd121], 8, 8;
	// end inline asm
	add.s64 	%rd122, %rd147, %rd58;
	add.s32 	%r130, %r170, 128;
	// begin inline asm
	cp.async.ca.shared.global [%r130], [%rd122], 8, 8;
	// end inline asm
	add.s64 	%rd146, %rd146, %rd53;
	add.s64 	%rd147, %rd147, %rd56;
	add.s32 	%r172, %r172, %r32;
	add.s32 	%r171, %r171, %r32;
	add.s32 	%r170, %r170, %r32;
	add.s32 	%r169, %r169, %r32;
	setp.lt.u64 	%p17, %rd146, %rd6;
	@%p17 bra 	$L__BB6_24;
$L__BB6_25:
	// begin inline asm
	cp.async.commit_group;
	// end inline asm
	// begin inline asm
	cp.async.wait_group 0;
	// end inline asm
	barrier.sync 	0;
$L__BB6_26:
	setp.eq.s32 	%p22, %r3, %r4;
	@%p22 bra 	$L__BB6_32;
	setp.lt.s32 	%p23, %r68, 1;
	@%p23 bra 	$L__BB6_35;
	mov.u32 	%r177, %tid.x;
	neg.s32 	%r180, %r68;
	add.s32 	%r151, %r2, %r5;
	shl.b32 	%r152, %r177, 3;
	add.s32 	%r153, %r151, %r152;
	mov.u32 	%r154, _ZN3cub18CUB_300001_SM_10006detail9transform4smemE;
	add.s32 	%r155, %r153, %r154;
	add.s32 	%r179, %r155, 128;
	add.s32 	%r156, %r1, %r152;
	add.s32 	%r178, %r154, %r156;
	shl.b64 	%rd129, %rd4, 3;
	add.s64 	%rd64, %rd1, %rd129;
$L__BB6_29:
	.pragma "nounroll";
	setp.ge.s32 	%p24, %r177, %r4;
	@%p24 bra 	$L__BB6_31;
	ld.shared.f64 	%fd1, [%r178];
	ld.shared.f64 	%fd2, [%r179];
	add.f64 	%fd3, %fd1, %fd2;
	mul.wide.s32 	%rd130, %r177, 8;
	add.s64 	%rd131, %rd64, %rd130;
	st.global.f64 	[%rd131], %fd3;
$L__BB6_31:
	add.s32 	%r180, %r180, 1;
	setp.ne.s32 	%p25, %r180, 0;
	add.s32 	%r179, %r179, 1024;
	add.s32 	%r178, %r178, 1024;
	add.s32 	%r177, %r177, 128;
	@%p25 bra 	$L__BB6_29;
	bra.uni 	$L__BB6_35;
$L__BB6_32:
	setp.lt.s32 	%p26, %r68, 1;
	@%p26 bra 	$L__BB6_35;
	mov.u32 	%r173, %tid.x;
	neg.s32 	%r176, %r68;
	add.s32 	%r157, %r2, %r5;
	shl.b32 	%r158, %r173, 3;
	add.s32 	%r159, %r157, %r158;
	mov.u32 	%r160, _ZN3cub18CUB_300001_SM_10006detail9transform4smemE;
	add.s32 	%r161, %r159, %r160;
	add.s32 	%r175, %r161, 128;
	add.s32 	%r162, %r1, %r158;
	add.s32 	%r174, %r160, %r162;
	shl.b64 	%rd132, %rd4, 3;
	add.s64 	%rd65, %rd1, %rd132;
$L__BB6_34:
	.pragma "nounroll";
	mul.wide.s32 	%rd133, %r173, 8;
	add.s64 	%rd134, %rd65, %rd133;
	ld.shared.f64 	%fd4, [%r174];
	ld.shared.f64 	%fd5, [%r175];
	add.f64 	%fd6, %fd4, %fd5;
	st.global.f64 	[%rd134], %fd6;
	add.s32 	%r176, %r176, 1;
	setp.eq.s32 	%p27, %r176, 0;
	add.s32 	%r175, %r175, 1024;
	add.s32 	%r174, %r174, 1024;
	add.s32 	%r173, %r173, 128;
	@%p27 bra 	$L__BB6_35;
	bra.uni 	$L__BB6_34;
$L__BB6_35:
	ret;

}
	// .globl	_ZN3cub18CUB_300001_SM_10006detail9transform16transform_kernelINS2_10policy_hubILb0EN4cuda3std3__45tupleIJN6thrust24THRUST_300001_SM_1000_NS6detail15normal_iteratorINSA_10device_ptrIdEEEESF_EEEE10policy1000EiNS7_4plusIdEESF_JPdSL_EEEvT0_iT1_T2_DpNS2_10kernel_argIT3_EE
.visible .entry _ZN3cub18CUB_300001_SM_10006detail9transform16transform_kernelINS2_10policy_hubILb0EN4cuda3std3__45tupleIJN6thrust24THRUST_300001_SM_1000_NS6detail15normal_iteratorINSA_10device_ptrIdEEEESF_EEEE10policy1000EiNS7_4plusIdEESF_JPdSL_EEEvT0_iT1_T2_DpNS2_10kernel_argIT3_EE(
	.param .u32 _ZN3cub18CUB_300001_SM_10006detail9transform16transform_kernelINS2_10policy_hubILb0EN4cuda3std3__45tupleIJN6thrust24THRUST_300001_SM_1000_NS6detail15normal_iteratorINSA_10device_ptrIdEEEESF_EEEE10policy1000EiNS7_4plusIdEESF_JPdSL_EEEvT0_iT1_T2_DpNS2_10kernel_argIT3_EE_param_0,
	.param .u32 _ZN3cub18CUB_300001_SM_10006detail9transform16transform_kernelINS2_10policy_hubILb0EN4cuda3std3__45tupleIJN6thrust24THRUST_300001_SM_1000_NS6detail15normal_iteratorINSA_10device_ptrIdEEEESF_EEEE10policy1000EiNS7_4plusIdEESF_JPdSL_EEEvT0_iT1_T2_DpNS2_10kernel_argIT3_EE_param_1,
	.param .align 1 .b8 _ZN3cub18CUB_300001_SM_10006detail9transform16transform_kernelINS2_10policy_hubILb0EN4cuda3std3__45tupleIJN6thrust24THRUST_300001_SM_1000_NS6detail15normal_iteratorINSA_10device_ptrIdEEEESF_EEEE10policy1000EiNS7_4plusIdEESF_JPdSL_EEEvT0_iT1_T2_DpNS2_10kernel_argIT3_EE_param_2[1],
	.param .align 8 .b8 _ZN3cub18CUB_300001_SM_10006detail9transform16transform_kernelINS2_10policy_hubILb0EN4cuda3std3__45tupleIJN6thrust24THRUST_300001_SM_1000_NS6detail15normal_iteratorINSA_10device_ptrIdEEEESF_EEEE10policy1000EiNS7_4plusIdEESF_JPdSL_EEEvT0_iT1_T2_DpNS2_10kernel_argIT3_EE_param_3[8],
	.param .align 8 .b8 _ZN3cub18CUB_300001_SM_10006detail9transform16transform_kernelINS2_10policy_hubILb0EN4cuda3std3__45tupleIJN6thrust24THRUST_300001_SM_1000_NS6detail15normal_iteratorINSA_10device_ptrIdEEEESF_EEEE10policy1000EiNS7_4plusIdEESF_JPdSL_EEEvT0_iT1_T2_DpNS2_10kernel_argIT3_EE_param_4[16],
	.param .align 8 .b8 _ZN3cub18CUB_300001_SM_10006detail9transform16transform_kernelINS2_10policy_hubILb0EN4cuda3std3__45tupleIJN6thrust24THRUST_300001_SM_1000_NS6detail15normal_iteratorINSA_10device_ptrIdEEEESF_EEEE10policy1000EiNS7_4plusIdEESF_JPdSL_EEEvT0_iT1_T2_DpNS2_10kernel_argIT3_EE_param_5[16]
)
.maxntid 128
{
	.reg .pred 	%p<28>;
	.reg .b32 	%r<189>;
	.reg .b64 	%rd<145>;
	.reg .b64 	%fd<7>;

	ld.param.u64 	%rd65, [_ZN3cub18CUB_300001_SM_10006detail9transform16transform_kernelINS2_10policy_hubILb0EN4cuda3std3__45tupleIJN6thrust24THRUST_300001_SM_1000_NS6detail15normal_iteratorINSA_10device_ptrIdEEEESF_EEEE10policy1000EiNS7_4plusIdEESF_JPdSL_EEEvT0_iT1_T2_DpNS2_10kernel_argIT3_EE_param_5];
	ld.param.u64 	%rd63, [_ZN3cub18CUB_300001_SM_10006detail9transform16transform_kernelINS2_10policy_hubILb0EN4cuda3std3__45tupleIJN6thrust24THRUST_300001_SM_1000_NS6detail15normal_iteratorINSA_10device_ptrIdEEEESF_EEEE10policy1000EiNS7_4plusIdEESF_JPdSL_EEEvT0_iT1_T2_DpNS2_10kernel_argIT3_EE_param_4];
	ld.param.u32 	%r72, [_ZN3cub18CUB_300001_SM_10006detail9transform16transform_kernelINS2_10policy_hubILb0EN4cuda3std3__45tupleIJN6thrust24THRUST_300001_SM_1000_NS6detail15normal_iteratorINSA_10device_ptrIdEEEESF_EEEE10policy1000EiNS7_4plusIdEESF_JPdSL_EEEvT0_iT1_T2_DpNS2_10kernel_argIT3_EE_param_0];
	ld.param.u64 	%rd66, [_ZN3cub18CUB_300001_SM_10006detail9transform16transform_kernelINS2_10policy_hubILb0EN4cuda3std3__45tupleIJN6thrust24THRUST_300001_SM_1000_NS6detail15normal_iteratorINSA_10device_ptrIdEEEESF_EEEE10policy1000EiNS7_4plusIdEESF_JPdSL_EEEvT0_iT1_T2_DpNS2_10kernel_argIT3_EE_param_5+8];
	ld.param.u64 	%rd64, [_ZN3cub18CUB_300001_SM_10006detail9transform16transform_kernelINS2_10policy_hubILb0EN4cuda3std3__45tupleIJN6thrust24THRUST_300001_SM_1000_NS6detail15normal_iteratorINSA_10device_ptrIdEEEESF_EEEE10policy1000EiNS7_4plusIdEESF_JPdSL_EEEvT0_iT1_T2_DpNS2_10kernel_argIT3_EE_param_4+8];
	ld.param.u64 	%rd67, [_ZN3cub18CUB_300001_SM_10006detail9transform16transform_kernelINS2_10policy_hubILb0EN4cuda3std3__45tupleIJN6thrust24THRUST_300001_SM_1000_NS6detail15normal_iteratorINSA_10device_ptrIdEEEESF_EEEE10policy1000EiNS7_4plusIdEESF_JPdSL_EEEvT0_iT1_T2_DpNS2_10kernel_argIT3_EE_param_3];
	ld.param.u32 	%r71, [_ZN3cub18CUB_300001_SM_10006detail9transform16transform_kernelINS2_10policy_hubILb0EN4cuda3std3__45tupleIJN6thrust24THRUST_300001_SM_1000_NS6detail15normal_iteratorINSA_10device_ptrIdEEEESF_EEEE10policy1000EiNS7_4plusIdEESF_JPdSL_EEEvT0_iT1_T2_DpNS2_10kernel_argIT3_EE_param_1];
	cvta.to.global.u64 	%rd1, %rd67;
	cvt.u32.u64 	%r1, %rd64;
	cvt.u32.u64 	%r2, %rd66;
	shl.b32 	%r3, %r71, 7;
	mov.u32 	%r73, %ctaid.x;
	mul.lo.s32 	%r4, %r3, %r73;
	sub.s32 	%r5, %r72, %r4;
	min.s32 	%r6, %r3, %r5;
	setp.eq.s32 	%p1, %r73, 0;
	add.s32 	%r75, %r73, 2;
	mov.u32 	%r76, %nctaid.x;
	setp.ge.u32 	%p2, %r75, %r76;
	shl.b32 	%r7, %r71, 10;
	or.pred  	%p3, %p1, %p2;
	@%p3 bra 	$L__BB7_5;
	mov.b32 	%r140, -1;
	// begin inline asm
	{
	 .reg .pred P_OUT; 
	elect.sync _|P_OUT, %r140;
	selp.b32 %r139, 1, 0, P_OUT; 
}
	// end inline asm
	mov.u32 	%r141, %tid.x;
	setp.gt.u32 	%p18, %r141, 31;
	setp.eq.s32 	%p19, %r139, 0;
	or.pred  	%p20, %p18, %p19;
	@%p20 bra 	$L__BB7_3;
	mov.u32 	%r142, _ZZN3cub18CUB_300001_SM_10006detail9transform23transform_kernel_ublkcpINS2_19async_copy_policy_tILi128EEEiN4cuda3std3__44plusIdEEN6thrust24THRUST_300001_SM_1000_NS6detail15normal_iteratorINSC_10device_ptrIdEEEEJddEEEvT0_iT1_T2_DpNS2_16aligned_base_ptrIT3_EEE3bar;
	mov.b32 	%r143, 1;
	// begin inline asm
	mbarrier.init.shared.b64 [%r142], %r143;
	// end inline asm
	// begin inline asm
	fence.proxy.async.shared::cta; // 6.
	// end inline asm
	mul.wide.s32 	%rd122, %r4, 8;
	add.s32 	%r152, %r7, 15;
	add.s32 	%r153, %r152, %r1;
	and.b32  	%r145, %r153, -16;
	cvta.to.global.u64 	%rd123, %rd63;
	add.s64 	%rd119, %rd123, %rd122;
	mov.u32 	%r144, _ZN3cub18CUB_300001_SM_10006detail9transform4smemE;
	// begin inline asm
	cp.async.bulk.shared::cluster.global.mbarrier::complete_tx::bytes [%r144], [%rd119], %r145, [%r142];
	// end inline asm
	add.s32 	%r154, %r152, %r2;
	and.b32  	%r148, %r154, -16;
	add.s32 	%r155, %r144, %r7;
	add.s32 	%r147, %r155, 128;
	cvta.to.global.u64 	%rd124, %rd65;
	add.s64 	%rd120, %rd124, %rd122;
	// begin inline asm
	cp.async.bulk.shared::cluster.global.mbarrier::complete_tx::bytes [%r147], [%rd120], %r148, [%r142];
	// end inline asm
	add.s32 	%r151, %r148, %r145;
	// begin inline asm
	mbarrier.arrive.expect_tx.release.cta.shared::cta.b64 %rd121, [%r142], %r151; // 8. 
	// end inline asm
$L__BB7_3:
	bar.sync 	0;
	mov.u32 	%r157, _ZZN3cub18CUB_300001_SM_10006detail9transform23transform_kernel_ublkcpINS2_19async_copy_policy_tILi128EEEiN4cuda3std3__44plusIdEEN6thrust24THRUST_300001_SM_1000_NS6detail15normal_iteratorINSC_10device_ptrIdEEEEJddEEEvT0_iT1_T2_DpNS2_16aligned_base_ptrIT3_EEE3bar;
$L__BB7_4:
	mov.b32 	%r158, 0;
	// begin inline asm
	{
	 .reg .pred P_OUT; 
	mbarrier.try_wait.parity.shared::cta.b64  P_OUT, [%r157], %r158;                                // 7a. 
	selp.b32 %r156, 1, 0, P_OUT; 
}
	// end inline asm
	setp.eq.s32 	%p21, %r156, 0;
	@%p21 bra 	$L__BB7_4;
	bra.uni 	$L__BB7_26;
$L__BB7_5:
	cvt.s64.s32 	%rd4, %r1;
	cvt.s64.s32 	%rd5, %r4;
	shl.b32 	%r78, %r6, 3;
	cvt.s64.s32 	%rd68, %r78;
	shr.u64 	%rd6, %rd68, 3;
	mov.u32 	%r8, %ntid.x;
	mov.u32 	%r9, %ntid.y;
	mul.lo.s32 	%r79, %r8, %r9;
	mov.u32 	%r10, %ntid.z;
	mul.lo.s32 	%r11, %r79, %r10;
	mov.u32 	%r80, %tid.x;
	mov.u32 	%r81, %tid.y;
	mov.u32 	%r82, %tid.z;
	mad.lo.s32 	%r83, %r82, %r9, %r81;
	mad.lo.s32 	%r84, %r83, %r8, %r80;
	cvt.u64.u32 	%rd142, %r84;
	setp.le.u64 	%p4, %rd6, %rd142;
	@%p4 bra 	$L__BB7_15;
	cvt.u32.u64 	%r85, %rd142;
	cvt.u64.u32 	%rd8, %r11;
	add.s32 	%r86, %r85, %r11;
	cvt.u64.u32 	%rd69, %r86;
	max.u64 	%rd70, %rd6, %rd69;
	setp.gt.u64 	%p5, %rd6, %rd69;
	selp.u64 	%rd9, 1, 0, %p5;
	add.s64 	%rd71, %rd9, %rd69;
	sub.s64 	%rd10, %rd70, %rd71;
	and.b64  	%rd72, %rd10, -4294967296;
	setp.ne.s64 	%p6, %rd72, 0;
	@%p6 bra 	$L__BB7_8;
	cvt.u32.u64 	%r87, %rd8;
	cvt.u32.u64 	%r88, %rd10;
	div.u32 	%r89, %r88, %r87;
	cvt.u64.u32 	%rd131, %r89;
	bra.uni 	$L__BB7_9;
$L__BB7_8:
	div.u64 	%rd131, %rd10, %rd8;
$L__BB7_9:
	add.s64 	%rd14, %rd131, %rd9;
	and.b64  	%rd73, %rd14, 3;
	setp.eq.s64 	%p7, %rd73, 3;
	mov.u64 	%rd135, %rd142;
	@%p7 bra 	$L__BB7_12;
	cvt.u32.u64 	%r90, %rd142;
	shl.b64 	%rd74, %rd142, 3;
	shl.b64 	%rd75, %rd5, 3;
	add.s64 	%rd76, %rd74, %rd75;
	add.s64 	%rd77, %rd76, %rd4;
	add.s64 	%rd133, %rd63, %rd77;
	mov.u32 	%r91, _ZN3cub18CUB_300001_SM_10006detail9transform4smemE;
	add.s32 	%r92, %r1, %r91;
	shl.b32 	%r93, %r90, 3;
	add.s32 	%r171, %r92, %r93;
	mul.lo.s32 	%r94, %r10, %r9;
	mul.lo.s32 	%r95, %r94, %r8;
	shl.b32 	%r13, %r95, 3;
	add.s64 	%rd78, %rd14, 1;
	and.b64  	%rd79, %rd78, 3;
	neg.s64 	%rd132, %rd79;
	mov.u64 	%rd135, %rd142;
$L__BB7_11:
	.pragma "nounroll";
	// begin inline asm
	cp.async.ca.shared.global [%r171], [%rd133], 8, 8;
	// end inline asm
	add.s64 	%rd135, %rd135, %rd8;
	shl.b64 	%rd81, %rd8, 3;
	add.s64 	%rd133, %rd133, %rd81;
	add.s32 	%r171, %r171, %r13;
	add.s64 	%rd132, %rd132, 1;
	setp.ne.s64 	%p8, %rd132, 0;
	@%p8 bra 	$L__BB7_11;
$L__BB7_12:
	setp.lt.u64 	%p9, %rd14, 3;
	@%p9 bra 	$L__BB7_15;
	shl.b64 	%rd82, %rd135, 3;
	shl.b64 	%rd83, %rd5, 3;
	add.s64 	%rd24, %rd82, %rd83;
	shl.b64 	%rd84, %rd8, 4;
	add.s64 	%rd25, %rd24, %rd84;
	add.s64 	%rd85, %rd135, %rd5;
	shl.b64 	%rd86, %rd85, 3;
	mad.lo.s64 	%rd26, %rd8, 24, %rd86;
	mov.u32 	%r97, _ZN3cub18CUB_300001_SM_10006detail9transform4smemE;
	add.s32 	%r98, %r1, %r97;
	mul.lo.s32 	%r99, %r10, %r9;
	mul.lo.s32 	%r100, %r99, %r8;
	shl.b32 	%r101, %r100, 3;
	cvt.u32.u64 	%r102, %rd135;
	shl.b32 	%r103, %r102, 3;
	add.s32 	%r172, %r98, %r103;
	add.s32 	%r175, %r172, %r101;
	shl.b32 	%r104, %r100, 4;
	add.s32 	%r174, %r172, %r104;
	mad.lo.s32 	%r173, %r100, 24, %r172;
	cvt.s64.s32 	%rd87, %r1;
	add.s64 	%rd136, %rd63, %rd87;
$L__BB7_14:
	add.s64 	%rd88, %rd136, %rd24;
	// begin inline asm
	cp.async.ca.shared.global [%r172], [%rd88], 8, 8;
	// end inline asm
	mul.wide.u32 	%rd92, %r11, 8;
	add.s64 	%rd93, %rd24, %rd92;
	add.s64 	%rd89, %rd136, %rd93;
	// begin inline asm
	cp.async.ca.shared.global [%r175], [%rd89], 8, 8;
	// end inline asm
	add.s64 	%rd90, %rd136, %rd25;
	// begin inline asm
	cp.async.ca.shared.global [%r174], [%rd90], 8, 8;
	// end inline asm
	add.s64 	%rd91, %rd136, %rd26;
	// begin inline asm
	cp.async.ca.shared.global [%r173], [%rd91], 8, 8;
	// end inline asm
	mul.wide.u32 	%rd94, %r11, 4;
	add.s64 	%rd135, %rd135, %rd94;
	mul.wide.u32 	%rd95, %r11, 32;
	add.s64 	%rd136, %rd136, %rd95;
	mul.lo.s32 	%r109, %r10, %r9;
	mul.lo.s32 	%r110, %r109, %r8;
	shl.b32 	%r111, %r110, 5;
	add.s32 	%r175, %r175, %r111;
	add.s32 	%r174, %r174, %r111;
	add.s32 	%r173, %r173, %r111;
	add.s32 	%r172, %r172, %r111;
	setp.lt.u64 	%p10, %rd135, %rd6;
	@%p10 bra 	$L__BB7_14;
$L__BB7_15:
	// begin inline asm
	cp.async.commit_group;
	// end inline asm
	cvt.u32.u64 	%r28, %rd66;
	cvt.s64.s32 	%rd32, %rd66;
	@%p4 bra 	$L__BB7_25;
	cvt.u32.u64 	%r112, %rd142;
	cvt.u64.u32 	%rd33, %r11;
	add.s32 	%r113, %r112, %r11;
	cvt.u64.u32 	%rd96, %r113;
	max.u64 	%rd97, %rd6, %rd96;
	setp.gt.u64 	%p12, %rd6, %rd96;
	selp.u64 	%rd34, 1, 0, %p12;
	add.s64 	%rd98, %rd34, %rd96;
	sub.s64 	%rd35, %rd97, %rd98;
	and.b64  	%rd99, %rd35, -4294967296;
	setp.ne.s64 	%p13, %rd99, 0;
	@%p13 bra 	$L__BB7_18;
	cvt.u32.u64 	%r114, %rd33;
	cvt.u32.u64 	%r115, %rd35;
	div.u32 	%r116, %r115, %r114;
	cvt.u64.u32 	%rd138, %r116;
	bra.uni 	$L__BB7_19;
$L__BB7_18:
	div.u64 	%rd138, %rd35, %rd33;
$L__BB7_19:
	add.s64 	%rd39, %rd138, %rd34;
	and.b64  	%rd100, %rd39, 3;
	setp.eq.s64 	%p14, %rd100, 3;
	@%p14 bra 	$L__BB7_22;
	cvt.u32.u64 	%r117, %rd142;
	shl.b64 	%rd101, %rd142, 3;
	shl.b64 	%rd102, %rd5, 3;
	add.s64 	%rd103, %rd101, %rd102;
	add.s64 	%rd104, %rd103, %rd32;
	add.s64 	%rd140, %rd65, %rd104;
	shl.b64 	%rd41, %rd33, 3;
	mov.u32 	%r118, _ZN3cub18CUB_300001_SM_10006detail9transform4smemE;
	add.s32 	%r119, %r28, %r118;
	add.s32 	%r120, %r119, %r7;
	shl.b32 	%r121, %r117, 3;
	add.s32 	%r176, %r120, %r121;
	mul.lo.s32 	%r122, %r10, %r9;
	mul.lo.s32 	%r123, %r122, %r8;
	shl.b32 	%r30, %r123, 3;
	add.s64 	%rd105, %rd39, 1;
	and.b64  	%rd106, %rd105, 3;
	neg.s64 	%rd139, %rd106;
$L__BB7_21:
	.pragma "nounroll";
	add.s32 	%r124, %r176, 128;
	// begin inline asm
	cp.async.ca.shared.global [%r124], [%rd140], 8, 8;
	// end inline asm
	add.s64 	%rd142, %rd142, %rd33;
	add.s64 	%rd140, %rd140, %rd41;
	add.s32 	%r176, %r176, %r30;
	add.s64 	%rd139, %rd139, 1;
	setp.ne.s64 	%p15, %rd139, 0;
	@%p15 bra 	$L__BB7_21;
$L__BB7_22:
	setp.lt.u64 	%p16, %rd39, 3;
	@%p16 bra 	$L__BB7_25;
	shl.b64 	%rd50, %rd33, 2;
	shl.b64 	%rd108, %rd142, 3;
	shl.b64 	%rd109, %rd5, 3;
	add.s64 	%rd51, %rd108, %rd109;
	shl.b64 	%rd110, %rd33, 3;
	add.s64 	%rd52, %rd51, %rd110;
	shl.b64 	%rd53, %rd33, 5;
	shl.b64 	%rd111, %rd33, 4;
	add.s64 	%rd54, %rd51, %rd111;
	add.s64 	%rd112, %rd142, %rd5;
	shl.b64 	%rd113, %rd112, 3;
	mad.lo.s64 	%rd55, %rd33, 24, %rd113;
	cvt.u32.u64 	%r125, %rd66;
	mov.u32 	%r126, _ZN3cub18CUB_300001_SM_10006detail9transform4smemE;
	add.s32 	%r127, %r125, %r126;
	mul.lo.s32 	%r128, %r10, %r9;
	mul.lo.s32 	%r129, %r128, %r8;
	shl.b32 	%r130, %r129, 3;
	cvt.u32.u64 	%r131, %rd142;
	shl.b32 	%r132, %r131, 3;
	add.s32 	%r133, %r127, %r7;
	add.s32 	%r177, %r133, %r132;
	add.s32 	%r180, %r177, %r130;
	shl.b32 	%r34, %r129, 5;
	shl.b32 	%r134, %r129, 4;
	add.s32 	%r179, %r177, %r134;
	mad.lo.s32 	%r178, %r129, 24, %r177;
	cvt.s64.s32 	%rd114, %rd66;
	add.s64 	%rd143, %rd65, %rd114;
$L__BB7_24:
	add.s64 	%rd115, %rd143, %rd51;
	add.s32 	%r135, %r177, 128;
	// begin inline asm
	cp.async.ca.shared.global [%r135], [%rd115], 8, 8;
	// end inline asm
	add.s64 	%rd116, %rd143, %rd52;
	add.s32 	%r136, %r180, 128;
	// begin inline asm
	cp.async.ca.shared.global [%r136], [%rd116], 8, 8;
	// end inline asm
	add.s64 	%rd117, %rd143, %rd54;
	add.s32 	%r137, %r179, 128;
	// begin inline asm
	cp.async.ca.shared.global [%r137], [%rd117], 8, 8;
	// end inline asm
	add.s64 	%rd118, %rd143, %rd55;
	add.s32 	%r138, %r178, 128;
	// begin inline asm
	cp.async.ca.shared.global [%r138], [%rd118], 8, 8;
	// end inline asm
	add.s64 	%rd142, %rd142, %rd50;
	add.s64 	%rd143, %rd143, %rd53;
	add.s32 	%r180, %r180, %r34;
	add.s32 	%r179, %r179, %r34;
	add.s32 	%r178, %r178, %r34;
	add.s32 	%r177, %r177, %r34;
	setp.lt.u64 	%p17, %rd142, %rd6;
	@%p17 bra 	$L__BB7_24;
$L__BB7_25:
	// begin inline asm
	cp.async.commit_group;
	// end inline asm
	// begin inline asm
	cp.async.wait_group 0;
	// end inline asm
	barrier.sync 	0;
$L__BB7_26:
	cvt.u32.u64 	%r46, %rd66;
	setp.gt.s32 	%p22, %r3, %r5;
	@%p22 bra 	$L__BB7_30;
	setp.lt.s32 	%p23, %r71, 1;
	@%p23 bra 	$L__BB7_35;
	mov.u32 	%r181, %tid.x;
	neg.s32 	%r184, %r71;
	add.s32 	%r159, %r46, %r7;
	shl.b32 	%r160, %r181, 3;
	add.s32 	%r161, %r159, %r160;
	mov.u32 	%r162, _ZN3cub18CUB_300001_SM_10006detail9transform4smemE;
	add.s32 	%r163, %r161, %r162;
	add.s32 	%r183, %r163, 128;
	add.s32 	%r164, %r1, %r160;
	add.s32 	%r182, %r162, %r164;
	mul.wide.s32 	%rd125, %r4, 8;
	add.s64 	%rd61, %rd1, %rd125;
$L__BB7_29:
	.pragma "nounroll";
	mul.wide.s32 	%rd126, %r181, 8;
	add.s64 	%rd127, %rd61, %rd126;
	ld.shared.f64 	%fd1, [%r182];
	ld.shared.f64 	%fd2, [%r183];
	add.f64 	%fd3, %fd1, %fd2;
	st.global.f64 	[%rd127], %fd3;
	add.s32 	%r184, %r184, 1;
	setp.eq.s32 	%p24, %r184, 0;
	add.s32 	%r183, %r183, 1024;
	add.s32 	%r182, %r182, 1024;
	add.s32 	%r181, %r181, 128;
	@%p24 bra 	$L__BB7_35;
	bra.uni 	$L__BB7_29;
$L__BB7_30:
	setp.lt.s32 	%p25, %r71, 1;
	@%p25 bra 	$L__BB7_35;
	mov.u32 	%r185, %tid.x;
	neg.s32 	%r188, %r71;
	add.s32 	%r165, %r46, %r7;
	shl.b32 	%r166, %r185, 3;
	add.s32 	%r167, %r165, %r166;
	mov.u32 	%r168, _ZN3cub18CUB_300001_SM_10006detail9transform4smemE;
	add.s32 	%r169, %r167, %r168;
	add.s32 	%r187, %r169, 128;
	add.s32 	%r170, %r1, %r166;
	add.s32 	%r186, %r168, %r170;
	mul.wide.s32 	%rd128, %r4, 8;
	add.s64 	%rd62, %rd1, %rd128;
$L__BB7_32:
	.pragma "nounroll";
	setp.ge.s32 	%p26, %r185, %r6;
	@%p26 bra 	$L__BB7_34;
	ld.shared.f64 	%fd4, [%r186];
	ld.shared.f64 	%fd5, [%r187];
	add.f64 	%fd6, %fd4, %fd5;
	mul.wide.s32 	%rd129, %r185, 8;
	add.s64 	%rd130, %rd62, %rd129;
	st.global.f64 	[%rd130], %fd6;
$L__BB7_34:
	add.s32 	%r188, %r188, 1;
	setp.ne.s32 	%p27, %r188, 0;
	add.s32 	%r187, %r187, 1024;
	add.s32 	%r186, %r186, 1024;
	add.s32 	%r185, %r185, 128;
	@%p27 bra 	$L__BB7_32;
$L__BB7_35:
	ret;

}
	// .globl	_ZN3cub18CUB_300001_SM_10006detail9transform16transform_kernelINS2_10policy_hubILb0EN4cuda3std3__45tupleIJN6thrust24THRUST_300001_SM_1000_NS6detail15normal_iteratorINSA_10device_ptrIdEEEESF_EEEE10policy1000ElNS7_4plusIdEESF_JPdSL_EEEvT0_iT1_T2_DpNS2_10kernel_argIT3_EE
.visible .entry _ZN3cub18CUB_300001_SM_10006detail9transform16transform_kernelINS2_10policy_hubILb0EN4cuda3std3__45tupleIJN6thrust24THRUST_300001_SM_1000_NS6detail15normal_iteratorINSA_10device_ptrIdEEEESF_EEEE10policy1000ElNS7_4plusIdEESF_JPdSL_EEEvT0_iT1_T2_DpNS2_10kernel_argIT3_EE(
	.param .u64 _ZN3cub18CUB_300001_SM_10006detail9transform16transform_kernelINS2_10policy_hubILb0EN4cuda3std3__45tupleIJN6thrust24THRUST_300001_SM_1000_NS6detail15normal_iteratorINSA_10device_ptrIdEEEESF_EEEE10policy1000ElNS7_4plusIdEESF_JPdSL_EEEvT0_iT1_T2_DpNS2_10kernel_argIT3_EE_param_0,
	.param .u32 _ZN3cub18CUB_300001_SM_10006detail9transform16transform_kernelINS2_10policy_hubILb0EN4cuda3std3__45tupleIJN6thrust24THRUST_300001_SM_1000_NS6detail15normal_iteratorINSA_10device_ptrIdEEEESF_EEEE10policy1000ElNS7_4plusIdEESF_JPdSL_EEEvT0_iT1_T2_DpNS2_10kernel_argIT3_EE_param_1,
	.param .align 1 .b8 _ZN3cub18CUB_300001_SM_10006detail9transform16transform_kernelINS2_10policy_hubILb0EN4cuda3std3__45tupleIJN6thrust24THRUST_300001_SM_1000_NS6detail15normal_iteratorINSA_10device_ptrIdEEEESF_EEEE10policy1000ElNS7_4plusIdEESF_JPdSL_EEEvT0_iT1_T2_DpNS2_10kernel_argIT3_EE_param_2[1],
	.param .align 8 .b8 _ZN3cub18CUB_300001_SM_10006detail9transform16transform_kernelINS2_10policy_hubILb0EN4cuda3std3__45tupleIJN6thrust24THRUST_300001_SM_1000_NS6detail15normal_iteratorINSA_10device_ptrIdEEEESF_EEEE10policy1000ElNS7_4plusIdEESF_JPdSL_EEEvT0_iT1_T2_DpNS2_10kernel_argIT3_EE_param_3[8],
	.param .align 8 .b8 _ZN3cub18CUB_300001_SM_10006detail9transform16transform_kernelINS2_10policy_hubILb0EN4cuda3std3__45tupleIJN6thrust24THRUST_300001_SM_1000_NS6detail15normal_iteratorINSA_10device_ptrIdEEEESF_EEEE10policy1000ElNS7_4plusIdEESF_JPdSL_EEEvT0_iT1_T2_DpNS2_10kernel_argIT3_EE_param_4[16],
	.param .align 8 .b8 _ZN3cub18CUB_300001_SM_10006detail9transform16transform_kernelINS2_10policy_hubILb0EN4cuda3std3__45tupleIJN6thrust24THRUST_300001_SM_1000_NS6detail15normal_iteratorINSA_10device_ptrIdEEEESF_EEEE10policy1000ElNS7_4plusIdEESF_JPdSL_EEEvT0_iT1_T2_DpNS2_10kernel_argIT3_EE_param_5[16]
)
.maxntid 128
{
	.reg .pred 	%p<28>;
	.reg .b32 	%r<181>;
	.reg .b64 	%rd<149>;
	.reg .b64 	%fd<7>;

	ld.param.u64 	%rd68, [_ZN3cub18CUB_300001_SM_10006detail9transform16transform_kernelINS2_10policy_hubILb0EN4cuda3std3__45tupleIJN6thrust24THRUST_300001_SM_1000_NS6detail15normal_iteratorINSA_10device_ptrIdEEEESF_EEEE10policy1000ElNS7_4plusIdEESF_JPdSL_EEEvT0_iT1_T2_DpNS2_10kernel_argIT3_EE_param_5];
	ld.param.u64 	%rd66, [_ZN3cub18CUB_300001_SM_10006detail9transform16transform_kernelINS2_10policy_hubILb0EN4cuda3std3__45tupleIJN6thrust24THRUST_300001_SM_1000_NS6detail15normal_iteratorINSA_10device_ptrIdEEEESF_EEEE10policy1000ElNS7_4plusIdEESF_JPdSL_EEEvT0_iT1_T2_DpNS2_10kernel_argIT3_EE_param_4];
	ld.param.u64 	%rd70, [_ZN3cub18CUB_300001_SM_10006detail9transform16transform_kernelINS2_10policy_hubILb0EN4cuda3std3__45tupleIJN6thrust24THRUST_300001_SM_1000_NS6detail15normal_iteratorINSA_10device_ptrIdEEEESF_EEEE10policy1000ElNS7_4plusIdEESF_JPdSL_EEEvT0_iT1_T2_DpNS2_10kernel_argIT3_EE_param_0];
	ld.param.u64 	%rd69, [_ZN3cub18CUB_300001_SM_10006detail9transform16transform_kernelINS2_10policy_hubILb0EN4cuda3std3__45tupleIJN6thrust24THRUST_300001_SM_1000_NS6detail15normal_iteratorINSA_10device_ptrIdEEEESF_EEEE10policy1000ElNS7_4plusIdEESF_JPdSL_EEEvT0_iT1_T2_DpNS2_10kernel_argIT3_EE_param_5+8];
	ld.param.u64 	%rd67, [_ZN3cub18CUB_300001_SM_10006detail9transform16transform_kernelINS2_10policy_hubILb0EN4cuda3std3__45tupleIJN6thrust24THRUST_300001_SM_1000_NS6detail15normal_iteratorINSA_10device_ptrIdEEEESF_EEEE10policy1000ElNS7_4plusIdEESF_JPdSL_EEEvT0_iT1_T2_DpNS2_10kernel_argIT3_EE_param_4+8];
	ld.param.u64 	%rd71, [_ZN3cub18CUB_300001_SM_10006detail9transform16transform_kernelINS2_10policy_hubILb0EN4cuda3std3__45tupleIJN6thrust24THRUST_300001_SM_1000_NS6detail15normal_iteratorINSA_10device_ptrIdEEEESF_EEEE10policy1000ElNS7_4plusIdEESF_JPdSL_EEEvT0_iT1_T2_DpNS2_10kernel_argIT3_EE_param_3];
	ld.param.u32 	%r68, [_ZN3cub18CUB_300001_SM_10006detail9transform16transform_kernelINS2_10policy_hubILb0EN4cuda3std3__45tupleIJN6thrust24THRUST_300001_SM_1000_NS6detail15normal_iteratorINSA_10device_ptrIdEEEESF_EEEE10policy1000ElNS7_4plusIdEESF_JPdSL_EEEvT0_iT1_T2_DpNS2_10kernel_argIT3_EE_param_1];
	cvta.to.global.u64 	%rd1, %rd71;
	cvt.u32.u64 	%r1, %rd67;
	cvt.u32.u64 	%r2, %rd69;
	shl.b32 	%r3, %r68, 7;
	mov.u32 	%r69, %ctaid.x;
	cvt.u64.u32 	%rd72, %r69;
	cvt.s64.s32 	%rd73, %r3;
	mul.lo.s64 	%rd4, %rd73, %rd72;
	sub.s64 	%rd74, %rd70, %rd4;
	min.s64 	%rd75, %rd74, %rd73;
	cvt.u32.u64 	%r4, %rd75;
	setp.eq.s32 	%p1, %r69, 0;
	add.s32 	%r71, %r69, 2;
	mov.u32 	%r72, %nctaid.x;
	setp.ge.u32 	%p2, %r71, %r72;
	shl.b32 	%r5, %r68, 10;
	or.pred  	%p3, %p1, %p2;
	@%p3 bra 	$L__BB8_5;
	mov.b32 	%r132, -1;
	// begin inline asm
	{
	 .reg .pred P_OUT; 
	elect.sync _|P_OUT, %r132;
	selp.b32 %r131, 1, 0, P_OUT; 
}
	// end inline asm
	mov.u32 	%r133, %tid.x;
	setp.gt.u32 	%p18, %r133, 31;
	setp.eq.s32 	%p19, %r131, 0;
	or.pred  	%p20, %p18, %p19;
	@%p20 bra 	$L__BB8_3;
	mov.u32 	%r134, _ZZN3cub18CUB_300001_SM_10006detail9transform23transform_kernel_ublkcpINS2_19async_copy_policy_tILi128EEElN4cuda3std3__44plusIdEEN6thrust24THRUST_300001_SM_1000_NS6detail15normal_iteratorINSC_10device_ptrIdEEEEJddEEEvT0_iT1_T2_DpNS2_16aligned_base_ptrIT3_EEE3bar;
	mov.b32 	%r135, 1;
	// begin inline asm
	mbarrier.init.shared.b64 [%r134], %r135;
	// end inline asm
	// begin inline asm
	fence.proxy.async.shared::cta; // 6.
	// end inline asm
	shl.b64 	%rd126, %rd4, 3;
	add.s32 	%r144, %r5, 15;
	add.s32 	%r145, %r144, %r1;
	and.b32  	%r137, %r145, -16;
	cvta.to.global.u64 	%rd127, %rd66;
	add.s64 	%rd123, %rd127, %rd126;
	mov.u32 	%r136, _ZN3cub18CUB_300001_SM_10006detail9transform4smemE;
	// begin inline asm
	cp.async.bulk.shared::cluster.global.mbarrier::complete_tx::bytes [%r136], [%rd123], %r137, [%r134];
	// end inline asm
	add.s32 	%r146, %r144, %r2;
	and.b32  	%r140, %r146, -16;
	add.s32 	%r147, %r136, %r5;
	add.s32 	%r139, %r147, 128;
	cvta.to.global.u64 	%rd128, %rd68;
	add.s64 	%rd124, %rd128, %rd126;
	// begin inline asm
	cp.async.bulk.shared::cluster.global.mbarrier::complete_tx::bytes [%r139], [%rd124], %r140, [%r134];
	// end inline asm
	add.s32 	%r143, %r140, %r137;
	// begin inline asm
	mbarrier.arrive.expect_tx.release.cta.shared::cta.b64 %rd125, [%r134], %r143; // 8. 
	// end inline asm
$L__BB8_3:
	bar.sync 	0;
	mov.u32 	%r149, _ZZN3cub18CUB_300001_SM_10006detail9transform23transform_kernel_ublkcpINS2_19async_copy_policy_tILi128EEElN4cuda3std3__44plusIdEEN6thrust24THRUST_300001_SM_1000_NS6detail15normal_iteratorINSC_10device_ptrIdEEEEJddEEEvT0_iT1_T2_DpNS2_16aligned_base_ptrIT3_EEE3bar;
$L__BB8_4:
	mov.b32 	%r150, 0;
	// begin inline asm
	{
	 .reg .pred P_OUT; 
	mbarrier.try_wait.parity.shared::cta.b64  P_OUT, [%r149], %r150;                                // 7a. 
	selp.b32 %r148, 1, 0, P_OUT; 
}
	// end inline asm
	setp.eq.s32 	%p21, %r148, 0;
	@%p21 bra 	$L__BB8_4;
	bra.uni 	$L__BB8_26;
$L__BB8_5:
	cvt.s64.s32 	%rd5, %r1;
	shl.b32 	%r74, %r4, 3;
	cvt.s64.s32 	%rd76, %r74;
	shr.u64 	%rd6, %rd76, 3;
	mov.u32 	%r6, %ntid.x;
	mov.u32 	%r7, %ntid.y;
	mul.lo.s32 	%r75, %r6, %r7;
	mov.u32 	%r8, %ntid.z;
	mul.lo.s32 	%r9, %r75, %r8;
	mov.u32 	%r76, %tid.x;
	mov.u32 	%r77, %tid.y;
	mov.u32 	%r78, %tid.z;
	mad.lo.s32 	%r79, %r78, %r7, %r77;
	mad.lo.s32 	%r80, %r79, %r6, %r76;
	cvt.u64.u32 	%rd146, %r80;
	setp.le.u64 	%p4, %rd6, %rd146;
	@%p4 bra 	$L__BB8_15;
	cvt.u32.u64 	%r81, %rd146;
	cvt.u64.u32 	%rd8, %r9;
	add.s32 	%r82, %r81, %r9;
	cvt.u64.u32 	%rd77, %r82;
	max.u64 	%rd78, %rd6, %rd77;
	setp.gt.u64 	%p5, %rd6, %rd77;
	selp.u64 	%rd9, 1, 0, %p5;
	add.s64 	%rd79, %rd9, %rd77;
	sub.s64 	%rd10, %rd78, %rd79;
	and.b64  	%rd80, %rd10, -4294967296;
	setp.ne.s64 	%p6, %rd80, 0;
	@%p6 bra 	$L__BB8_8;
	cvt.u32.u64 	%r83, %rd8;
	cvt.u32.u64 	%r84, %rd10;
	div.u32 	%r85, %r84, %r83;
	cvt.u64.u32 	%rd135, %r85;
	bra.uni 	$L__BB8_9;
$L__BB8_8:
	div.u64 	%rd135, %rd10, %rd8;
$L__BB8_9:
	add.s64 	%rd14, %rd135, %rd9;
	and.b64  	%rd81, %rd14, 3;
	setp.eq.s64 	%p7, %rd81, 3;
	mov.u64 	%rd139, %rd146;
	@%p7 bra 	$L__BB8_12;
	shl.b64 	%rd82, %rd4, 3;
	shl.b64 	%rd83, %rd146, 3;
	add.s64 	%rd84, %rd82, %rd83;
	add.s64 	%rd85, %rd84, %rd5;
	add.s64 	%rd137, %rd66, %rd85;
	shl.b64 	%rd16, %rd8, 3;
	mov.u32 	%r87, _ZN3cub18CUB_300001_SM_10006detail9transform4smemE;
	add.s32 	%r88, %r1, %r87;
	shl.b32 	%r89, %r81, 3;
	add.s32 	%r163, %r88, %r89;
	mul.lo.s32 	%r90, %r8, %r7;
	mul.lo.s32 	%r91, %r90, %r6;
	shl.b32 	%r11, %r91, 3;
	add.s64 	%rd86, %rd14, 1;
	and.b64  	%rd87, %rd86, 3;
	neg.s64 	%rd136, %rd87;
	mov.u64 	%rd139, %rd146;
$L__BB8_11:
	.pragma "nounroll";
	// begin inline asm
	cp.async.ca.shared.global [%r163], [%rd137], 8, 8;
	// end inline asm
	add.s64 	%rd139, %rd139, %rd8;
	add.s64 	%rd137, %rd137, %rd16;
	add.s32 	%r163, %r163, %r11;
	add.s64 	%rd136, %rd136, 1;
	setp.ne.s64 	%p8, %rd136, 0;
	@%p8 bra 	$L__BB8_11;
$L__BB8_12:
	setp.lt.u64 	%p9, %rd14, 3;
	@%p9 bra 	$L__BB8_15;
	shl.b64 	%rd25, %rd8, 2;
	shl.b64 	%rd89, %rd4, 3;
	shl.b64 	%rd90, %rd139, 3;
	add.s64 	%rd26, %rd89, %rd90;
	shl.b64 	%rd91, %rd8, 3;
	add.s64 	%rd27, %rd26, %rd91;
	shl.b64 	%rd92, %rd8, 4;
	add.s64 	%rd28, %rd26, %rd92;
	add.s64 	%rd93, %rd139, %rd4;
	shl.b64 	%rd94, %rd93, 3;
	mad.lo.s64 	%rd29, %rd8, 24, %rd94;
	mov.u32 	%r93, _ZN3cub18CUB_300001_SM_10006detail9transform4smemE;
	add.s32 	%r94, %r1, %r93;
	mul.lo.s32 	%r95, %r8, %r7;
	mul.lo.s32 	%r96, %r95, %r6;
	shl.b32 	%r97, %r96, 3;
	cvt.u32.u64 	%r98, %rd139;
	shl.b32 	%r99, %r98, 3;
	add.s32 	%r164, %r94, %r99;
	add.s32 	%r167, %r164, %r97;
	shl.b32 	%r15, %r96, 5;
	shl.b32 	%r100, %r96, 4;
	add.s32 	%r166, %r164, %r100;
	mad.lo.s32 	%r165, %r96, 24, %r164;
	cvt.s64.s32 	%rd95, %r1;
	add.s64 	%rd140, %rd66, %rd95;
$L__BB8_14:
	add.s64 	%rd96, %rd140, %rd26;
	// begin inline asm
	cp.async.ca.shared.global [%r164], [%rd96], 8, 8;
	// end inline asm
	add.s64 	%rd97, %rd140, %rd27;
	// begin inline asm
	cp.async.ca.shared.global [%r167], [%rd97], 8, 8;
	// end inline asm
	add.s64 	%rd98, %rd140, %rd28;
	// begin inline asm
	cp.async.ca.shared.global [%r166], [%rd98], 8, 8;
	// end inline asm
	add.s64 	%rd99, %rd140, %rd29;
	// begin inline asm
	cp.async.ca.shared.global [%r165], [%rd99], 8, 8;
	// end inline asm
	add.s64 	%rd139, %rd139, %rd25;
	mul.wide.u32 	%rd100, %r9, 32;
	add.s64 	%rd140, %rd140, %rd100;
	add.s32 	%r167, %r167, %r15;
	add.s32 	%r166, %r166, %r15;
	add.s32 	%r165, %r165, %r15;
	add.s32 	%r164, %r164, %r15;
	setp.lt.u64 	%p10, %rd139, %rd6;
	@%p10 bra 	$L__BB8_14;
$L__BB8_15:
	setp.le.u64 	%p11, %rd6, %rd146;
	// begin inline asm
	cp.async.commit_group;
	// end inline asm
	cvt.s64.s32 	%rd35, %r2;
	@%p11 bra 	$L__BB8_25;
	cvt.u32.u64 	%r105, %rd146;
	cvt.u64.u32 	%rd36, %r9;
	add.s32 	%r106, %r105, %r9;
	cvt.u64.u32 	%rd101, %r106;
	max.u64 	%rd102, %rd6, %rd101;
	setp.gt.u64 	%p12, %rd6, %rd101;
	selp.u64 	%rd37, 1, 0, %p12;
	add.s64 	%rd103, %rd37, %rd101;
	sub.s64 	%rd38, %rd102, %rd103;
	and.b64  	%rd104, %rd38, -4294967296;
	setp.ne.s64 	%p13, %rd104, 0;
	@%p13 bra 	$L__BB8_18;
	cvt.u32.u64 	%r107, %rd36;
	cvt.u32.u64 	%r108, %rd38;
	div.u32 	%r109, %r108, %r107;
	cvt.u64.u32 	%rd142, %r109;
	bra.uni 	$L__BB8_19;
$L__BB8_18:
	div.u64 	%rd142, %rd38, %rd36;
$L__BB8_19:
	add.s64 	%rd42, %rd142, %rd37;
	and.b64  	%rd105, %rd42, 3;
	setp.eq.s64 	%p14, %rd105, 3;
	@%p14 bra 	$L__BB8_22;
	shl.b64 	%rd106, %rd4, 3;
	shl.b64 	%rd107, %rd146, 3;
	add.s64 	%rd108, %rd106, %rd107;
	add.s64 	%rd109, %rd108, %rd35;
	add.s64 	%rd144, %rd68, %rd109;
	shl.b64 	%rd44, %rd36, 3;
	mov.u32 	%r111, _ZN3cub18CUB_300001_SM_10006detail9transform4smemE;
	add.s32 	%r112, %r2, %r111;
	add.s32 	%r113, %r112, %r5;
	shl.b32 	%r114, %r105, 3;
	add.s32 	%r168, %r113, %r114;
	mul.lo.s32 	%r115, %r8, %r7;
	mul.lo.s32 	%r116, %r115, %r6;
	shl.b32 	%r28, %r116, 3;
	add.s64 	%rd110, %rd42, 1;
	and.b64  	%rd111, %rd110, 3;
	neg.s64 	%rd143, %rd111;
$L__BB8_21:
	.pragma "nounroll";
	add.s32 	%r117, %r168, 128;
	// begin inline asm
	cp.async.ca.shared.global [%r117], [%rd144], 8, 8;
	// end inline asm
	add.s64 	%rd146, %rd146, %rd36;
	add.s64 	%rd144, %rd144, %rd44;
	add.s32 	%r168, %r168, %r28;
	add.s64 	%rd143, %rd143, 1;
	setp.ne.s64 	%p15, %rd143, 0;
	@%p15 bra 	$L__BB8_21;
$L__BB8_22:
	setp.lt.u64 	%p16, %rd42, 3;
	@%p16 bra 	$L__BB8_25;
	shl.b64 	%rd53, %rd36, 2;
	shl.b64 	%rd113, %rd4, 3;
	shl.b64 	%rd114, %rd146, 3;
	add.s64 	%rd54, %rd113, %rd114;
	shl.b64 	%rd115, %rd36, 3;
	add.s64 	%rd55, %rd54, %rd115;
	shl.b64 	%rd56, %rd36, 5;
	shl.b64 	%rd116, %rd36, 4;
	add.s64 	%rd57, %rd54, %rd116;
	add.s64 	%rd117, %rd146, %rd4;
	shl.b64 	%rd118, %rd117, 3;
	mad.lo.s64 	%rd58, %rd36, 24, %rd118;
	mov.u32 	%r118, _ZN3cub18CUB_300001_SM_10006detail9transform4smemE;
	add.s32 	%r119, %r2, %r118;
	mul.lo.s32 	%r120, %r8, %r7;
	mul.lo.s32 	%r121, %r120, %r6;
	shl.b32 	%r122, %r121, 3;
	cvt.u32.u64 	%r123, %rd146;
	shl.b32 	%r124, %r123, 3;
	add.s32 	%r125, %r119, %r5;
	add.s32 	%r169, %r125, %r124;
	add.s32 	%r172, %r169, %r122;
	shl.b32 	%r32, %r121, 5;
	shl.b32 	%r126, %r121, 4;
	add.s32 	%r171, %r169, %r126;
	mad.lo.s32 	%r170, %r121, 24, %r169;
	add.s64 	%rd147, %rd68, %rd35;
$L__BB8_24:
	add.s64 	%rd119, %rd147, %rd54;
	add.s32 	%r127, %r169, 128;
	// begin inline asm
	cp.async.ca.shared.global [%r127], [%rd119], 8, 8;
	// end inline asm
	add.s64 	%rd120, %rd147, %rd55;
	add.s32 	%r128, %r172, 128;
	// begin inline asm
	cp.async.ca.shared.global [%r128], [%rd120], 8, 8;
	// end inline asm
	add.s64 	%rd121, %rd147, %rd57;
	add.s32 	%r129, %r171, 128;
	// begin inline asm
	cp.async.ca.shared.global [%r129], [%rd121], 8, 8;
	// end inline asm
	add.s64 	%rd122, %rd147, %rd58;
	add.s32 	%r130, %r170, 128;
	// begin inline asm
	cp.async.ca.shared.global [%r130], [%rd122], 8, 8;
	// end inline asm
	add.s64 	%rd146, %rd146, %rd53;
	add.s64 	%rd147, %rd147, %rd56;
	add.s32 	%r172, %r172, %r32;
	add.s32 	%r171, %r171, %r32;
	add.s32 	%r170, %r170, %r32;
	add.s32 	%r169, %r169, %r32;
	setp.lt.u64 	%p17, %rd146, %rd6;
	@%p17 bra 	$L__BB8_24;
$L__BB8_25:
	// begin inline asm
	cp.async.commit_group;
	// end inline asm
	// begin inline asm
	cp.async.wait_group 0;
	// end inline asm
	barrier.sync 	0;
$L__BB8_26:
	setp.eq.s32 	%p22, %r3, %r4;
	@%p22 bra 	$L__BB8_32;
	setp.lt.s32 	%p23, %r68, 1;
	@%p23 bra 	$L__BB8_35;
	mov.u32 	%r177, %tid.x;
	neg.s32 	%r180, %r68;
	add.s32 	%r151, %r2, %r5;
	shl.b32 	%r152, %r177, 3;
	add.s32 	%r153, %r151, %r152;
	mov.u32 	%r154, _ZN3cub18CUB_300001_SM_10006detail9transform4smemE;
	add.s32 	%r155, %r153, %r154;
	add.s32 	%r179, %r155, 128;
	add.s32 	%r156, %r1, %r152;
	add.s32 	%r178, %r154, %r156;
	shl.b64 	%rd129, %rd4, 3;
	add.s64 	%rd64, %rd1, %rd129;
$L__BB8_29:
	.pragma "nounroll";
	setp.ge.s32 	%p24, %r177, %r4;
	@%p24 bra 	$L__BB8_31;
	ld.shared.f64 	%fd1, [%r178];
	ld.shared.f64 	%fd2, [%r179];
	add.f64 	%fd3, %fd1, %fd2;
	mul.wide.s32 	%rd130, %r177, 8;
	add.s64 	%rd131, %rd64, %rd130;
	st.global.f64 	[%rd131], %fd3;
$L__BB8_31:
	add.s32 	%r180, %r180, 1;
	setp.ne.s32 	%p25, %r180, 0;
	add.s32 	%r179, %r179, 1024;
	add.s32 	%r178, %r178, 1024;
	add.s32 	%r177, %r177, 128;
	@%p25 bra 	$L__BB8_29;
	bra.uni 	$L__BB8_35;
$L__BB8_32:
	setp.lt.s32 	%p26, %r68, 1;
	@%p26 bra 	$L__BB8_35;
	mov.u32 	%r173, %tid.x;
	neg.s32 	%r176, %r68;
	add.s32 	%r157, %r2, %r5;
	shl.b32 	%r158, %r173, 3;
	add.s32 	%r159, %r157, %r158;
	mov.u32 	%r160, _ZN3cub18CUB_300001_SM_10006detail9transform4smemE;
	add.s32 	%r161, %r159, %r160;
	add.s32 	%r175, %r161, 128;
	add.s32 	%r162, %r1, %r158;
	add.s32 	%r174, %r160, %r162;
	shl.b64 	%rd132, %rd4, 3;
	add.s64 	%rd65, %rd1, %rd132;
$L__BB8_34:
	.pragma "nounroll";
	mul.wide.s32 	%rd133, %r173, 8;
	add.s64 	%rd134, %rd65, %rd133;
	ld.shared.f64 	%fd4, [%r174];
	ld.shared.f64 	%fd5, [%r175];
	add.f64 	%fd6, %fd4, %fd5;
	st.global.f64 	[%rd134], %fd6;
	add.s32 	%r176, %r176, 1;
	setp.eq.s32 	%p27, %r176, 0;
	add.s32 	%r175, %r175, 1024;
	add.s32 	%r174, %r174, 1024;
	add.s32 	%r173, %r173, 128;
	@%p27 bra 	$L__BB8_35;
	bra.uni 	$L__BB8_34;
$L__BB8_35:
	ret;

}
	// .globl	_ZN3cub18CUB_300001_SM_10006detail9transform16transform_kernelINS2_10policy_hubILb0EN4cuda3std3__45tupleIJN6thrust24THRUST_300001_SM_1000_NS6detail15normal_iteratorINSA_10device_ptrIdEEEESF_EEEE10policy1000EiNS7_10multipliesIdEESF_JPdSL_EEEvT0_iT1_T2_DpNS2_10kernel_argIT3_EE
.visible .entry _ZN3cub18CUB_300001_SM_10006detail9transform16transform_kernelINS2_10policy_hubILb0EN4cuda3std3__45tupleIJN6thrust24THRUST_300001_SM_1000_NS6detail15normal_iteratorINSA_10device_ptrIdEEEESF_EEEE10policy1000EiNS7_10multipliesIdEESF_JPdSL_EEEvT0_iT1_T2_DpNS2_10kernel_argIT3_EE(
	.param .u32 _ZN3cub18CUB_300001_SM_10006detail9transform16transform_kernelINS2_10policy_hubILb0EN4cuda3std3__45tupleIJN6thrust24THRUST_300001_SM_1000_NS6detail15normal_iteratorINSA_10device_ptrIdEEEESF_EEEE10policy1000EiNS7_10multipliesIdEESF_JPdSL_EEEvT0_iT1_T2_DpNS2_10kernel_argIT3_EE_param_0,
	.param .u32 _ZN3cub18CUB_300001_SM_10006detail9transform16transform_kernelINS2_10policy_hubILb0EN4cuda3std3__45tupleIJN6thrust24THRUST_300001_SM_1000_NS6detail15normal_iteratorINSA_10device_ptrIdEEEESF_EEEE10policy1000EiNS7_10multipliesIdEESF_JPdSL_EEEvT0_iT1_T2_DpNS2_10kernel_argIT3_EE_param_1,
	.param .align 1 .b8 _ZN3cub18CUB_300001_SM_10006detail9transform16transform_kernelINS2_10policy_hubILb0EN4cuda3std3__45tupleIJN6thrust24THRUST_300001_SM_1000_NS6detail15normal_iteratorINSA_10device_ptrIdEEEESF_EEEE10policy1000EiNS7_10multipliesIdEESF_JPdSL_EEEvT0_iT1_T2_DpNS2_10kernel_argIT3_EE_param_2[1],
	.param .align 8 .b8 _ZN3cub18CUB_300001_SM_10006detail9transform16transform_kernelINS2_10policy_hubILb0EN4cuda3std3__45tupleIJN6thrust24THRUST_300001_SM_1000_NS6detail15normal_iteratorINSA_10device_ptrIdEEEESF_EEEE10policy1000EiNS7_10multipliesIdEESF_JPdSL_EEEvT0_iT1_T2_DpNS2_10kernel_argIT3_EE_param_3[8],
	.param .align 8 .b8 _ZN3cub18CUB_300001_SM_10006detail9transform16transform_kernelINS2_10policy_hubILb0EN4cuda3std3__45tupleIJN6thrust24THRUST_300001_SM_1000_NS6detail15normal_iteratorINSA_10device_ptrIdEEEESF_EEEE10policy1000EiNS7_10multipliesIdEESF_JPdSL_EEEvT0_iT1_T2_DpNS2_10kernel_argIT3_EE_param_4[16],
	.param .align 8 .b8 _ZN3cub18CUB_300001_SM_10006detail9transform16transform_kernelINS2_10policy_hubILb0EN4cuda3std3__45tupleIJN6thrust24THRUST_300001_SM_1000_NS6detail15normal_iteratorINSA_10device_ptrIdEEEESF_EEEE10policy1000EiNS7_10multipliesIdEESF_JPdSL_EEEvT0_iT1_T2_DpNS2_10kernel_argIT3_EE_param_5[16]
)
.maxntid 128
{
	.reg .pred 	%p<28>;
	.reg .b32 	%r<189>;
	.reg .b64 	%rd<145>;
	.reg .b64 	%fd<7>;
	// demoted variable
	.shared .align 8 .u64 _ZZN3cub18CUB_300001_SM_10006detail9transform23transform_kernel_ublkcpINS2_19async_copy_policy_tILi128EEEiN4cuda3std3__410multipliesIdEEN6thrust24THRUST_300001_SM_1000_NS6detail15normal_iteratorINSC_10device_ptrIdEEEEJddEEEvT0_iT1_T2_DpNS2_16aligned_base_ptrIT3_EEE3bar;
	ld.param.u64 	%rd65, [_ZN3cub18CUB_300001_SM_10006detail9transform16transform_kernelINS2_10policy_hubILb0EN4cuda3std3__45tupleIJN6thrust24THRUST_300001_SM_1000_NS6detail15normal_iteratorINSA_10device_ptrIdEEEESF_EEEE10policy1000EiNS7_10multipliesIdEESF_JPdSL_EEEvT0_iT1_T2_DpNS2_10kernel_argIT3_EE_param_5];
	ld.param.u64 	%rd63, [_ZN3cub18CUB_300001_SM_10006detail9transform16transform_kernelINS2_10policy_hubILb0EN4cuda3std3__45tupleIJN6thrust24THRUST_300001_SM_1000_NS6detail15normal_iteratorINSA_10device_ptrIdEEEESF_EEEE10policy1000EiNS7_10multipliesIdEESF_JPdSL_EEEvT0_iT1_T2_DpNS2_10kernel_argIT3_EE_param_4];
	ld.param.u32 	%r72, [_ZN3cub18CUB_300001_SM_10006detail9transform16transform_kernelINS2_10policy_hubILb0EN4cuda3std3__45tupleIJN6thrust24THRUST_300001_SM_1000_NS6detail15normal_iteratorINSA_10device_ptrIdEEEESF_EEEE10policy1000EiNS7_10multipliesIdEESF_JPdSL_EEEvT0_iT1_T2_DpNS2_10kernel_argIT3_EE_param_0];
	ld.param.u64 	%rd66, [_ZN3cub18CUB_300001_SM_10006detail9transform16transform_kernelINS2_10policy_hubILb0EN4cuda3std3__45tupleIJN6thrust24THRUST_300001_SM_1000_NS6detail15normal_iteratorINSA_10device_ptrIdEEEESF_EEEE10policy1000EiNS7_10multipliesIdEESF_JPdSL_EEEvT0_iT1_T2_DpNS2_10kernel_argIT3_EE_param_5+8];
	ld.param.u64 	%rd64, [_ZN3cub18CUB_300001_SM_10006detail9transform16transform_kernelINS2_10policy_hubILb0EN4cuda3std3__45tupleIJN6thrust24THRUST_300001_SM_1000_NS6detail15normal_iteratorINSA_10device_ptrIdEEEESF_EEEE10policy1000EiNS7_10multipliesIdEESF_JPdSL_EEEvT0_iT1_T2_DpNS2_10kernel_argIT3_EE_param_4+8];
	ld.param.u64 	%rd67, [_ZN3cub18CUB_300001_SM_10006detail9transform16transform_kernelINS2_10policy_hubILb0EN4cuda3std3__45tupleIJN6thrust24THRUST_300001_SM_1000_NS6detail15normal_iteratorINSA_10device_ptrIdEEEESF_EEEE10policy1000EiNS7_10multipliesIdEESF_JPdSL_EEEvT0_iT1_T2_DpNS2_10kernel_argIT3_EE_param_3];
	ld.param.u32 	%r71, [_ZN3cub18CUB_300001_SM_10006detail9transform16transform_kernelINS2_10policy_hubILb0EN4cuda3std3__45tupleIJN6thrust24THRUST_300001_SM_1000_NS6detail15normal_iteratorINSA_10device_ptrIdEEEESF_EEEE10policy1000EiNS7_10multipliesIdEESF_JPdSL_EEEvT0_iT1_T2_DpNS2_10kernel_argIT3_EE_param_1];
	cvta.to.global.u64 	%rd1, %rd67;
	cvt.u32.u64 	%r1, %rd64;
	cvt.u32.u64 	%r2, %rd66;
	shl.b32 	%r3, %r71, 7;
	mov.u32 	%r73, %ctaid.x;
	mul.lo.s32 	%r4, %r3, %r73;
	sub.s32 	%r5, %r72, %r4;
	min.s32 	%r6, %r3, %r5;
	setp.eq.s32 	%p1, %r73, 0;
	add.s32 	%r75, %r73, 2;
	mov.u32 	%r76, %nctaid.x;
	setp.ge.u32 	%p2, %r75, %r76;
	shl.b32 	%r7, %r71, 10;
	or.pred  	%p3, %p1, %p2;
	@%p3 bra 	$L__BB9_5;
	mov.b32 	%r140, -1;
	// begin inline asm
	{
	 .reg .pred P_OUT; 
	elect.sync _|P_OUT, %r140;
	selp.b32 %r139, 1, 0, P_OUT; 
}
	// end inline asm
	mov.u32 	%r141, %tid.x;
	setp.gt.u32 	%p18, %r141, 31;
	setp.eq.s32 	%p19, %r139, 0;
	or.pred  	%p20, %p18, %p19;
	@%p20 bra 	$L__BB9_3;
	mov.u32 	%r142, _ZZN3cub18CUB_300001_SM_10006detail9transform23transform_kernel_ublkcpINS2_19async_copy_policy_tILi128EEEiN4cuda3std3__410multipliesIdEEN6thrust24THRUST_300001_SM_1000_NS6detail15normal_iteratorINSC_10device_ptrIdEEEEJddEEEvT0_iT1_T2_DpNS2_16aligned_base_ptrIT3_EEE3bar;
	mov.b32 	%r143, 1;
	// begin inline asm
	mbarrier.init.shared.b64 [%r142], %r143;
	// end inline asm
	// begin inline asm
	fence.proxy.async.shared::cta; // 6.
	// end inline asm
	mul.wide.s32 	%rd122, %r4, 8;
	add.s32 	%r152, %r7, 15;
	add.s32 	%r153, %r152, %r1;
	and.b32  	%r145, %r153, -16;
	cvta.to.global.u64 	%rd123, %rd63;
	add.s64 	%rd119, %rd123, %rd122;
	mov.u32 	%r144, _ZN3cub18CUB_300001_SM_10006detail9transform4smemE;
	// begin inline asm
	cp.async.bulk.shared::cluster.global.mbarrier::complete_tx::bytes [%r144], [%rd119], %r145, [%r142];
	// end inline asm
	add.s32 	%r154, %r152, %r2;
	and.b32  	%r148, %r154, -16;
	add.s32 	%r155, %r144, %r7;
	add.s32 	%r147, %r155, 128;
	cvta.to.global.u64 	%rd124, %rd65;
	add.s64 	%rd120, %rd124, %rd122;
	// begin inline asm
	cp.async.bulk.shared::cluster.global.mbarrier::complete_tx::bytes [%r147], [%rd120], %r148, [%r142];
	// end inline asm
	add.s32 	%r151, %r148, %r145;
	// begin inline asm
	mbarrier.arrive.expect_tx.release.cta.shared::cta.b64 %rd121, [%r142], %r151; // 8. 
	// end inline asm
$L__BB9_3:
	bar.sync 	0;
	mov.u32 	%r157, _ZZN3cub18CUB_300001_SM_10006detail9transform23transform_kernel_ublkcpINS2_19async_copy_policy_tILi128EEEiN4cuda3std3__410multipliesIdEEN6thrust24THRUST_300001_SM_1000_NS6detail15normal_iteratorINSC_10device_ptrIdEEEEJddEEEvT0_iT1_T2_DpNS2_16aligned_base_ptrIT3_EEE3bar;
$L__BB9_4:
	mov.b32 	%r158, 0;
	// begin inline asm
	{
	 .reg .pred P_OUT; 
	mbarrier.try_wait.parity.shared::cta.b64  P_OUT, [%r157], %r158;                                // 7a. 
	selp.b32 %r156, 1, 0, P_OUT; 
}
	// end inline asm
	setp.eq.s32 	%p21, %r156, 0;
	@%p21 bra 	$L__BB9_4;
	bra.uni 	$L__BB9_26;
$L__BB9_5:
	cvt.s64.s32 	%rd4, %r1;
	cvt.s64.s32 	%rd5, %r4;
	shl.b32 	%r78, %r6, 3;
	cvt.s64.s32 	%rd68, %r78;
	shr.u64 	%rd6, %rd68, 3;
	mov.u32 	%r8, %ntid.x;
	mov.u32 	%r9, %ntid.y;
	mul.lo.s32 	%r79, %r8, %r9;
	mov.u32 	%r10, %ntid.z;
	mul.lo.s32 	%r11, %r79, %r10;
	mov.u32 	%r80, %tid.x;
	mov.u32 	%r81, %tid.y;
	mov.u32 	%r82, %tid.z;
	mad.lo.s32 	%r83, %r82, %r9, %r81;
	mad.lo.s32 	%r84, %r83, %r8, %r80;
	cvt.u64.u32 	%rd142, %r84;
	setp.le.u64 	%p4, %rd6, %rd142;
	@%p4 bra 	$L__BB9_15;
	cvt.u32.u64 	%r85, %rd142;
	cvt.u64.u32 	%rd8, %r11;
	add.s32 	%r86, %r85, %r11;
	cvt.u64.u32 	%rd69, %r86;
	max.u64 	%rd70, %rd6, %rd69;
	setp.gt.u64 	%p5, %rd6, %rd69;
	selp.u64 	%rd9, 1, 0, %p5;
	add.s64 	%rd71, %rd9, %rd69;
	sub.s64 	%rd10, %rd70, %rd71;
	and.b64  	%rd72, %rd10, -4294967296;
	setp.ne.s64 	%p6, %rd72, 0;
	@%p6 bra 	$L__BB9_8;
	cvt.u32.u64 	%r87, %rd8;
	cvt.u32.u64 	%r88, %rd10;
	div.u32 	%r89, %r88, %r87;
	cvt.u64.u32 	%rd131, %r89;
	bra.uni 	$L__BB9_9;
$L__BB9_8:
	div.u64 	%rd131, %rd10, %rd8;
$L__BB9_9:
	add.s64 	%rd14, %rd131, %rd9;
	and.b64  	%rd73, %rd14, 3;
	setp.eq.s64 	%p7, %rd73, 3;
	mov.u64 	%rd135, %rd142;
	@%p7 bra 	$L__BB9_12;
	cvt.u32.u64 	%r90, %rd142;
	shl.b64 	%rd74, %rd142, 3;
	shl.b64 	%rd75, %rd5, 3;
	add.s64 	%rd76, %rd74, %rd75;
	add.s64 	%rd77, %rd76, %rd4;
	add.s64 	%rd133, %rd63, %rd77;
	mov.u32 	%r91, _ZN3cub18CUB_300001_SM_10006detail9transform4smemE;
	add.s32 	%r92, %r1, %r91;
	shl.b32 	%r93, %r90, 3;
	add.s32 	%r171, %r92, %r93;
	mul.lo.s32 	%r94, %r10, %r9;
	mul.lo.s32 	%r95, %r94, %r8;
	shl.b32 	%r13, %r95, 3;
	add.s64 	%rd78, %rd14, 1;
	and.b64  	%rd79, %rd78, 3;
	neg.s64 	%rd132, %rd79;
	mov.u64 	%rd135, %rd142;
$L__BB9_11:
	.pragma "nounroll";
	// begin inline asm
	cp.async.ca.shared.global [%r171], [%rd133], 8, 8;
	// end inline asm
	add.s64 	%rd135, %rd135, %rd8;
	shl.b64 	%rd81, %rd8, 3;
	add.s64 	%rd133, %rd133, %rd81;
	add.s32 	%r171, %r171, %r13;
	add.s64 	%rd132, %rd132, 1;
	setp.ne.s64 	%p8, %rd132, 0;
	@%p8 bra 	$L__BB9_11;
$L__BB9_12:
	setp.lt.u64 	%p9, %rd14, 3;
	@%p9 bra 	$L__BB9_15;
	shl.b64 	%rd82, %rd135, 3;
	shl.b64 	%rd83, %rd5, 3;
	add.s64 	%rd24, %rd82, %rd83;
	shl.b64 	%rd84, %rd8, 4;
	add.s64 	%rd25, %rd24, %rd84;
	add.s64 	%rd85, %rd135, %rd5;
	shl.b64 	%rd86, %rd85, 3;
	mad.lo.s64 	%rd26, %rd8, 24, %rd86;
	mov.u32 	%r97, _ZN3cub18CUB_300001_SM_10006detail9transform4smemE;
	add.s32 	%r98, %r1, %r97;
	mul.lo.s32 	%r99, %r10, %r9;
	mul.lo.s32 	%r100, %r99, %r8;
	shl.b32 	%r101, %r100, 3;
	cvt.u32.u64 	%r102, %rd135;
	shl.b32 	%r103, %r102, 3;
	add.s32 	%r172, %r98, %r103;
	add.s32 	%r175, %r172, %r101;
	shl.b32 	%r104, %r100, 4;
	add.s32 	%r174, %r172, %r104;
	mad.lo.s32 	%r173, %r100, 24, %r172;
	cvt.s64.s32 	%rd87, %r1;
	add.s64 	%rd136, %rd63, %rd87;
$L__BB9_14:
	add.s64 	%rd88, %rd136, %rd24;
	// begin inline asm
	cp.async.ca.shared.global [%r172], [%rd88], 8, 8;
	// end inline asm
	mul.wide.u32 	%rd92, %r11, 8;
	add.s64 	%rd93, %rd24, %rd92;
	add.s64 	%rd89, %rd136, %rd93;
	// begin inline asm
	cp.async.ca.shared.global [%r175], [%rd89], 8, 8;
	// end inline asm
	add.s64 	%rd90, %rd136, %rd25;
	// begin inline asm
	cp.async.ca.shared.global [%r174], [%rd90], 8, 8;
	// end inline asm
	add.s64 	%rd91, %rd136, %rd26;
	// begin inline asm
	cp.async.ca.shared.global [%r173], [%rd91], 8, 8;
	// end inline asm
	mul.wide.u32 	%rd94, %r11, 4;
	add.s64 	%rd135, %rd135, %rd94;
	mul.wide.u32 	%rd95, %r11, 32;
	add.s64 	%rd136, %rd136, %rd95;
	mul.lo.s32 	%r109, %r10, %r9;
	mul.lo.s32 	%r110, %r109, %r8;
	shl.b32 	%r111, %r110, 5;
	add.s32 	%r175, %r175, %r111;
	add.s32 	%r174, %r174, %r111;
	add.s32 	%r173, %r173, %r111;
	add.s32 	%r172, %r172, %r111;
	setp.lt.u64 	%p10, %rd135, %rd6;
	@%p10 bra 	$L__BB9_14;
$L__BB9_15:
	// begin inline asm
	cp.async.commit_group;
	// end inline asm
	cvt.u32.u64 	%r28, %rd66;
	cvt.s64.s32 	%rd32, %rd66;
	@%p4 bra 	$L__BB9_25;
	cvt.u32.u64 	%r112, %rd142;
	cvt.u64.u32 	%rd33, %r11;
	add.s32 	%r113, %r112, %r11;
	cvt.u64.u32 	%rd96, %r113;
	max.u64 	%rd97, %rd6, %rd96;
	setp.gt.u64 	%p12, %rd6, %rd96;
	selp.u64 	%rd34, 1, 0, %p12;
	add.s64 	%rd98, %rd34, %rd96;
	sub.s64 	%rd35, %rd97, %rd98;
	and.b64  	%rd99, %rd35, -4294967296;
	setp.ne.s64 	%p13, %rd99, 0;
	@%p13 bra 	$L__BB9_18;
	cvt.u32.u64 	%r114, %rd33;
	cvt.u32.u64 	%r115, %rd35;
	div.u32 	%r116, %r115, %r114;
	cvt.u64.u32 	%rd138, %r116;
	bra.uni 	$L__BB9_19;
$L__BB9_18:
	div.u64 	%rd138, %rd35, %rd33;
$L__BB9_19:
	add.s64 	%rd39, %rd138, %rd34;
	and.b64  	%rd100, %rd39, 3;
	setp.eq.s64 	%p14, %rd100, 3;
	@%p14 bra 	$L__BB9_22;
	cvt.u32.u64 	%r117, %rd142;
	shl.b64 	%rd101, %rd142, 3;
	shl.b64 	%rd102, %rd5, 3;
	add.s64 	%rd103, %rd101, %rd102;
	add.s64 	%rd104, %rd103, %rd32;
	add.s64 	%rd140, %rd65, %rd104;
	shl.b64 	%rd41, %rd33, 3;
	mov.u32 	%r118, _ZN3cub18CUB_300001_SM_10006detail9transform4smemE;
	add.s32 	%r119, %r28, %r118;
	add.s32 	%r120, %r119, %r7;
	shl.b32 	%r121, %r117, 3;
	add.s32 	%r176, %r120, %r121;
	mul.lo.s32 	%r122, %r10, %r9;
	mul.lo.s32 	%r123, %r122, %r8;
	shl.b32 	%r30, %r123, 3;
	add.s64 	%rd105, %rd39, 1;
	and.b64  	%rd106, %rd105, 3;
	neg.s64 	%rd139, %rd106;
$L__BB9_21:
	.pragma "nounroll";
	add.s32 	%r124, %r176, 128;
	// begin inline asm
	cp.async.ca.shared.global [%r124], [%rd140], 8, 8;
	// end inline asm
	add.s64 	%rd142, %rd142, %rd33;
	add.s64 	%rd140, %rd140, %rd41;
	add.s32 	%r176, %r176, %r30;
	add.s64 	%rd139, %rd139, 1;
	setp.ne.s64 	%p15, %rd139, 0;
	@%p15 bra 	$L__BB9_21;
$L__BB9_22:
	setp.lt.u64 	%p16, %rd39, 3;
	@%p16 bra 	$L__BB9_25;
	shl.b64 	%rd50, %rd33, 2;
	shl.b64 	%rd108, %rd142, 3;
	shl.b64 	%rd109, %rd5, 3;
	add.s64 	%rd51, %rd108, %rd109;
	shl.b64 	%rd110, %rd33, 3;
	add.s64 	%rd52, %rd51, %rd110;
	shl.b64 	%rd53, %rd33, 5;
	shl.b64 	%rd111, %rd33, 4;
	add.s64 	%rd54, %rd51, %rd111;
	add.s64 	%rd112, %rd142, %rd5;
	shl.b64 	%rd113, %rd112, 3;
	mad.lo.s64 	%rd55, %rd33, 24, %rd113;
	cvt.u32.u64 	%r125, %rd66;
	mov.u32 	%r126, _ZN3cub18CUB_300001_SM_10006detail9transform4smemE;
	add.s32 	%r127, %r125, %r126;
	mul.lo.s32 	%r128, %r10, %r9;
	mul.lo.s32 	%r129, %r128, %r8;
	shl.b32 	%r130, %r129, 3;
	cvt.u32.u64 	%r131, %rd142;
	shl.b32 	%r132, %r131, 3;
	add.s32 	%r133, %r127, %r7;
	add.s32 	%r177, %r133, %r132;
	add.s32 	%r180, %r177, %r130;
	shl.b32 	%r34, %r129, 5;
	shl.b32 	%r134, %r129, 4;
	add.s32 	%r179, %r177, %r134;
	mad.lo.s32 	%r178, %r129, 24, %r177;
	cvt.s64.s32 	%rd114, %rd66;
	add.s64 	%rd143, %rd65, %rd114;
$L__BB9_24:
	add.s64 	%rd115, %rd143, %rd51;
	add.s32 	%r135, %r177, 128;
	// begin inline asm
	cp.async.ca.shared.global [%r135], [%rd115], 8, 8;
	// end inline asm
	add.s64 	%rd116, %rd143, %rd52;
	add.s32 	%r136, %r180, 128;
	// begin inline asm
	cp.async.ca.shared.global [%r136], [%rd116], 8, 8;
	// end inline asm
	add.s64 	%rd117, %rd143, %rd54;
	add.s32 	%r137, %r179, 128;
	// begin inline asm
	cp.async.ca.shared.global [%r137], [%rd117], 8, 8;
	// end inline asm
	add.s64 	%rd118, %rd143, %rd55;
	add.s32 	%r138, %r178, 128;
	// begin inline asm
	cp.async.ca.shared.global [%r138], [%rd118], 8, 8;
	// end inline asm
	add.s64 	%rd142, %rd142, %rd50;
	add.s64 	%rd143, %rd143, %rd53;
	add.s32 	%r180, %r180, %r34;
	add.s32 	%r179, %r179, %r34;
	add.s32 	%r178, %r178, %r34;
	add.s32 	%r177, %r177, %r34;
	setp.lt.u64 	%p17, %rd142, %rd6;
	@%p17 bra 	$L__BB9_24;
$L__BB9_25:
	// begin inline asm
	cp.async.commit_group;
	// end inline asm
	// begin inline asm
	cp.async.wait_group 0;
	// end inline asm
	barrier.sync 	0;
$L__BB9_26:
	cvt.u32.u64 	%r46, %rd66;
	setp.gt.s32 	%p22, %r3, %r5;
	@%p22 bra 	$L__BB9_30;
	setp.lt.s32 	%p23, %r71, 1;
	@%p23 bra 	$L__BB9_35;
	mov.u32 	%r181, %tid.x;
	neg.s32 	%r184, %r71;
	add.s32 	%r159, %r46, %r7;
	shl.b32 	%r160, %r181, 3;
	add.s32 	%r161, %r159, %r160;
	mov.u32 	%r162, _ZN3cub18CUB_300001_SM_10006detail9transform4smemE;
	add.s32 	%r163, %r161, %r162;
	add.s32 	%r183, %r163, 128;
	add.s32 	%r164, %r1, %r160;
	add.s32 	%r182, %r162, %r164;
	mul.wide.s32 	%rd125, %r4, 8;
	add.s64 	%rd61, %rd1, %rd125;
$L__BB9_29:
	.pragma "nounroll";
	mul.wide.s32 	%rd126, %r181, 8;
	add.s64 	%rd127, %rd61, %rd126;
	ld.shared.f64 	%fd1, [%r182];
	ld.shared.f64 	%fd2, [%r183];
	mul.f64 	%fd3, %fd1, %fd2;
	st.global.f64 	[%rd127], %fd3;
	add.s32 	%r184, %r184, 1;
	setp.eq.s32 	%p24, %r184, 0;
	add.s32 	%r183, %r183, 1024;
	add.s32 	%r182, %r182, 1024;
	add.s32 	%r181, %r181, 128;
	@%p24 bra 	$L__BB9_35;
	bra.uni 	$L__BB9_29;
$L__BB9_30:
	setp.lt.s32 	%p25, %r71, 1;
	@%p25 bra 	$L__BB9_35;
	mov.u32 	%r185, %tid.x;
	neg.s32 	%r188, %r71;
	add.s32 	%r165, %r46, %r7;
	shl.b32 	%r166, %r185, 3;
	add.s32 	%r167, %r165, %r166;
	mov.u32 	%r168, _ZN3cub18CUB_300001_SM_10006detail9transform4smemE;
	add.s32 	%r169, %r167, %r168;
	add.s32 	%r187, %r169, 128;
	add.s32 	%r170, %r1, %r166;
	add.s32 	%r186, %r168, %r170;
	mul.wide.s32 	%rd128, %r4, 8;
	add.s64 	%rd62, %rd1, %rd128;
$L__BB9_32:
	.pragma "nounroll";
	setp.ge.s32 	%p26, %r185, %r6;
	@%p26 bra 	$L__BB9_34;
	ld.shared.f64 	%fd4, [%r186];
	ld.shared.f64 	%fd5, [%r187];
	mul.f64 	%fd6, %fd4, %fd5;
	mul.wide.s32 	%rd129, %r185, 8;
	add.s64 	%rd130, %rd62, %rd129;
	st.global.f64 	[%rd130], %fd6;
$L__BB9_34:
	add.s32 	%r188, %r188, 1;
	setp.ne.s32 	%p27, %r188, 0;
	add.s32 	%r187, %r187, 1024;
	add.s32 	%r186, %r186, 1024;
	add.s32 	%r185, %r185, 128;
	@%p27 bra 	$L__BB9_32;
$L__BB9_35:
	ret;

}
	// .globl	_ZN3cub18CUB_300001_SM_10006detail9transform16transform_kernelINS2_10policy_hubILb0EN4cuda3std3__45tupleIJN6thrust24THRUST_300001_SM_1000_NS6detail15normal_iteratorINSA_10device_ptrIdEEEESF_EEEE10policy1000ElNS7_10multipliesIdEESF_JPdSL_EEEvT0_iT1_T2_DpNS2_10kernel_argIT3_EE
.visible .entry _ZN3cub18CUB_300001_SM_10006detail9transform16transform_kernelINS2_10policy_hubILb0EN4cuda3std3__45tupleIJN6thrust24THRUST_300001_SM_1000_NS6detail15normal_iteratorINSA_10device_ptrIdEEEESF_EEEE10policy1000ElNS7_10multipliesIdEESF_JPdSL_EEEvT0_iT1_T2_DpNS2_10kernel_argIT3_EE(
	.param .u64 _ZN3cub18CUB_300001_SM_10006detail9transform16transform_kernelINS2_10policy_hubILb0EN4cuda3std3__45tupleIJN6thrust24THRUST_300001_SM_1000_NS6detail15normal_iteratorINSA_10device_ptrIdEEEESF_EEEE10policy1000ElNS7_10multipliesIdEESF_JPdSL_EEEvT0_iT1_T2_DpNS2_10kernel_argIT3_EE_param_0,
	.param .u32 _ZN3cub18CUB_300001_SM_10006detail9transform16transform_kernelINS2_10policy_hubILb0EN4cuda3std3__45tupleIJN6thrust24THRUST_300001_SM_1000_NS6detail15normal_iteratorINSA_10device_ptrIdEEEESF_EEEE10policy1000ElNS7_10multipliesIdEESF_JPdSL_EEEvT0_iT1_T2_DpNS2_10kernel_argIT3_EE_param_1,
	.param .align 1 .b8 _ZN3cub18CUB_300001_SM_10006detail9transform16transform_kernelINS2_10policy_hubILb0EN4cuda3std3__45tupleIJN6thrust24THRUST_300001_SM_1000_NS6detail15normal_iteratorINSA_10device_ptrIdEEEESF_EEEE10policy1000ElNS7_10multipliesIdEESF_JPdSL_EEEvT0_iT1_T2_DpNS2_10kernel_argIT3_EE_param_2[1],
	.param .align 8 .b8 _ZN3cub18CUB_300001_SM_10006detail9transform16transform_kernelINS2_10policy_hubILb0EN4cuda3std3__45tupleIJN6thrust24THRUST_300001_SM_1000_NS6detail15normal_iteratorINSA_10device_ptrIdEEEESF_EEEE10policy1000ElNS7_10multipliesIdEESF_JPdSL_EEEvT0_iT1_T2_DpNS2_10kernel_argIT3_EE_param_3[8],
	.param .align 8 .b8 _ZN3cub18CUB_300001_SM_10006detail9transform16transform_kernelINS2_10policy_hubILb0EN4cuda3std3__45tupleIJN6thrust24THRUST_300001_SM_1000_NS6detail15normal_iteratorINSA_10device_ptrIdEEEESF_EEEE10policy1000ElNS7_10multipliesIdEESF_JPdSL_EEEvT0_iT1_T2_DpNS2_10kernel_argIT3_EE_param_4[16],
	.param .align 8 .b8 _ZN3cub18CUB_300001_SM_10006detail9transform16transform_kernelINS2_10policy_hubILb0EN4cuda3std3__45tupleIJN6thrust24THRUST_300001_SM_1000_NS6detail15normal_iteratorINSA_10device_ptrIdEEEESF_EEEE10policy1000ElNS7_10multipliesIdEESF_JPdSL_EEEvT0_iT1_T2_DpNS2_10kernel_argIT3_EE_param_5[16]
)
.maxntid 128
{
	.reg .pred 	%p<28>;
	.reg .b32 	%r<181>;
	.reg .b64 	%rd<149>;
	.reg .b64 	%fd<7>;
	// demoted variable
	.shared .align 8 .u64 _ZZN3cub18CUB_300001_SM_10006detail9transform23transform_kernel_ublkcpINS2_19async_copy_policy_tILi128EEElN4cuda3std3__410multipliesIdEEN6thrust24THRUST_300001_SM_1000_NS6detail15normal_iteratorINSC_10device_ptrIdEEEEJddEEEvT0_iT1_T2_DpNS2_16aligned_base_ptrIT3_EEE3bar;
	ld.param.u64 	%rd68, [_ZN3cub18CUB_300001_SM_10006detail9transform16transform_kernelINS2_10policy_hubILb0EN4cuda3std3__45tupleIJN6thrust24THRUST_300001_SM_1000_NS6detail15normal_iteratorINSA_10device_ptrIdEEEESF_EEEE10policy1000ElNS7_10multipliesIdEESF_JPdSL_EEEvT0_iT1_T2_DpNS2_10kernel_argIT3_EE_param_5];
	ld.param.u64 	%rd66, [_ZN3cub18CUB_300001_SM_10006detail9transform16transform_kernelINS2_10policy_hubILb0EN4cuda3std3__45tupleIJN6thrust24THRUST_300001_SM_1000_NS6detail15normal_iteratorINSA_10device_ptrIdEEEESF_EEEE10policy1000ElNS7_10multipliesIdEESF_JPdSL_EEEvT0_iT1_T2_DpNS2_10kernel_argIT3_EE_param_4];
	ld.param.u64 	%rd70, [_ZN3cub18CUB_300001_SM_10006detail9transform16transform_kernelINS2_10policy_hubILb0EN4cuda3std3__45tupleIJN6thrust24THRUST_300001_SM_1000_NS6detail15normal_iteratorINSA_10device_ptrIdEEEESF_EEEE10policy1000ElNS7_10multipliesIdEESF_JPdSL_EEEvT0_iT1_T2_DpNS2_10kernel_argIT3_EE_param_0];
	ld.param.u64 	%rd69, [_ZN3cub18CUB_300001_SM_10006detail9transform16transform_kernelINS2_10policy_hubILb0EN4cuda3std3__45tupleIJN6thrust24THRUST_300001_SM_1000_NS6detail15normal_iteratorINSA_10device_ptrIdEEEESF_EEEE10policy1000ElNS7_10multipliesIdEESF_JPdSL_EEEvT0_iT1_T2_DpNS2_10kernel_argIT3_EE_param_5+8];
	ld.param.u64 	%rd67, [_ZN3cub18CUB_300001_SM_10006detail9transform16transform_kernelINS2_10policy_hubILb0EN4cuda3std3__45tupleIJN6thrust24THRUST_300001_SM_1000_NS6detail15normal_iteratorINSA_10device_ptrIdEEEESF_EEEE10policy1000ElNS7_10multipliesIdEESF_JPdSL_EEEvT0_iT1_T2_DpNS2_10kernel_argIT3_EE_param_4+8];
	ld.param.u64 	%rd71, [_ZN3cub18CUB_300001_SM_10006detail9transform16transform_kernelINS2_10policy_hubILb0EN4cuda3std3__45tupleIJN6thrust24THRUST_300001_SM_1000_NS6detail15normal_iteratorINSA_10device_ptrIdEEEESF_EEEE10policy1000ElNS7_10multipliesIdEESF_JPdSL_EEEvT0_iT1_T2_DpNS2_10kernel_argIT3_EE_param_3];
	ld.param.u32 	%r68, [_ZN3cub18CUB_300001_SM_10006detail9transform16transform_kernelINS2_10policy_hubILb0EN4cuda3std3__45tupleIJN6thrust24THRUST_300001_SM_1000_NS6detail15normal_iteratorINSA_10device_ptrIdEEEESF_EEEE10policy1000ElNS7_10multipliesIdEESF_JPdSL_EEEvT0_iT1_T2_DpNS2_10kernel_argIT3_EE_param_1];
	cvta.to.global.u64 	%rd1, %rd71;
	cvt.u32.u64 	%r1, %rd67;
	cvt.u32.u64 	%r2, %rd69;
	shl.b32 	%r3, %r68, 7;
	mov.u32 	%r69, %ctaid.x;
	cvt.u64.u32 	%rd72, %r69;
	cvt.s64.s32 	%rd73, %r3;
	mul.lo.s64 	%rd4, %rd73, %rd72;
	sub.s64 	%rd74, %rd70, %rd4;
	min.s64 	%rd75, %rd74, %rd73;
	cvt.u32.u64 	%r4, %rd75;
	setp.eq.s32 	%p1, %r69, 0;
	add.s32 	%r71, %r69, 2;
	mov.u32 	%r72, %nctaid.x;
	setp.ge.u32 	%p2, %r71, %r72;
	shl.b32 	%r5, %r68, 10;
	or.pred  	%p3, %p1, %p2;
	@%p3 bra 	$L__BB10_5;
	mov.b32 	%r132, -1;
	// begin inline asm
	{
	 .reg .pred P_OUT; 
	elect.sync _|P_OUT, %r132;
	selp.b32 %r131, 1, 0, P_OUT; 
}
	// end inline asm
	mov.u32 	%r133, %tid.x;
	setp.gt.u32 	%p18, %r133, 31;
	setp.eq.s32 	%p19, %r131, 0;
	or.pred  	%p20, %p18, %p19;
	@%p20 bra 	$L__BB10_3;
	mov.u32 	%r134, _ZZN3cub18CUB_300001_SM_10006detail9transform23transform_kernel_ublkcpINS2_19async_copy_policy_tILi128EEElN4cuda3std3__410multipliesIdEEN6thrust24THRUST_300001_SM_1000_NS6detail15normal_iteratorINSC_10device_ptrIdEEEEJddEEEvT0_iT1_T2_DpNS2_16aligned_base_ptrIT3_EEE3bar;
	mov.b32 	%r135, 1;
	// begin inline asm
	mbarrier.init.shared.b64 [%r134], %r135;
	// end inline asm
	// begin inline asm
	fence.proxy.async.shared::cta; // 6.
	// end inline asm
	shl.b64 	%rd126, %rd4, 3;
	add.s32 	%r144, %r5, 15;
	add.s32 	%r145, %r144, %r1;
	and.b32  	%r137, %r145, -16;
	cvta.to.global.u64 	%rd127, %rd66;
	add.s64 	%rd123, %rd127, %rd126;
	mov.u32 	%r136, _ZN3cub18CUB_300001_SM_10006detail9transform4smemE;
	// begin inline asm
	cp.async.bulk.shared::cluster.global.mbarrier::complete_tx::bytes [%r136], [%rd123], %r137, [%r134];
	// end inline asm
	add.s32 	%r146, %r144, %r2;
	and.b32  	%r140, %r146, -16;
	add.s32 	%r147, %r136, %r5;
	add.s32 	%r139, %r147, 128;
	cvta.to.global.u64 	%rd128, %rd68;
	add.s64 	%rd124, %rd128, %rd126;
	// begin inline asm
	cp.async.bulk.shared::cluster.global.mbarrier::complete_tx::bytes [%r139], [%rd124], %r140, [%r134];
	// end inline asm
	add.s32 	%r143, %r140, %r137;
	// begin inline asm
	mbarrier.arrive.expect_tx.release.cta.shared::cta.b64 %rd125, [%r134], %r143; // 8. 
	// end inline asm
$L__BB10_3:
	bar.sync 	0;
	mov.u32 	%r149, _ZZN3cub18CUB_300001_SM_10006detail9transform23transform_kernel_ublkcpINS2_19async_copy_policy_tILi128EEElN4cuda3std3__410multipliesIdEEN6thrust24THRUST_300001_SM_1000_NS6detail15normal_iteratorINSC_10device_ptrIdEEEEJddEEEvT0_iT1_T2_DpNS2_16aligned_base_ptrIT3_EEE3bar;
$L__BB10_4:
	mov.b32 	%r150, 0;
	// begin inline asm
	{
	 .reg .pred P_OUT; 
	mbarrier.try_wait.parity.shared::cta.b64  P_OUT, [%r149], %r150;                                // 7a. 
	selp.b32 %r148, 1, 0, P_OUT; 
}
	// end inline asm
	setp.eq.s32 	%p21, %r148, 0;
	@%p21 bra 	$L__BB10_4;
	bra.uni 	$L__BB10_26;
$L__BB10_5:
	cvt.s64.s32 	%rd5, %r1;
	shl.b32 	%r74, %r4, 3;
	cvt.s64.s32 	%rd76, %r74;
	shr.u64 	%rd6, %rd76, 3;
	mov.u32 	%r6, %ntid.x;
	mov.u32 	%r7, %ntid.y;
	mul.lo.s32 	%r75, %r6, %r7;
	mov.u32 	%r8, %ntid.z;
	mul.lo.s32 	%r9, %r75, %r8;
	mov.u32 	%r76, %tid.x;
	mov.u32 	%r77, %tid.y;
	mov.u32 	%r78, %tid.z;
	mad.lo.s32 	%r79, %r78, %r7, %r77;
	mad.lo.s32 	%r80, %r79, %r6, %r76;
	cvt.u64.u32 	%rd146, %r80;
	setp.le.u64 	%p4, %rd6, %rd146;
	@%p4 bra 	$L__BB10_15;
	cvt.u32.u64 	%r81, %rd146;
	cvt.u64.u32 	%rd8, %r9;
	add.s32 	%r82, %r81, %r9;
	cvt.u64.u32 	%rd77, %r82;
	max.u64 	%rd78, %rd6, %rd77;
	setp.gt.u64 	%p5, %rd6, %rd77;
	selp.u64 	%rd9, 1, 0, %p5;
	add.s64 	%rd79, %rd9, %rd77;
	sub.s64 	%rd10, %rd78, %rd79;
	and.b64  	%rd80, %rd10, -4294967296;
	setp.ne.s64 	%p6, %rd80, 0;
	@%p6 bra 	$L__BB10_8;
	cvt.u32.u64 	%r83, %rd8;
	cvt.u32.u64 	%r84, %rd10;
	div.u32 	%r85, %r84, %r83;
	cvt.u64.u32 	%rd135, %r85;
	bra.uni 	$L__BB10_9;
$L__BB10_8:
	div.u64 	%rd135, %rd10, %rd8;
$L__BB10_9:
	add.s64 	%rd14, %rd135, %rd9;
	and.b64  	%rd81, %rd14, 3;
	setp.eq.s64 	%p7, %rd81, 3;
	mov.u64 	%rd139, %rd146;
	@%p7 bra 	$L__BB10_12;
	shl.b64 	%rd82, %rd4, 3;
	shl.b64 	%rd83, %rd146, 3;
	add.s64 	%rd84, %rd82, %rd83;
	add.s64 	%rd85, %rd84, %rd5;
	add.s64 	%rd137, %rd66, %rd85;
	shl.b64 	%rd16, %rd8, 3;
	mov.u32 	%r87, _ZN3cub18CUB_300001_SM_10006detail9transform4smemE;
	add.s32 	%r88, %r1, %r87;
	shl.b32 	%r89, %r81, 3;
	add.s32 	%r163, %r88, %r89;
	mul.lo.s32 	%r90, %r8, %r7;
	mul.lo.s32 	%r91, %r90, %r6;
	shl.b32 	%r11, %r91, 3;
	add.s64 	%rd86, %rd14, 1;
	and.b64  	%rd87, %rd86, 3;
	neg.s64 	%rd136, %rd87;
	mov.u64 	%rd139, %rd146;
$L__BB10_11:
	.pragma "nounroll";
	// begin inline asm
	cp.async.ca.shared.global [%r163], [%rd137], 8, 8;
	// end inline asm
	add.s64 	%rd139, %rd139, %rd8;
	add.s64 	%rd137, %rd137, %rd16;
	add.s32 	%r163, %r163, %r11;
	add.s64 	%rd136, %rd136, 1;
	setp.ne.s64 	%p8, %rd136, 0;
	@%p8 bra 	$L__BB10_11;
$L__BB10_12:
	setp.lt.u64 	%p9, %rd14, 3;
	@%p9 bra 	$L__BB10_15;
	shl.b64 	%rd25, %rd8, 2;
	shl.b64 	%rd89, %rd4, 3;
	shl.b64 	%rd90, %rd139, 3;
	add.s64 	%rd26, %rd89, %rd90;
	shl.b64 	%rd91, %rd8, 3;
	add.s64 	%rd27, %rd26, %rd91;
	shl.b64 	%rd92, %rd8, 4;
	add.s64 	%rd28, %rd26, %rd92;
	add.s64 	%rd93, %rd139, %rd4;
	shl.b64 	%rd94, %rd93, 3;
	mad.lo.s64 	%rd29, %rd8, 24, %rd94;
	mov.u32 	%r93, _ZN3cub18CUB_300001_SM_10006detail9transform4smemE;
	add.s32 	%r94, %r1, %r93;
	mul.lo.s32 	%r95, %r8, %r7;
	mul.lo.s32 	%r96, %r95, %r6;
	shl.b32 	%r97, %r96, 3;
	cvt.u32.u64 	%r98, %rd139;
	shl.b32 	%r99, %r98, 3;
	add.s32 	%r164, %r94, %r99;
	add.s32 	%r167, %r164, %r97;
	shl.b32 	%r15, %r96, 5;
	shl.b32 	%r100, %r96, 4;
	add.s32 	%r166, %r164, %r100;
	mad.lo.s32 	%r165, %r96, 24, %r164;
	cvt.s64.s32 	%rd95, %r1;
	add.s64 	%rd140, %rd66, %rd95;
$L__BB10_14:
	add.s64 	%rd96, %rd140, %rd26;
	// begin inline asm
	cp.async.ca.shared.global [%r164], [%rd96], 8, 8;
	// end inline asm
	add.s64 	%rd97, %rd140, %rd27;
	// begin inline asm
	cp.async.ca.shared.global [%r167], [%rd97], 8, 8;
	// end inline asm
	add.s64 	%rd98, %rd140, %rd28;
	// begin inline asm
	cp.async.ca.shared.global [%r166], [%rd98], 8, 8;
	// end inline asm
	add.s64 	%rd99, %rd140, %rd29;
	// begin inline asm
	cp.async.ca.shared.global [%r165], [%rd99], 8, 8;
	// end inline asm
	add.s64 	%rd139, %rd139, %rd25;
	mul.wide.u32 	%rd100, %r9, 32;
	add.s64 	%rd140, %rd140, %rd100;
	add.s32 	%r167, %r167, %r15;
	add.s32 	%r166, %r166, %r15;
	add.s32 	%r165, %r165, %r15;
	add.s32 	%r164, %r164, %r15;
	setp.lt.u64 	%p10, %rd139, %rd6;
	@%p10 bra 	$L__BB10_14;
$L__BB10_15:
	setp.le.u64 	%p11, %rd6, %rd146;
	// begin inline asm
	cp.async.commit_group;
	// end inline asm
	cvt.s64.s32 	%rd35, %r2;
	@%p11 bra 	$L__BB10_25;
	cvt.u32.u64 	%r105, %rd146;
	cvt.u64.u32 	%rd36, %r9;
	add.s32 	%r106, %r105, %r9;
	cvt.u64.u32 	%rd101, %r106;
	max.u64 	%rd102, %rd6, %rd101;
	setp.gt.u64 	%p12, %rd6, %rd101;
	selp.u64 	%rd37, 1, 0, %p12;
	add.s64 	%rd103, %rd37, %rd101;
	sub.s64 	%rd38, %rd102, %rd103;
	and.b64  	%rd104, %rd38, -4294967296;
	setp.ne.s64 	%p13, %rd104, 0;
	@%p13 bra 	$L__BB10_18;
	cvt.u32.u64 	%r107, %rd36;
	cvt.u32.u64 	%r108, %rd38;
	div.u32 	%r109, %r108, %r107;
	cvt.u64.u32 	%rd142, %r109;
	bra.uni 	$L__BB10_19;
$L__BB10_18:
	div.u64 	%rd142, %rd38, %rd36;
$L__BB10_19:
	add.s64 	%rd42, %rd142, %rd37;
	and.b64  	%rd105, %rd42, 3;
	setp.eq.s64 	%p14, %rd105, 3;
	@%p14 bra 	$L__BB10_22;
	shl.b64 	%rd106, %rd4, 3;
	shl.b64 	%rd107, %rd146, 3;
	add.s64 	%rd108, %rd106, %rd107;
	add.s64 	%rd109, %rd108, %rd35;
	add.s64 	%rd144, %rd68, %rd109;
	shl.b64 	%rd44, %rd36, 3;
	mov.u32 	%r111, _ZN3cub18CUB_300001_SM_10006detail9transform4smemE;
	add.s32 	%r112, %r2, %r111;
	add.s32 	%r113, %r112, %r5;
	shl.b32 	%r114, %r105, 3;
	add.s32 	%r168, %r113, %r114;
	mul.lo.s32 	%r115, %r8, %r7;
	mul.lo.s32 	%r116, %r115, %r6;
	shl.b32 	%r28, %r116, 3;
	add.s64 	%rd110, %rd42, 1;
	and.b64  	%rd111, %rd110, 3;
	neg.s64 	%rd143, %rd111;
$L__BB10_21:
	.pragma "nounroll";
	add.s32 	%r117, %r168, 128;
	// begin inline asm
	cp.async.ca.shared.global [%r117], [%rd144], 8, 8;
	// end inline asm
	add.s64 	%rd146, %rd146, %rd36;
	add.s64 	%rd144, %rd144, %rd44;
	add.s32 	%r168, %r168, %r28;
	add.s64 	%rd143, %rd143, 1;
	setp.ne.s64 	%p15, %rd143, 0;
	@%p15 bra 	$L__BB10_21;
$L__BB10_22:
	setp.lt.u64 	%p16, %rd42, 3;
	@%p16 bra 	$L__BB10_25;
	shl.b64 	%rd53, %rd36, 2;
	shl.b64 	%rd113, %rd4, 3;
	shl.b64 	%rd114, %rd146, 3;
	add.s64 	%rd54, %rd113, %rd114;
	shl.b64 	%rd115, %rd36, 3;
	add.s64 	%rd55, %rd54, %rd115;
	shl.b64 	%rd56, %rd36, 5;
	shl.b64 	%rd116, %rd36, 4;
	add.s64 	%rd57, %rd54, %rd116;
	add.s64 	%rd117, %rd146, %rd4;
	shl.b64 	%rd118, %rd117, 3;
	mad.lo.s64 	%rd58, %rd36, 24, %rd118;
	mov.u32 	%r118, _ZN3cub18CUB_300001_SM_10006detail9transform4smemE;
	add.s32 	%r119, %r2, %r118;
	mul.lo.s32 	%r120, %r8, %r7;
	mul.lo.s32 	%r121, %r120, %r6;
	shl.b32 	%r122, %r121, 3;
	cvt.u32.u64 	%r123, %rd146;
	shl.b32 	%r124, %r123, 3;
	add.s32 	%r125, %r119, %r5;
	add.s32 	%r169, %r125, %r124;
	add.s32 	%r172, %r169, %r122;
	shl.b32 	%r32, %r121, 5;
	shl.b32 	%r126, %r121, 4;
	add.s32 	%r171, %r169, %r126;
	mad.lo.s32 	%r170, %r121, 24, %r169;
	add.s64 	%rd147, %rd68, %rd35;
$L__BB10_24:
	add.s64 	%rd119, %rd147, %rd54;
	add.s32 	%r127, %r169, 128;
	// begin inline asm
	cp.async.ca.shared.global [%r127], [%rd119], 8, 8;
	// end inline asm
	add.s64 	%rd120, %rd147, %rd55;
	add.s32 	%r128, %r172, 128;
	// begin inline asm
	cp.async.ca.shared.global [%r128], [%rd120], 8, 8;
	// end inline asm
	add.s64 	%rd121, %rd147, %rd57;
	add.s32 	%r129, %r171, 128;
	// begin inline asm
	cp.async.ca.shared.global [%r129], [%rd121], 8, 8;
	// end inline asm
	add.s64 	%rd122, %rd147, %rd58;
	add.s32 	%r130, %r170, 128;
	// begin inline asm
	cp.async.ca.shared.global [%r130], [%rd122], 8, 8;
	// end inline asm
	add.s64 	%rd146, %rd146, %rd53;
	add.s64 	%rd147, %rd147, %rd56;
	add.s32 	%r172, %r172, %r32;
	add.s32 	%r171, %r171, %r32;
	add.s32 	%r170, %r170, %r32;
	add.s32 	%r169, %r169, %r32;
	setp.lt.u64 	%p17, %rd146, %rd6;
	@%p17 bra 	$L__BB10_24;
$L__BB10_25:
	// begin inline asm
	cp.async.commit_group;
	// end inline asm
	// begin inline asm
	cp.async.wait_group 0;
	// end inline asm
	barrier.sync 	0;
$L__BB10_26:
	setp.eq.s32 	%p22, %r3, %r4;
	@%p22 bra 	$L__BB10_32;
	setp.lt.s32 	%p23, %r68, 1;
	@%p23 bra 	$L__BB10_35;
	mov.u32 	%r177, %tid.x;
	neg.s32 	%r180, %r68;
	add.s32 	%r151, %r2, %r5;
	shl.b32 	%r152, %r177, 3;
	add.s32 	%r153, %r151, %r152;
	mov.u32 	%r154, _ZN3cub18CUB_300001_SM_10006detail9transform4smemE;
	add.s32 	%r155, %r153, %r154;
	add.s32 	%r179, %r155, 128;
	add.s32 	%r156, %r1, %r152;
	add.s32 	%r178, %r154, %r156;
	shl.b64 	%rd129, %rd4, 3;
	add.s64 	%rd64, %rd1, %rd129;
$L__BB10_29:
	.pragma "nounroll";
	setp.ge.s32 	%p24, %r177, %r4;
	@%p24 bra 	$L__BB10_31;
	ld.shared.f64 	%fd1, [%r178];
	ld.shared.f64 	%fd2, [%r179];
	mul.f64 	%fd3, %fd1, %fd2;
	mul.wide.s32 	%rd130, %r177, 8;
	add.s64 	%rd131, %rd64, %rd130;
	st.global.f64 	[%rd131], %fd3;
$L__BB10_31:
	add.s32 	%r180, %r180, 1;
	setp.ne.s32 	%p25, %r180, 0;
	add.s32 	%r179, %r179, 1024;
	add.s32 	%r178, %r178, 1024;
	add.s32 	%r177, %r177, 128;
	@%p25 bra 	$L__BB10_29;
	bra.uni 	$L__BB10_35;
$L__BB10_32:
	setp.lt.s32 	%p26, %r68, 1;
	@%p26 bra 	$L__BB10_35;
	mov.u32 	%r173, %tid.x;
	neg.s32 	%r176, %r68;
	add.s32 	%r157, %r2, %r5;
	shl.b32 	%r158, %r173, 3;
	add.s32 	%r159, %r157, %r158;
	mov.u32 	%r160, _ZN3cub18CUB_300001_SM_10006detail9transform4smemE;
	add.s32 	%r161, %r159, %r160;
	add.s32 	%r175, %r161, 128;
	add.s32 	%r162, %r1, %r158;
	add.s32 	%r174, %r160, %r162;
	shl.b64 	%rd132, %rd4, 3;
	add.s64 	%rd65, %rd1, %rd132;
$L__BB10_34:
	.pragma "nounroll";
	mul.wide.s32 	%rd133, %r173, 8;
	add.s64 	%rd134, %rd65, %rd133;
	ld.shared.f64 	%fd4, [%r174];
	ld.shared.f64 	%fd5, [%r175];
	mul.f64 	%fd6, %fd4, %fd5;
	st.global.f64 	[%rd134], %fd6;
	add.s32 	%r176, %r176, 1;
	setp.eq.s32 	%p27, %r176, 0;
	add.s32 	%r175, %r175, 1024;
	add.s32 	%r174, %r174, 1024;
	add.s32 	%r173, %r173, 128;
	@%p27 bra 	$L__BB10_35;
	bra.uni 	$L__BB10_34;
$L__BB10_35:
	ret;

}
	// .globl	_ZN3cub18CUB_300001_SM_10006detail9transform16transform_kernelINS2_10policy_hubILb1EN4cuda3std3__45tupleIJN6thrust24THRUST_300001_SM_1000_NS17counting_iteratorImNSA_11use_defaultESC_SC_EEEEEE10policy1000Ei5MulTYNSA_6detail15normal_iteratorINSA_10device_ptrIdEEEEJSD_EEEvT0_iT1_T2_DpNS2_10kernel_argIT3_EE
.visible .entry _ZN3cub18CUB_300001_SM_10006detail9transform16transform_kernelINS2_10policy_hubILb1EN4cuda3std3__45tupleIJN6thrust24THRUST_300001_SM_1000_NS17counting_iteratorImNSA_11use_defaultESC_SC_EEEEEE10policy1000Ei5MulTYNSA_6detail15normal_iteratorINSA_10device_ptrIdEEEEJSD_EEEvT0_iT1_T2_DpNS2_10kernel_argIT3_EE(
	.param .u32 _ZN3cub18CUB_300001_SM_10006detail9transform16transform_kernelINS2_10policy_hubILb1EN4cuda3std3__45tupleIJN6thrust24THRUST_300001_SM_1000_NS17counting_iteratorImNSA_11use_defaultESC_SC_EEEEEE10policy1000Ei5MulTYNSA_6detail15normal_iteratorINSA_10device_ptrIdEEEEJSD_EEEvT0_iT1_T2_DpNS2_10kernel_argIT3_EE_param_0,
	.param .u32 _ZN3cub18CUB_300001_SM_10006detail9transform16transform_kernelINS2_10policy_hubILb1EN4cuda3std3__45tupleIJN6thrust24THRUST_300001_SM_1000_NS17counting_iteratorImNSA_11use_defaultESC_SC_EEEEEE10policy1000Ei5MulTYNSA_6detail15normal_iteratorINSA_10device_ptrIdEEEEJSD_EEEvT0_iT1_T2_DpNS2_10kernel_argIT3_EE_param_1,
	.param .align 8 .b8 _ZN3cub18CUB_300001_SM_10006detail9transform16transform_kernelINS2_10policy_hubILb1EN4cuda3std3__45tupleIJN6thrust24THRUST_300001_SM_1000_NS17counting_iteratorImNSA_11use_defaultESC_SC_EEEEEE10policy1000Ei5MulTYNSA_6detail15normal_iteratorINSA_10device_ptrIdEEEEJSD_EEEvT0_iT1_T2_DpNS2_10kernel_argIT3_EE_param_2[32],
	.param .align 8 .b8 _ZN3cub18CUB_300001_SM_10006detail9transform16transform_kernelINS2_10policy_hubILb1EN4cuda3std3__45tupleIJN6thrust24THRUST_300001_SM_1000_NS17counting_iteratorImNSA_11use_defaultESC_SC_EEEEEE10policy1000Ei5MulTYNSA_6detail15normal_iteratorINSA_10device_ptrIdEEEEJSD_EEEvT0_iT1_T2_DpNS2_10kernel_argIT3_EE_param_3[8],
	.param .align 8 .b8 _ZN3cub18CUB_300001_SM_10006detail9transform16transform_kernelINS2_10policy_hubILb1EN4cuda3std3__45tupleIJN6thrust24THRUST_300001_SM_1000_NS17counting_iteratorImNSA_11use_defaultESC_SC_EEEEEE10policy1000Ei5MulTYNSA_6detail15normal_iteratorINSA_10device_ptrIdEEEEJSD_EEEvT0_iT1_T2_DpNS2_10kernel_argIT3_EE_param_4[16]
)
.maxntid 128
{
	.reg .pred 	%p<42>;
	.reg .b32 	%r<86>;
	.reg .b64 	%rd<187>;
	.reg .b64 	%fd<133>;

	ld.param.u64 	%rd3, [_ZN3cub18CUB_300001_SM_10006detail9transform16transform_kernelINS2_10policy_hubILb1EN4cuda3std3__45tupleIJN6thrust24THRUST_300001_SM_1000_NS17counting_iteratorImNSA_11use_defaultESC_SC_EEEEEE10policy1000Ei5MulTYNSA_6detail15normal_iteratorINSA_10device_ptrIdEEEEJSD_EEEvT0_iT1_T2_DpNS2_10kernel_argIT3_EE_param_2+16];
	ld.param.u64 	%rd4, [_ZN3cub18CUB_300001_SM_10006detail9transform16transform_kernelINS2_10policy_hubILb1EN4cuda3std3__45tupleIJN6thrust24THRUST_300001_SM_1000_NS17counting_iteratorImNSA_11use_defaultESC_SC_EEEEEE10policy1000Ei5MulTYNSA_6detail15normal_iteratorINSA_10device_ptrIdEEEEJSD_EEEvT0_iT1_T2_DpNS2_10kernel_argIT3_EE_param_2+24];
	ld.param.u64 	%rd57, [_ZN3cub18CUB_300001_SM_10006detail9transform16transform_kernelINS2_10policy_hubILb1EN4cuda3std3__45tupleIJN6thrust24THRUST_300001_SM_1000_NS17counting_iteratorImNSA_11use_defaultESC_SC_EEEEEE10policy1000Ei5MulTYNSA_6detail15normal_iteratorINSA_10device_ptrIdEEEEJSD_EEEvT0_iT1_T2_DpNS2_10kernel_argIT3_EE_param_4];
	ld.param.u32 	%r37, [_ZN3cub18CUB_300001_SM_10006detail9transform16transform_kernelINS2_10policy_hubILb1EN4cuda3std3__45tupleIJN6thrust24THRUST_300001_SM_1000_NS17counting_iteratorImNSA_11use_defaultESC_SC_EEEEEE10policy1000Ei5MulTYNSA_6detail15normal_iteratorINSA_10device_ptrIdEEEEJSD_EEEvT0_iT1_T2_DpNS2_10kernel_argIT3_EE_param_0];
	ld.param.u64 	%rd58, [_ZN3cub18CUB_300001_SM_10006detail9transform16transform_kernelINS2_10policy_hubILb1EN4cuda3std3__45tupleIJN6thrust24THRUST_300001_SM_1000_NS17counting_iteratorImNSA_11use_defaultESC_SC_EEEEEE10policy1000Ei5MulTYNSA_6detail15normal_iteratorINSA_10device_ptrIdEEEEJSD_EEEvT0_iT1_T2_DpNS2_10kernel_argIT3_EE_param_3];
	ld.param.u64 	%rd59, [_ZN3cub18CUB_300001_SM_10006detail9transform16transform_kernelINS2_10policy_hubILb1EN4cuda3std3__45tupleIJN6thrust24THRUST_300001_SM_1000_NS17counting_iteratorImNSA_11use_defaultESC_SC_EEEEEE10policy1000Ei5MulTYNSA_6detail15normal_iteratorINSA_10device_ptrIdEEEEJSD_EEEvT0_iT1_T2_DpNS2_10kernel_argIT3_EE_param_2+8];
	ld.param.u64 	%rd60, [_ZN3cub18CUB_300001_SM_10006detail9transform16transform_kernelINS2_10policy_hubILb1EN4cuda3std3__45tupleIJN6thrust24THRUST_300001_SM_1000_NS17counting_iteratorImNSA_11use_defaultESC_SC_EEEEEE10policy1000Ei5MulTYNSA_6detail15normal_iteratorINSA_10device_ptrIdEEEEJSD_EEEvT0_iT1_T2_DpNS2_10kernel_argIT3_EE_param_2];
	ld.param.u32 	%r36, [_ZN3cub18CUB_300001_SM_10006detail9transform16transform_kernelINS2_10policy_hubILb1EN4cuda3std3__45tupleIJN6thrust24THRUST_300001_SM_1000_NS17counting_iteratorImNSA_11use_defaultESC_SC_EEEEEE10policy1000Ei5MulTYNSA_6detail15normal_iteratorINSA_10device_ptrIdEEEEJSD_EEEvT0_iT1_T2_DpNS2_10kernel_argIT3_EE_param_1];
	cvta.to.global.u64 	%rd1, %rd60;
	cvta.to.global.u64 	%rd2, %rd59;
	cvta.to.global.u64 	%rd5, %rd58;
	shl.b32 	%r38, %r36, 7;
	mov.u32 	%r39, %ctaid.x;
	mul.lo.s32 	%r40, %r38, %r39;
	sub.s32 	%r41, %r37, %r40;
	min.s32 	%r1, %r38, %r41;
	cvt.s64.s32 	%rd6, %r40;
	add.s64 	%rd7, %rd57, %rd6;
	mul.wide.s32 	%rd61, %r40, 8;
	add.s64 	%rd8, %rd5, %rd61;
	setp.gt.s32 	%p1, %r38, %r41;
	@%p1 bra 	$L__BB11_14;
	setp.lt.s32 	%p2, %r36, 1;
	@%p2 bra 	$L__BB11_66;
	mov.u32 	%r2, %tid.x;
	setp.ne.s64 	%p3, %rd3, 0;
	@%p3 bra 	$L__BB11_32;
	and.b32  	%r3, %r36, 7;
	setp.lt.u32 	%p13, %r36, 8;
	mov.b32 	%r76, 0;
	@%p13 bra 	$L__BB11_6;
	and.b32  	%r76, %r36, 2147483640;
	mov.b32 	%r74, 0;
$L__BB11_5:
	.pragma "nounroll";
	shl.b32 	%r52, %r74, 7;
	add.s32 	%r53, %r52, %r2;
	mul.wide.u32 	%rd107, %r53, 8;
	add.s64 	%rd108, %rd8, %rd107;
	mov.b64 	%rd109, 0;
	st.global.u64 	[%rd108], %rd109;
	add.s32 	%r54, %r53, 128;
	mul.wide.s32 	%rd110, %r54, 8;
	add.s64 	%rd111, %rd8, %rd110;
	st.global.u64 	[%rd111], %rd109;
	st.global.u64 	[%rd111+1024], %rd109;
	st.global.u64 	[%rd111+2048], %rd109;
	st.global.u64 	[%rd111+3072], %rd109;
	st.global.u64 	[%rd111+4096], %rd109;
	st.global.u64 	[%rd111+5120], %rd109;
	st.global.u64 	[%rd111+6144], %rd109;
	add.s32 	%r74, %r74, 8;
	setp.ne.s32 	%p14, %r74, %r76;
	@%p14 bra 	$L__BB11_5;
$L__BB11_6:
	setp.eq.s32 	%p15, %r3, 0;
	@%p15 bra 	$L__BB11_66;
	and.b32  	%r8, %r36, 3;
	setp.lt.u32 	%p16, %r3, 4;
	@%p16 bra 	$L__BB11_9;
	shl.b32 	%r55, %r76, 7;
	add.s32 	%r56, %r55, %r2;
	mul.wide.s32 	%rd112, %r56, 8;
	add.s64 	%rd113, %rd8, %rd112;
	mov.b64 	%rd114, 0;
	st.global.u64 	[%rd113], %rd114;
	st.global.u64 	[%rd113+1024], %rd114;
	st.global.u64 	[%rd113+2048], %rd114;
	st.global.u64 	[%rd113+3072], %rd114;
	add.s32 	%r76, %r76, 4;
$L__BB11_9:
	setp.eq.s32 	%p17, %r8, 0;
	@%p17 bra 	$L__BB11_66;
	setp.eq.s32 	%p18, %r8, 1;
	@%p18 bra 	$L__BB11_12;
	shl.b32 	%r57, %r76, 7;
	add.s32 	%r58, %r57, %r2;
	mul.wide.s32 	%rd115, %r58, 8;
	add.s64 	%rd116, %rd8, %rd115;
	mov.b64 	%rd117, 0;
	st.global.u64 	[%rd116], %rd117;
	st.global.u64 	[%rd116+1024], %rd117;
	add.s32 	%r76, %r76, 2;
$L__BB11_12:
	and.b32  	%r59, %r36, 1;
	setp.eq.b32 	%p19, %r59, 1;
	not.pred 	%p20, %p19;
	@%p20 bra 	$L__BB11_66;
	shl.b32 	%r60, %r76, 7;
	add.s32 	%r61, %r60, %r2;
	mul.wide.s32 	%rd118, %r61, 8;
	add.s64 	%rd119, %rd8, %rd118;
	mov.b64 	%rd120, 0;
	st.global.u64 	[%rd119], %rd120;
	bra.uni 	$L__BB11_66;
$L__BB11_14:
	setp.lt.s32 	%p21, %r36, 1;
	@%p21 bra 	$L__BB11_66;
	mov.u32 	%r13, %tid.x;
	setp.ne.s64 	%p22, %rd3, 0;
	@%p22 bra 	$L__BB11_48;
	and.b32  	%r14, %r36, 3;
	setp.lt.u32 	%p33, %r36, 4;
	mov.b32 	%r81, 0;
	@%p33 bra 	$L__BB11_27;
	and.b32  	%r81, %r36, 2147483644;
	neg.s32 	%r80, %r81;
	add.s32 	%r79, %r13, 256;
	shl.b64 	%rd164, %rd6, 3;
	add.s64 	%rd165, %rd164, %rd5;
	add.s64 	%rd14, %rd165, 2048;
	mov.u32 	%r78, %r13;
$L__BB11_18:
	mul.wide.s32 	%rd166, %r78, 8;
	add.s64 	%rd15, %rd14, %rd166;
	add.s32 	%r70, %r79, -256;
	setp.ge.s32 	%p34, %r70, %r1;
	@%p34 bra 	$L__BB11_20;
	mov.b64 	%rd167, 0;
	st.global.u64 	[%rd15+-2048], %rd167;
$L__BB11_20:
	add.s32 	%r71, %r79, -128;
	setp.ge.s32 	%p35, %r71, %r1;
	@%p35 bra 	$L__BB11_22;
	mov.b64 	%rd168, 0;
	st.global.u64 	[%rd15+-1024], %rd168;
$L__BB11_22:
	setp.ge.s32 	%p36, %r79, %r1;
	@%p36 bra 	$L__BB11_24;
	mov.b64 	%rd169, 0;
	st.global.u64 	[%rd15], %rd169;
$L__BB11_24:
	add.s32 	%r72, %r79, 128;
	setp.ge.s32 	%p37, %r72, %r1;
	@%p37 bra 	$L__BB11_26;
	mov.b64 	%rd170, 0;
	st.global.u64 	[%rd15+1024], %rd170;
$L__BB11_26:
	add.s32 	%r80, %r80, 4;
	add.s32 	%r79, %r79, 512;
	add.s32 	%r78, %r78, 512;
	setp.ne.s32 	%p38, %r80, 0;
	@%p38 bra 	$L__BB11_18;
$L__BB11_27:
	setp.eq.s32 	%p39, %r14, 0;
	@%p39 bra 	$L__BB11_66;
	shl.b64 	%rd171, %rd6, 3;
	add.s64 	%rd16, %rd5, %rd171;
	shl.b32 	%r73, %r81, 7;
	add.s32 	%r83, %r13, %r73;
	neg.s32 	%r82, %r14;
$L__BB11_29:
	.pragma "nounroll";
	mul.wide.s32 	%rd172, %r83, 8;
	add.s64 	%rd17, %rd16, %rd172;
	setp.ge.s32 	%p40, %r83, %r1;
	@%p40 bra 	$L__BB11_31;
	mov.b64 	%rd173, 0;
	st.global.u64 	[%rd17], %rd173;
$L__BB11_31:
	add.s32 	%r83, %r83, 128;
	add.s32 	%r82, %r82, 1;
	setp.eq.s32 	%p41, %r82, 0;
	@%p41 bra 	$L__BB11_66;
	bra.uni 	$L__BB11_29;
$L__BB11_32:
	and.b64  	%rd9, %rd3, 7;
	add.s64 	%rd10, %rd9, -1;
	and.b64  	%rd11, %rd3, 3;
	and.b64  	%rd12, %rd3, -8;
	and.b64  	%rd13, %rd3, 1;
	mov.b32 	%r84, 0;
	cvt.u32.u64 	%r45, %rd4;
$L__BB11_33:
	shl.b32 	%r43, %r84, 7;
	add.s32 	%r44, %r43, %r2;
	cvt.s64.s32 	%rd23, %r44;
	add.s64 	%rd24, %rd7, %rd23;
	or.b64  	%rd62, %rd24, %rd4;
	and.b64  	%rd63, %rd62, -4294967296;
	setp.ne.s64 	%p4, %rd63, 0;
	@%p4 bra 	$L__BB11_35;
	cvt.u32.u64 	%r46, %rd24;
	div.u32 	%r47, %r46, %r45;
	mul.lo.s32 	%r48, %r47, %r45;
	sub.s32 	%r49, %r46, %r48;
	cvt.u64.u32 	%rd174, %r47;
	cvt.u64.u32 	%rd175, %r49;
	bra.uni 	$L__BB11_36;
$L__BB11_35:
	div.u64 	%rd174, %rd24, %rd4;
	mul.lo.s64 	%rd64, %rd174, %rd4;
	sub.s64 	%rd175, %rd24, %rd64;
$L__BB11_36:
	setp.lt.u64 	%p5, %rd3, 8;
	mul.lo.s64 	%rd31, %rd174, %rd3;
	mov.f64 	%fd124, 0d0000000000000000;
	mov.b64 	%rd178, 0;
	@%p5 bra 	$L__BB11_39;
	mov.f64 	%fd124, 0d0000000000000000;
	mov.b64 	%rd176, 0;
$L__BB11_38:
	.pragma "nounroll";
	add.s64 	%rd67, %rd176, %rd31;
	shl.b64 	%rd68, %rd67, 3;
	add.s64 	%rd69, %rd1, %rd68;
	ld.global.f64 	%fd28, [%rd69];
	mad.lo.s64 	%rd70, %rd176, %rd4, %rd175;
	shl.b64 	%rd71, %rd70, 3;
	add.s64 	%rd72, %rd2, %rd71;
	ld.global.f64 	%fd29, [%rd72];
	fma.rn.f64 	%fd30, %fd28, %fd29, %fd124;
	ld.global.f64 	%fd31, [%rd69+8];
	shl.b64 	%rd73, %rd4, 3;
	add.s64 	%rd74, %rd72, %rd73;
	ld.global.f64 	%fd32, [%rd74];
	fma.rn.f64 	%fd33, %fd31, %fd32, %fd30;
	ld.global.f64 	%fd34, [%rd69+16];
	add.s64 	%rd75, %rd74, %rd73;
	ld.global.f64 	%fd35, [%rd75];
	fma.rn.f64 	%fd36, %fd34, %fd35, %fd33;
	ld.global.f64 	%fd37, [%rd69+24];
	add.s64 	%rd76, %rd75, %rd73;
	ld.global.f64 	%fd38, [%rd76];
	fma.rn.f64 	%fd39, %fd37, %fd38, %fd36;
	ld.global.f64 	%fd40, [%rd69+32];
	add.s64 	%rd77, %rd76, %rd73;
	ld.global.f64 	%fd41, [%rd77];
	fma.rn.f64 	%fd42, %fd40, %fd41, %fd39;
	ld.global.f64 	%fd43, [%rd69+40];
	add.s64 	%rd78, %rd77, %rd73;
	ld.global.f64 	%fd44, [%rd78];
	fma.rn.f64 	%fd45, %fd43, %fd44, %fd42;
	ld.global.f64 	%fd46, [%rd69+48];
	add.s64 	%rd79, %rd78, %rd73;
	ld.global.f64 	%fd47, [%rd79];
	fma.rn.f64 	%fd48, %fd46, %fd47, %fd45;
	ld.global.f64 	%fd49, [%rd69+56];
	add.s64 	%rd80, %rd79, %rd73;
	ld.global.f64 	%fd50, [%rd80];
	fma.rn.f64 	%fd124, %fd49, %fd50, %fd48;
	add.s64 	%rd176, %rd176, 8;
	setp.ne.s64 	%p6, %rd176, %rd12;
	mov.u64 	%rd178, %rd12;
	@%p6 bra 	$L__BB11_38;
$L__BB11_39:
	setp.eq.s64 	%p7, %rd9, 0;
	@%p7 bra 	$L__BB11_47;
	setp.lt.u64 	%p8, %rd10, 3;
	@%p8 bra 	$L__BB11_42;
	add.s64 	%rd81, %rd178, %rd31;
	shl.b64 	%rd82, %rd81, 3;
	add.s64 	%rd83, %rd1, %rd82;
	ld.global.f64 	%fd52, [%rd83];
	mad.lo.s64 	%rd84, %rd178, %rd4, %rd175;
	shl.b64 	%rd85, %rd84, 3;
	add.s64 	%rd86, %rd2, %rd85;
	ld.global.f64 	%fd53, [%rd86];
	fma.rn.f64 	%fd54, %fd52, %fd53, %fd124;
	ld.global.f64 	%fd55, [%rd83+8];
	shl.b64 	%rd87, %rd4, 3;
	add.s64 	%rd88, %rd86, %rd87;
	ld.global.f64 	%fd56, [%rd88];
	fma.rn.f64 	%fd57, %fd55, %fd56, %fd54;
	ld.global.f64 	%fd58, [%rd83+16];
	add.s64 	%rd89, %rd88, %rd87;
	ld.global.f64 	%fd59, [%rd89];
	fma.rn.f64 	%fd60, %fd58, %fd59, %fd57;
	ld.global.f64 	%fd61, [%rd83+24];
	add.s64 	%rd90, %rd89, %rd87;
	ld.global.f64 	%fd62, [%rd90];
	fma.rn.f64 	%fd124, %fd61, %fd62, %fd60;
	add.s64 	%rd178, %rd178, 4;
$L__BB11_42:
	setp.eq.s64 	%p9, %rd11, 0;
	@%p9 bra 	$L__BB11_47;
	setp.eq.s64 	%p10, %rd11, 1;
	@%p10 bra 	$L__BB11_45;
	add.s64 	%rd91, %rd178, %rd31;
	shl.b64 	%rd92, %rd91, 3;
	add.s64 	%rd93, %rd1, %rd92;
	ld.global.f64 	%fd64, [%rd93];
	mad.lo.s64 	%rd94, %rd178, %rd4, %rd175;
	shl.b64 	%rd95, %rd94, 3;
	add.s64 	%rd96, %rd2, %rd95;
	ld.global.f64 	%fd65, [%rd96];
	fma.rn.f64 	%fd66, %fd64, %fd65, %fd124;
	ld.global.f64 	%fd67, [%rd93+8];
	shl.b64 	%rd97, %rd4, 3;
	add.s64 	%rd98, %rd96, %rd97;
	ld.global.f64 	%fd68, [%rd98];
	fma.rn.f64 	%fd124, %fd67, %fd68, %fd66;
	add.s64 	%rd178, %rd178, 2;
$L__BB11_45:
	setp.eq.s64 	%p11, %rd13, 0;
	@%p11 bra 	$L__BB11_47;
	add.s64 	%rd99, %rd178, %rd31;
	shl.b64 	%rd100, %rd99, 3;
	add.s64 	%rd101, %rd1, %rd100;
	ld.global.f64 	%fd69, [%rd101];
	mad.lo.s64 	%rd102, %rd178, %rd4, %rd175;
	shl.b64 	%rd103, %rd102, 3;
	add.s64 	%rd104, %rd2, %rd103;
	ld.global.f64 	%fd70, [%rd104];
	fma.rn.f64 	%fd124, %fd69, %fd70, %fd124;
$L__BB11_47:
	shl.b64 	%rd105, %rd23, 3;
	add.s64 	%rd106, %rd8, %rd105;
	st.global.f64 	[%rd106], %fd124;
	add.s32 	%r84, %r84, 1;
	setp.eq.s32 	%p12, %r84, %r36;
	@%p12 bra 	$L__BB11_66;
	bra.uni 	$L__BB11_33;
$L__BB11_48:
	and.b64  	%rd18, %rd3, 7;
	and.b64  	%rd19, %rd3, 3;
	and.b64  	%rd20, %rd3, -8;
	and.b64  	%rd21, %rd3, 1;
	shl.b64 	%rd22, %rd4, 3;
	mov.b32 	%r85, 0;
	cvt.u32.u64 	%r64, %rd4;
$L__BB11_49:
	shl.b32 	%r63, %r85, 7;
	add.s32 	%r34, %r63, %r13;
	setp.ge.s32 	%p23, %r34, %r1;
	@%p23 bra 	$L__BB11_65;
	cvt.s64.s32 	%rd39, %r34;
	add.s64 	%rd40, %rd7, %rd39;
	or.b64  	%rd121, %rd40, %rd4;
	and.b64  	%rd122, %rd121, -4294967296;
	setp.ne.s64 	%p24, %rd122, 0;
	@%p24 bra 	$L__BB11_52;
	cvt.u32.u64 	%r65, %rd40;
	div.u32 	%r66, %r65, %r64;
	mul.lo.s32 	%r67, %r66, %r64;
	sub.s32 	%r68, %r65, %r67;
	cvt.u64.u32 	%rd180, %r66;
	cvt.u64.u32 	%rd181, %r68;
	bra.uni 	$L__BB11_53;
$L__BB11_52:
	div.u64 	%rd180, %rd40, %rd4;
	mul.lo.s64 	%rd123, %rd180, %rd4;
	sub.s64 	%rd181, %rd40, %rd123;
$L__BB11_53:
	setp.lt.u64 	%p25, %rd3, 8;
	mul.lo.s64 	%rd47, %rd180, %rd3;
	mov.f64 	%fd132, 0d0000000000000000;
	mov.b64 	%rd185, 0;
	@%p25 bra 	$L__BB11_56;
	mov.f64 	%fd132, 0d0000000000000000;
	mov.b64 	%rd183, 0;
	mov.u64 	%rd182, %rd20;
$L__BB11_55:
	.pragma "nounroll";
	add.s64 	%rd126, %rd183, %rd47;
	shl.b64 	%rd127, %rd126, 3;
	add.s64 	%rd128, %rd1, %rd127;
	ld.global.f64 	%fd74, [%rd128];
	mad.lo.s64 	%rd129, %rd183, %rd4, %rd181;
	shl.b64 	%rd130, %rd129, 3;
	add.s64 	%rd131, %rd2, %rd130;
	ld.global.f64 	%fd75, [%rd131];
	fma.rn.f64 	%fd76, %fd74, %fd75, %fd132;
	ld.global.f64 	%fd77, [%rd128+8];
	add.s64 	%rd132, %rd131, %rd22;
	ld.global.f64 	%fd78, [%rd132];
	fma.rn.f64 	%fd79, %fd77, %fd78, %fd76;
	ld.global.f64 	%fd80, [%rd128+16];
	add.s64 	%rd133, %rd132, %rd22;
	ld.global.f64 	%fd81, [%rd133];
	fma.rn.f64 	%fd82, %fd80, %fd81, %fd79;
	ld.global.f64 	%fd83, [%rd128+24];
	add.s64 	%rd134, %rd133, %rd22;
	ld.global.f64 	%fd84, [%rd134];
	fma.rn.f64 	%fd85, %fd83, %fd84, %fd82;
	ld.global.f64 	%fd86, [%rd128+32];
	add.s64 	%rd135, %rd134, %rd22;
	ld.global.f64 	%fd87, [%rd135];
	fma.rn.f64 	%fd88, %fd86, %fd87, %fd85;
	ld.global.f64 	%fd89, [%rd128+40];
	add.s64 	%rd136, %rd135, %rd22;
	ld.global.f64 	%fd90, [%rd136];
	fma.rn.f64 	%fd91, %fd89, %fd90, %fd88;
	ld.global.f64 	%fd92, [%rd128+48];
	add.s64 	%rd137, %rd136, %rd22;
	ld.global.f64 	%fd93, [%rd137];
	fma.rn.f64 	%fd94, %fd92, %fd93, %fd91;
	ld.global.f64 	%fd95, [%rd128+56];
	add.s64 	%rd138, %rd137, %rd22;
	ld.global.f64 	%fd96, [%rd138];
	fma.rn.f64 	%fd132, %fd95, %fd96, %fd94;
	add.s64 	%rd183, %rd183, 8;
	add.s64 	%rd182, %rd182, -8;
	setp.ne.s64 	%p26, %rd182, 0;
	mov.u64 	%rd185, %rd20;
	@%p26 bra 	$L__BB11_55;
$L__BB11_56:
	setp.eq.s64 	%p27, %rd18, 0;
	@%p27 bra 	$L__BB11_64;
	add.s64 	%rd139, %rd18, -1;
	setp.lt.u64 	%p28, %rd139, 3;
	@%p28 bra 	$L__BB11_59;
	add.s64 	%rd140, %rd185, %rd47;
	shl.b64 	%rd141, %rd140, 3;
	add.s64 	%rd142, %rd1, %rd141;
	ld.global.f64 	%fd98, [%rd142];
	mad.lo.s64 	%rd143, %rd185, %rd4, %rd181;
	shl.b64 	%rd144, %rd143, 3;
	add.s64 	%rd145, %rd2, %rd144;
	ld.global.f64 	%fd99, [%rd145];
	fma.rn.f64 	%fd100, %fd98, %fd99, %fd132;
	ld.global.f64 	%fd101, [%rd142+8];
	add.s64 	%rd146, %rd145, %rd22;
	ld.global.f64 	%fd102, [%rd146];
	fma.rn.f64 	%fd103, %fd101, %fd102, %fd100;
	ld.global.f64 	%fd104, [%rd142+16];
	add.s64 	%rd147, %rd146, %rd22;
	ld.global.f64 	%fd105, [%rd147];
	fma.rn.f64 	%fd106, %fd104, %fd105, %fd103;
	ld.global.f64 	%fd107, [%rd142+24];
	add.s64 	%rd148, %rd147, %rd22;
	ld.global.f64 	%fd108, [%rd148];
	fma.rn.f64 	%fd132, %fd107, %fd108, %fd106;
	add.s64 	%rd185, %rd185, 4;
$L__BB11_59:
	setp.eq.s64 	%p29, %rd19, 0;
	@%p29 bra 	$L__BB11_64;
	setp.eq.s64 	%p30, %rd19, 1;
	@%p30 bra 	$L__BB11_62;
	add.s64 	%rd149, %rd185, %rd47;
	shl.b64 	%rd150, %rd149, 3;
	add.s64 	%rd151, %rd1, %rd150;
	ld.global.f64 	%fd110, [%rd151];
	mad.lo.s64 	%rd152, %rd185, %rd4, %rd181;
	shl.b64 	%rd153, %rd152, 3;
	add.s64 	%rd154, %rd2, %rd153;
	ld.global.f64 	%fd111, [%rd154];
	fma.rn.f64 	%fd112, %fd110, %fd111, %fd132;
	ld.global.f64 	%fd113, [%rd151+8];
	add.s64 	%rd155, %rd154, %rd22;
	ld.global.f64 	%fd114, [%rd155];
	fma.rn.f64 	%fd132, %fd113, %fd114, %fd112;
	add.s64 	%rd185, %rd185, 2;
$L__BB11_62:
	setp.eq.s64 	%p31, %rd21, 0;
	@%p31 bra 	$L__BB11_64;
	add.s64 	%rd156, %rd185, %rd47;
	shl.b64 	%rd157, %rd156, 3;
	add.s64 	%rd158, %rd1, %rd157;
	ld.global.f64 	%fd115, [%rd158];
	mad.lo.s64 	%rd159, %rd185, %rd4, %rd181;
	shl.b64 	%rd160, %rd159, 3;
	add.s64 	%rd161, %rd2, %rd160;
	ld.global.f64 	%fd116, [%rd161];
	fma.rn.f64 	%fd132, %fd115, %fd116, %fd132;
$L__BB11_64:
	shl.b64 	%rd162, %rd39, 3;
	add.s64 	%rd163, %rd8, %rd162;
	st.global.f64 	[%rd163], %fd132;
$L__BB11_65:
	add.s32 	%r85, %r85, 1;
	setp.ne.s32 	%p32, %r85, %r36;
	@%p32 bra 	$L__BB11_49;
$L__BB11_66:
	ret;

}
	// .globl	_ZN3cub18CUB_300001_SM_10006detail9transform16transform_kernelINS2_10policy_hubILb1EN4cuda3std3__45tupleIJN6thrust24THRUST_300001_SM_1000_NS17counting_iteratorImNSA_11use_defaultESC_SC_EEEEEE10policy1000El5MulTYNSA_6detail15normal_iteratorINSA_10device_ptrIdEEEEJSD_EEEvT0_iT1_T2_DpNS2_10kernel_argIT3_EE
.visible .entry _ZN3cub18CUB_300001_SM_10006detail9transform16transform_kernelINS2_10policy_hubILb1EN4cuda3std3__45tupleIJN6thrust24THRUST_300001_SM_1000_NS17counting_iteratorImNSA_11use_defaultESC_SC_EEEEEE10policy1000El5MulTYNSA_6detail15normal_iteratorINSA_10device_ptrIdEEEEJSD_EEEvT0_iT1_T2_DpNS2_10kernel_argIT3_EE(
	.param .u64 _ZN3cub18CUB_300001_SM_10006detail9transform16transform_kernelINS2_10policy_hubILb1EN4cuda3std3__45tupleIJN6thrust24THRUST_300001_SM_1000_NS17counting_iteratorImNSA_11use_defaultESC_SC_EEEEEE10policy1000El5MulTYNSA_6detail15normal_iteratorINSA_10device_ptrIdEEEEJSD_EEEvT0_iT1_T2_DpNS2_10kernel_argIT3_EE_param_0,
	.param .u32 _ZN3cub18CUB_300001_SM_10006detail9transform16transform_kernelINS2_10policy_hubILb1EN4cuda3std3__45tupleIJN6thrust24THRUST_300001_SM_1000_NS17counting_iteratorImNSA_11use_defaultESC_SC_EEEEEE10policy1000El5MulTYNSA_6detail15normal_iteratorINSA_10device_ptrIdEEEEJSD_EEEvT0_iT1_T2_DpNS2_10kernel_argIT3_EE_param_1,
	.param .align 8 .b8 _ZN3cub18CUB_300001_SM_10006detail9transform16transform_kernelINS2_10policy_hubILb1EN4cuda3std3__45tupleIJN6thrust24THRUST_300001_SM_1000_NS17counting_iteratorImNSA_11use_defaultESC_SC_EEEEEE10policy1000El5MulTYNSA_6detail15normal_iteratorINSA_10device_ptrIdEEEEJSD_EEEvT0_iT1_T2_DpNS2_10kernel_argIT3_EE_param_2[32],
	.param .align 8 .b8 _ZN3cub18CUB_300001_SM_10006detail9transform16transform_kernelINS2_10policy_hubILb1EN4cuda3std3__45tupleIJN6thrust24THRUST_300001_SM_1000_NS17counting_iteratorImNSA_11use_defaultESC_SC_EEEEEE10policy1000El5MulTYNSA_6detail15normal_iteratorINSA_10device_ptrIdEEEEJSD_EEEvT0_iT1_T2_DpNS2_10kernel_argIT3_EE_param_3[8],
	.param .align 8 .b8 _ZN3cub18CUB_300001_SM_10006detail9transform16transform_kernelINS2_10policy_hubILb1EN4cuda3std3__45tupleIJN6thrust24THRUST_300001_SM_1000_NS17counting_iteratorImNSA_11use_defaultESC_SC_EEEEEE10policy1000El5MulTYNSA_6detail15normal_iteratorINSA_10device_ptrIdEEEEJSD_EEEvT0_iT1_T2_DpNS2_10kernel_argIT3_EE_param_4[16]
)
.maxntid 128
{
	.reg .pred 	%p<44>;
	.reg .b32 	%r<79>;
	.reg .b64 	%rd<197>;
	.reg .b64 	%fd<133>;

	ld.param.u64 	%rd58, [_ZN3cub18CUB_300001_SM_10006detail9transform16transform_kernelINS2_10policy_hubILb1EN4cuda3std3__45tupleIJN6thrust24THRUST_300001_SM_1000_NS17counting_iteratorImNSA_11use_defaultESC_SC_EEEEEE10policy1000El5MulTYNSA_6detail15normal_iteratorINSA_10device_ptrIdEEEEJSD_EEEvT0_iT1_T2_DpNS2_10kernel_argIT3_EE_param_2+24];
	ld.param.u64 	%rd57, [_ZN3cub18CUB_300001_SM_10006detail9transform16transform_kernelINS2_10policy_hubILb1EN4cuda3std3__45tupleIJN6thrust24THRUST_300001_SM_1000_NS17counting_iteratorImNSA_11use_defaultESC_SC_EEEEEE10policy1000El5MulTYNSA_6detail15normal_iteratorINSA_10device_ptrIdEEEEJSD_EEEvT0_iT1_T2_DpNS2_10kernel_argIT3_EE_param_2+16];
	ld.param.u64 	%rd59, [_ZN3cub18CUB_300001_SM_10006detail9transform16transform_kernelINS2_10policy_hubILb1EN4cuda3std3__45tupleIJN6thrust24THRUST_300001_SM_1000_NS17counting_iteratorImNSA_11use_defaultESC_SC_EEEEEE10policy1000El5MulTYNSA_6detail15normal_iteratorINSA_10device_ptrIdEEEEJSD_EEEvT0_iT1_T2_DpNS2_10kernel_argIT3_EE_param_4];
	ld.param.u64 	%rd60, [_ZN3cub18CUB_300001_SM_10006detail9transform16transform_kernelINS2_10policy_hubILb1EN4cuda3std3__45tupleIJN6thrust24THRUST_300001_SM_1000_NS17counting_iteratorImNSA_11use_defaultESC_SC_EEEEEE10policy1000El5MulTYNSA_6detail15normal_iteratorINSA_10device_ptrIdEEEEJSD_EEEvT0_iT1_T2_DpNS2_10kernel_argIT3_EE_param_0];
	ld.param.u64 	%rd61, [_ZN3cub18CUB_300001_SM_10006detail9transform16transform_kernelINS2_10policy_hubILb1EN4cuda3std3__45tupleIJN6thrust24THRUST_300001_SM_1000_NS17counting_iteratorImNSA_11use_defaultESC_SC_EEEEEE10policy1000El5MulTYNSA_6detail15normal_iteratorINSA_10device_ptrIdEEEEJSD_EEEvT0_iT1_T2_DpNS2_10kernel_argIT3_EE_param_3];
	ld.param.u64 	%rd56, [_ZN3cub18CUB_300001_SM_10006detail9transform16transform_kernelINS2_10policy_hubILb1EN4cuda3std3__45tupleIJN6thrust24THRUST_300001_SM_1000_NS17counting_iteratorImNSA_11use_defaultESC_SC_EEEEEE10policy1000El5MulTYNSA_6detail15normal_iteratorINSA_10device_ptrIdEEEEJSD_EEEvT0_iT1_T2_DpNS2_10kernel_argIT3_EE_param_2+8];
	ld.param.u64 	%rd55, [_ZN3cub18CUB_300001_SM_10006detail9transform16transform_kernelINS2_10policy_hubILb1EN4cuda3std3__45tupleIJN6thrust24THRUST_300001_SM_1000_NS17counting_iteratorImNSA_11use_defaultESC_SC_EEEEEE10policy1000El5MulTYNSA_6detail15normal_iteratorINSA_10device_ptrIdEEEEJSD_EEEvT0_iT1_T2_DpNS2_10kernel_argIT3_EE_param_2];
	ld.param.u32 	%r34, [_ZN3cub18CUB_300001_SM_10006detail9transform16transform_kernelINS2_10policy_hubILb1EN4cuda3std3__45tupleIJN6thrust24THRUST_300001_SM_1000_NS17counting_iteratorImNSA_11use_defaultESC_SC_EEEEEE10policy1000El5MulTYNSA_6detail15normal_iteratorINSA_10device_ptrIdEEEEJSD_EEEvT0_iT1_T2_DpNS2_10kernel_argIT3_EE_param_1];
	cvta.to.global.u64 	%rd1, %rd55;
	cvta.to.global.u64 	%rd2, %rd56;
	cvta.to.global.u64 	%rd5, %rd61;
	shl.b32 	%r35, %r34, 7;
	mov.u32 	%r36, %ctaid.x;
	cvt.u64.u32 	%rd62, %r36;
	cvt.s64.s32 	%rd63, %r35;
	mul.lo.s64 	%rd6, %rd63, %rd62;
	sub.s64 	%rd64, %rd60, %rd6;
	min.s64 	%rd65, %rd64, %rd63;
	cvt.u32.u64 	%r1, %rd65;
	add.s64 	%rd7, %rd59, %rd6;
	shl.b64 	%rd66, %rd6, 3;
	add.s64 	%rd8, %rd5, %rd66;
	setp.eq.s32 	%p1, %r35, %r1;
	@%p1 bra 	$L__BB12_19;
	setp.lt.s32 	%p2, %r34, 1;
	@%p2 bra 	$L__BB12_66;
	mov.u32 	%r2, %tid.x;
	setp.ne.s64 	%p3, %rd57, 0;
	@%p3 bra 	$L__BB12_48;
	and.b32  	%r3, %r34, 3;
	setp.lt.u32 	%p15, %r34, 4;
	mov.b32 	%r70, 0;
	@%p15 bra 	$L__BB12_14;
	and.b32  	%r70, %r34, 2147483644;
	mov.b32 	%r68, 0;
$L__BB12_5:
	shl.b32 	%r46, %r68, 7;
	add.s32 	%r6, %r46, %r2;
	setp.ge.s32 	%p16, %r6, %r1;
	mul.wide.s32 	%rd115, %r6, 8;
	add.s64 	%rd9, %rd8, %rd115;
	@%p16 bra 	$L__BB12_7;
	mov.b64 	%rd116, 0;
	st.global.u64 	[%rd9], %rd116;
$L__BB12_7:
	add.s32 	%r47, %r6, 128;
	setp.ge.s32 	%p17, %r47, %r1;
	@%p17 bra 	$L__BB12_9;
	mov.b64 	%rd117, 0;
	st.global.u64 	[%rd9+1024], %rd117;
$L__BB12_9:
	add.s32 	%r48, %r6, 256;
	setp.ge.s32 	%p18, %r48, %r1;
	@%p18 bra 	$L__BB12_11;
	mov.b64 	%rd118, 0;
	st.global.u64 	[%rd9+2048], %rd118;
$L__BB12_11:
	add.s32 	%r49, %r6, 384;
	setp.ge.s32 	%p19, %r49, %r1;
	@%p19 bra 	$L__BB12_13;
	mov.b64 	%rd119, 0;
	st.global.u64 	[%rd9+3072], %rd119;
$L__BB12_13:
	add.s32 	%r68, %r68, 4;
	setp.ne.s32 	%p20, %r68, %r70;
	@%p20 bra 	$L__BB12_5;
$L__BB12_14:
	setp.eq.s32 	%p21, %r3, 0;
	@%p21 bra 	$L__BB12_66;
	mov.b32 	%r71, 0;
$L__BB12_16:
	.pragma "nounroll";
	shl.b32 	%r51, %r70, 7;
	add.s32 	%r11, %r51, %r2;
	setp.ge.s32 	%p22, %r11, %r1;
	@%p22 bra 	$L__BB12_18;
	mul.wide.s32 	%rd120, %r11, 8;
	add.s64 	%rd121, %rd8, %rd120;
	mov.b64 	%rd122, 0;
	st.global.u64 	[%rd121], %rd122;
$L__BB12_18:
	add.s32 	%r70, %r70, 1;
	add.s32 	%r71, %r71, 1;
	setp.eq.s32 	%p23, %r71, %r3;
	@%p23 bra 	$L__BB12_66;
	bra.uni 	$L__BB12_16;
$L__BB12_19:
	setp.lt.s32 	%p24, %r34, 1;
	@%p24 bra 	$L__BB12_66;
	mov.u32 	%r14, %tid.x;
	setp.ne.s64 	%p25, %rd57, 0;
	@%p25 bra 	$L__BB12_32;
	and.b32  	%r15, %r34, 7;
	setp.lt.u32 	%p36, %r34, 8;
	mov.b32 	%r75, 0;
	@%p36 bra 	$L__BB12_24;
	and.b32  	%r75, %r34, 2147483640;
	neg.s32 	%r73, %r75;
	mul.wide.u32 	%rd169, %r14, 8;
	add.s64 	%rd170, %rd66, %rd5;
	add.s64 	%rd183, %rd170, %rd169;
	add.s64 	%rd12, %rd170, 3072;
	add.s32 	%r72, %r14, 128;
$L__BB12_23:
	.pragma "nounroll";
	mul.wide.s32 	%rd171, %r72, 8;
	add.s64 	%rd172, %rd12, %rd171;
	mov.b64 	%rd173, 0;
	st.global.u64 	[%rd183], %rd173;
	st.global.u64 	[%rd172+-3072], %rd173;
	st.global.u64 	[%rd172+-2048], %rd173;
	st.global.u64 	[%rd172+-1024], %rd173;
	st.global.u64 	[%rd172], %rd173;
	st.global.u64 	[%rd172+1024], %rd173;
	st.global.u64 	[%rd172+2048], %rd173;
	st.global.u64 	[%rd172+3072], %rd173;
	add.s32 	%r73, %r73, 8;
	add.s64 	%rd183, %rd183, 8192;
	add.s32 	%r72, %r72, 1024;
	setp.ne.s32 	%p37, %r73, 0;
	@%p37 bra 	$L__BB12_23;
$L__BB12_24:
	setp.eq.s32 	%p38, %r15, 0;
	@%p38 bra 	$L__BB12_66;
	and.b32  	%r24, %r34, 3;
	setp.lt.u32 	%p39, %r15, 4;
	@%p39 bra 	$L__BB12_27;
	shl.b32 	%r61, %r75, 7;
	add.s32 	%r62, %r61, %r14;
	mul.wide.s32 	%rd174, %r62, 8;
	add.s64 	%rd175, %rd8, %rd174;
	mov.b64 	%rd176, 0;
	st.global.u64 	[%rd175], %rd176;
	st.global.u64 	[%rd175+1024], %rd176;
	st.global.u64 	[%rd175+2048], %rd176;
	st.global.u64 	[%rd175+3072], %rd176;
	add.s32 	%r75, %r75, 4;
$L__BB12_27:
	setp.eq.s32 	%p40, %r24, 0;
	@%p40 bra 	$L__BB12_66;
	setp.eq.s32 	%p41, %r24, 1;
	@%p41 bra 	$L__BB12_30;
	shl.b32 	%r63, %r75, 7;
	add.s32 	%r64, %r63, %r14;
	mul.wide.s32 	%rd177, %r64, 8;
	add.s64 	%rd178, %rd8, %rd177;
	mov.b64 	%rd179, 0;
	st.global.u64 	[%rd178], %rd179;
	st.global.u64 	[%rd178+1024], %rd179;
	add.s32 	%r75, %r75, 2;
$L__BB12_30:
	and.b32  	%r65, %r34, 1;
	setp.eq.b32 	%p42, %r65, 1;
	not.pred 	%p43, %p42;
	@%p43 bra 	$L__BB12_66;
	shl.b32 	%r66, %r75, 7;
	add.s32 	%r67, %r66, %r14;
	mul.wide.s32 	%rd180, %r67, 8;
	add.s64 	%rd181, %rd8, %rd180;
	mov.b64 	%rd182, 0;
	st.global.u64 	[%rd181], %rd182;
	bra.uni 	$L__BB12_66;
$L__BB12_32:
	and.b64  	%rd15, %rd57, 7;
	shl.b64 	%rd16, %rd58, 3;
	mov.b32 	%r77, 0;
	cvt.u32.u64 	%r55, %rd58;
$L__BB12_33:
	shl.b32 	%r53, %r77, 7;
	add.s32 	%r54, %r53, %r14;
	cvt.s64.s32 	%rd17, %r54;
	add.s64 	%rd18, %rd7, %rd17;
	or.b64  	%rd123, %rd18, %rd58;
	and.b64  	%rd124, %rd123, -4294967296;
	setp.ne.s64 	%p26, %rd124, 0;
	@%p26 bra 	$L__BB12_35;
	cvt.u32.u64 	%r56, %rd18;
	div.u32 	%r57, %r56, %r55;
	mul.lo.s32 	%r58, %r57, %r55;
	sub.s32 	%r59, %r56, %r58;
	cvt.u64.u32 	%rd184, %r57;
	cvt.u64.u32 	%rd185, %r59;
	bra.uni 	$L__BB12_36;
$L__BB12_35:
	div.u64 	%rd184, %rd18, %rd58;
	mul.lo.s64 	%rd125, %rd184, %rd58;
	sub.s64 	%rd185, %rd18, %rd125;
$L__BB12_36:
	setp.lt.u64 	%p27, %rd57, 8;
	mul.lo.s64 	%rd26, %rd184, %rd57;
	mov.f64 	%fd124, 0d0000000000000000;
	mov.b64 	%rd189, 0;
	@%p27 bra 	$L__BB12_39;
	and.b64  	%rd186, %rd57, -8;
	mov.f64 	%fd124, 0d0000000000000000;
	mov.b64 	%rd187, 0;
$L__BB12_38:
	.pragma "nounroll";
	and.b64  	%rd189, %rd57, -8;
	add.s64 	%rd128, %rd187, %rd26;
	shl.b64 	%rd129, %rd128, 3;
	add.s64 	%rd130, %rd1, %rd129;
	ld.global.f64 	%fd74, [%rd130];
	mad.lo.s64 	%rd131, %rd187, %rd58, %rd185;
	shl.b64 	%rd132, %rd131, 3;
	add.s64 	%rd133, %rd2, %rd132;
	ld.global.f64 	%fd75, [%rd133];
	fma.rn.f64 	%fd76, %fd74, %fd75, %fd124;
	ld.global.f64 	%fd77, [%rd130+8];
	add.s64 	%rd134, %rd133, %rd16;
	ld.global.f64 	%fd78, [%rd134];
	fma.rn.f64 	%fd79, %fd77, %fd78, %fd76;
	ld.global.f64 	%fd80, [%rd130+16];
	add.s64 	%rd135, %rd134, %rd16;
	ld.global.f64 	%fd81, [%rd135];
	fma.rn.f64 	%fd82, %fd80, %fd81, %fd79;
	ld.global.f64 	%fd83, [%rd130+24];
	add.s64 	%rd136, %rd135, %rd16;
	ld.global.f64 	%fd84, [%rd136];
	fma.rn.f64 	%fd85, %fd83, %fd84, %fd82;
	ld.global.f64 	%fd86, [%rd130+32];
	add.s64 	%rd137, %rd136, %rd16;
	ld.global.f64 	%fd87, [%rd137];
	fma.rn.f64 	%fd88, %fd86, %fd87, %fd85;
	ld.global.f64 	%fd89, [%rd130+40];
	add.s64 	%rd138, %rd137, %rd16;
	ld.global.f64 	%fd90, [%rd138];
	fma.rn.f64 	%fd91, %fd89, %fd90, %fd88;
	ld.global.f64 	%fd92, [%rd130+48];
	add.s64 	%rd139, %rd138, %rd16;
	ld.global.f64 	%fd93, [%rd139];
	fma.rn.f64 	%fd94, %fd92, %fd93, %fd91;
	ld.global.f64 	%fd95, [%rd130+56];
	add.s64 	%rd140, %rd139, %rd16;
	ld.global.f64 	%fd96, [%rd140];
	fma.rn.f64 	%fd124, %fd95, %fd96, %fd94;
	add.s64 	%rd187, %rd187, 8;
	add.s64 	%rd186, %rd186, -8;
	setp.ne.s64 	%p28, %rd186, 0;
	@%p28 bra 	$L__BB12_38;
$L__BB12_39:
	setp.eq.s64 	%p29, %rd15, 0;
	@%p29 bra 	$L__BB12_47;
	add.s64 	%rd141, %rd15, -1;
	setp.lt.u64 	%p30, %rd141, 3;
	@%p30 bra 	$L__BB12_42;
	add.s64 	%rd142, %rd189, %rd26;
	shl.b64 	%rd143, %rd142, 3;
	add.s64 	%rd144, %rd1, %rd143;
	ld.global.f64 	%fd98, [%rd144];
	mad.lo.s64 	%rd145, %rd189, %rd58, %rd185;
	shl.b64 	%rd146, %rd145, 3;
	add.s64 	%rd147, %rd2, %rd146;
	ld.global.f64 	%fd99, [%rd147];
	fma.rn.f64 	%fd100, %fd98, %fd99, %fd124;
	ld.global.f64 	%fd101, [%rd144+8];
	add.s64 	%rd148, %rd147, %rd16;
	ld.global.f64 	%fd102, [%rd148];
	fma.rn.f64 	%fd103, %fd101, %fd102, %fd100;
	ld.global.f64 	%fd104, [%rd144+16];
	add.s64 	%rd149, %rd148, %rd16;
	ld.global.f64 	%fd105, [%rd149];
	fma.rn.f64 	%fd106, %fd104, %fd105, %fd103;
	ld.global.f64 	%fd107, [%rd144+24];
	add.s64 	%rd150, %rd149, %rd16;
	ld.global.f64 	%fd108, [%rd150];
	fma.rn.f64 	%fd124, %fd107, %fd108, %fd106;
	add.s64 	%rd189, %rd189, 4;
$L__BB12_42:
	and.b64  	%rd151, %rd57, 3;
	setp.eq.s64 	%p31, %rd151, 0;
	@%p31 bra 	$L__BB12_47;
	setp.eq.s64 	%p32, %rd151, 1;
	@%p32 bra 	$L__BB12_45;
	add.s64 	%rd152, %rd189, %rd26;
	shl.b64 	%rd153, %rd152, 3;
	add.s64 	%rd154, %rd1, %rd153;
	ld.global.f64 	%fd110, [%rd154];
	mad.lo.s64 	%rd155, %rd189, %rd58, %rd185;
	shl.b64 	%rd156, %rd155, 3;
	add.s64 	%rd157, %rd2, %rd156;
	ld.global.f64 	%fd111, [%rd157];
	fma.rn.f64 	%fd112, %fd110, %fd111, %fd124;
	ld.global.f64 	%fd113, [%rd154+8];
	add.s64 	%rd158, %rd157, %rd16;
	ld.global.f64 	%fd114, [%rd158];
	fma.rn.f64 	%fd124, %fd113, %fd114, %fd112;
	add.s64 	%rd189, %rd189, 2;
$L__BB12_45:
	and.b64  	%rd159, %rd57, 1;
	setp.eq.b64 	%p33, %rd159, 1;
	not.pred 	%p34, %p33;
	@%p34 bra 	$L__BB12_47;
	add.s64 	%rd160, %rd189, %rd26;
	shl.b64 	%rd161, %rd160, 3;
	add.s64 	%rd162, %rd1, %rd161;
	ld.global.f64 	%fd115, [%rd162];
	mad.lo.s64 	%rd163, %rd189, %rd58, %rd185;
	shl.b64 	%rd164, %rd163, 3;
	add.s64 	%rd165, %rd2, %rd164;
	ld.global.f64 	%fd116, [%rd165];
	fma.rn.f64 	%fd124, %fd115, %fd116, %fd124;
$L__BB12_47:
	shl.b64 	%rd166, %rd17, 3;
	add.s64 	%rd167, %rd8, %rd166;
	st.global.f64 	[%rd167], %fd124;
	add.s32 	%r77, %r77, 1;
	setp.eq.s32 	%p35, %r77, %r34;
	@%p35 bra 	$L__BB12_66;
	bra.uni 	$L__BB12_33;
$L__BB12_48:
	and.b64  	%rd10, %rd57, 7;
	mov.b32 	%r78, 0;
	cvt.u32.u64 	%r39, %rd58;
$L__BB12_49:
	shl.b32 	%r38, %r78, 7;
	add.s32 	%r32, %r38, %r2;
	setp.ge.s32 	%p4, %r32, %r1;
	@%p4 bra 	$L__BB12_65;
	cvt.s64.s32 	%rd38, %r32;
	add.s64 	%rd39, %rd7, %rd38;
	or.b64  	%rd67, %rd39, %rd58;
	and.b64  	%rd68, %rd67, -4294967296;
	setp.ne.s64 	%p5, %rd68, 0;
	@%p5 bra 	$L__BB12_52;
	cvt.u32.u64 	%r40, %rd39;
	div.u32 	%r41, %r40, %r39;
	mul.lo.s32 	%r42, %r41, %r39;
	sub.s32 	%r43, %r40, %r42;
	cvt.u64.u32 	%rd191, %r41;
	cvt.u64.u32 	%rd192, %r43;
	bra.uni 	$L__BB12_53;
$L__BB12_52:
	div.u64 	%rd191, %rd39, %rd58;
	mul.lo.s64 	%rd69, %rd191, %rd58;
	sub.s64 	%rd192, %rd39, %rd69;
$L__BB12_53:
	setp.lt.u64 	%p6, %rd57, 8;
	mul.lo.s64 	%rd46, %rd191, %rd57;
	mov.f64 	%fd132, 0d0000000000000000;
	mov.b64 	%rd195, 0;
	@%p6 bra 	$L__BB12_56;
	mov.f64 	%fd132, 0d0000000000000000;
	mov.b64 	%rd193, 0;
$L__BB12_55:
	.pragma "nounroll";
	add.s64 	%rd72, %rd193, %rd46;
	shl.b64 	%rd73, %rd72, 3;
	add.s64 	%rd74, %rd1, %rd73;
	ld.global.f64 	%fd28, [%rd74];
	mad.lo.s64 	%rd75, %rd193, %rd58, %rd192;
	shl.b64 	%rd76, %rd75, 3;
	add.s64 	%rd77, %rd2, %rd76;
	ld.global.f64 	%fd29, [%rd77];
	fma.rn.f64 	%fd30, %fd28, %fd29, %fd132;
	ld.global.f64 	%fd31, [%rd74+8];
	shl.b64 	%rd78, %rd58, 3;
	add.s64 	%rd79, %rd77, %rd78;
	ld.global.f64 	%fd32, [%rd79];
	fma.rn.f64 	%fd33, %fd31, %fd32, %fd30;
	ld.global.f64 	%fd34, [%rd74+16];
	add.s64 	%rd80, %rd79, %rd78;
	ld.global.f64 	%fd35, [%rd80];
	fma.rn.f64 	%fd36, %fd34, %fd35, %fd33;
	ld.global.f64 	%fd37, [%rd74+24];
	add.s64 	%rd81, %rd80, %rd78;
	ld.global.f64 	%fd38, [%rd81];
	fma.rn.f64 	%fd39, %fd37, %fd38, %fd36;
	ld.global.f64 	%fd40, [%rd74+32];
	add.s64 	%rd82, %rd81, %rd78;
	ld.global.f64 	%fd41, [%rd82];
	fma.rn.f64 	%fd42, %fd40, %fd41, %fd39;
	ld.global.f64 	%fd43, [%rd74+40];
	add.s64 	%rd83, %rd82, %rd78;
	ld.global.f64 	%fd44, [%rd83];
	fma.rn.f64 	%fd45, %fd43, %fd44, %fd42;
	ld.global.f64 	%fd46, [%rd74+48];
	add.s64 	%rd84, %rd83, %rd78;
	ld.global.f64 	%fd47, [%rd84];
	fma.rn.f64 	%fd48, %fd46, %fd47, %fd45;
	ld.global.f64 	%fd49, [%rd74+56];
	add.s64 	%rd85, %rd84, %rd78;
	ld.global.f64 	%fd50, [%rd85];
	fma.rn.f64 	%fd132, %fd49, %fd50, %fd48;
	add.s64 	%rd193, %rd193, 8;
	and.b64  	%rd195, %rd57, -8;
	setp.ne.s64 	%p7, %rd193, %rd195;
	@%p7 bra 	$L__BB12_55;
$L__BB12_56:
	setp.eq.s64 	%p8, %rd10, 0;
	@%p8 bra 	$L__BB12_64;
	add.s64 	%rd86, %rd10, -1;
	setp.lt.u64 	%p9, %rd86, 3;
	@%p9 bra 	$L__BB12_59;
	add.s64 	%rd87, %rd195, %rd46;
	shl.b64 	%rd88, %rd87, 3;
	add.s64 	%rd89, %rd1, %rd88;
	ld.global.f64 	%fd52, [%rd89];
	mad.lo.s64 	%rd90, %rd195, %rd58, %rd192;
	shl.b64 	%rd91, %rd90, 3;
	add.s64 	%rd92, %rd2, %rd91;
	ld.global.f64 	%fd53, [%rd92];
	fma.rn.f64 	%fd54, %fd52, %fd53, %fd132;
	ld.global.f64 	%fd55, [%rd89+8];
	shl.b64 	%rd93, %rd58, 3;
	add.s64 	%rd94, %rd92, %rd93;
	ld.global.f64 	%fd56, [%rd94];
	fma.rn.f64 	%fd57, %fd55, %fd56, %fd54;
	ld.global.f64 	%fd58, [%rd89+16];
	add.s64 	%rd95, %rd94, %rd93;
	ld.global.f64 	%fd59, [%rd95];
	fma.rn.f64 	%fd60, %fd58, %fd59, %fd57;
	ld.global.f64 	%fd61, [%rd89+24];
	add.s64 	%rd96, %rd95, %rd93;
	ld.global.f64 	%fd62, [%rd96];
	fma.rn.f64 	%fd132, %fd61, %fd62, %fd60;
	add.s64 	%rd195, %rd195, 4;
$L__BB12_59:
	and.b64  	%rd97, %rd57, 3;
	setp.eq.s64 	%p10, %rd97, 0;
	@%p10 bra 	$L__BB12_64;
	setp.eq.s64 	%p11, %rd97, 1;
	@%p11 bra 	$L__BB12_62;
	add.s64 	%rd98, %rd195, %rd46;
	shl.b64 	%rd99, %rd98, 3;
	add.s64 	%rd100, %rd1, %rd99;
	ld.global.f64 	%fd64, [%rd100];
	mad.lo.s64 	%rd101, %rd195, %rd58, %rd192;
	shl.b64 	%rd102, %rd101, 3;
	add.s64 	%rd103, %rd2, %rd102;
	ld.global.f64 	%fd65, [%rd103];
	fma.rn.f64 	%fd66, %fd64, %fd65, %fd132;
	ld.global.f64 	%fd67, [%rd100+8];
	shl.b64 	%rd104, %rd58, 3;
	add.s64 	%rd105, %rd103, %rd104;
	ld.global.f64 	%fd68, [%rd105];
	fma.rn.f64 	%fd132, %fd67, %fd68, %fd66;
	add.s64 	%rd195, %rd195, 2;
$L__BB12_62:
	and.b64  	%rd106, %rd57, 1;
	setp.eq.b64 	%p12, %rd106, 1;
	not.pred 	%p13, %p12;
	@%p13 bra 	$L__BB12_64;
	add.s64 	%rd107, %rd195, %rd46;
	shl.b64 	%rd108, %rd107, 3;
	add.s64 	%rd109, %rd1, %rd108;
	ld.global.f64 	%fd69, [%rd109];
	mad.lo.s64 	%rd110, %rd195, %rd58, %rd192;
	shl.b64 	%rd111, %rd110, 3;
	add.s64 	%rd112, %rd2, %rd111;
	ld.global.f64 	%fd70, [%rd112];
	fma.rn.f64 	%fd132, %fd69, %fd70, %fd132;
$L__BB12_64:
	shl.b64 	%rd113, %rd38, 3;
	add.s64 	%rd114, %rd8, %rd113;
	st.global.f64 	[%rd114], %fd132;
$L__BB12_65:
	add.s32 	%r78, %r78, 1;
	setp.ne.s32 	%p14, %r78, %r34;
	@%p14 bra 	$L__BB12_49;
$L__BB12_66:
	ret;

}
	// .globl	_ZN3cub18CUB_300001_SM_10006detail9transform16transform_kernelINS2_10policy_hubILb1EN4cuda3std3__45tupleIJN6thrust24THRUST_300001_SM_1000_NS17counting_iteratorImNSA_11use_defaultESC_SC_EEEEEE10policy1000Ei4ConvNSA_6detail15normal_iteratorINSA_10device_ptrIdEEEEJSD_EEEvT0_iT1_T2_DpNS2_10kernel_argIT3_EE
.visible .entry _ZN3cub18CUB_300001_SM_10006detail9transform16transform_kernelINS2_10policy_hubILb1EN4cuda3std3__45tupleIJN6thrust24THRUST_300001_SM_1000_NS17counting_iteratorImNSA_11use_defaultESC_SC_EEEEEE10policy1000Ei4ConvNSA_6detail15normal_iteratorINSA_10device_ptrIdEEEEJSD_EEEvT0_iT1_T2_DpNS2_10kernel_argIT3_EE(
	.param .u32 _ZN3cub18CUB_300001_SM_10006detail9transform16transform_kernelINS2_10policy_hubILb1EN4cuda3std3__45tupleIJN6thrust24THRUST_300001_SM_1000_NS17counting_iteratorImNSA_11use_defaultESC_SC_EEEEEE10policy1000Ei4ConvNSA_6detail15normal_iteratorINSA_10device_ptrIdEEEEJSD_EEEvT0_iT1_T2_DpNS2_10kernel_argIT3_EE_param_0,
	.param .u32 _ZN3cub18CUB_300001_SM_10006detail9transform16transform_kernelINS2_10policy_hubILb1EN4cuda3std3__45tupleIJN6thrust24THRUST_300001_SM_1000_NS17counting_iteratorImNSA_11use_defaultESC_SC_EEEEEE10policy1000Ei4ConvNSA_6detail15normal_iteratorINSA_10device_ptrIdEEEEJSD_EEEvT0_iT1_T2_DpNS2_10kernel_argIT3_EE_param_1,
	.param .align 8 .b8 _ZN3cub18CUB_300001_SM_10006detail9transform16transform_kernelINS2_10policy_hubILb1EN4cuda3std3__45tupleIJN6thrust24THRUST_300001_SM_1000_NS17counting_iteratorImNSA_11use_defaultESC_SC_EEEEEE10policy1000Ei4ConvNSA_6detail15normal_iteratorINSA_10device_ptrIdEEEEJSD_EEEvT0_iT1_T2_DpNS2_10kernel_argIT3_EE_param_2[48],
	.param .align 8 .b8 _ZN3cub18CUB_300001_SM_10006detail9transform16transform_kernelINS2_10policy_hubILb1EN4cuda3std3__45tupleIJN6thrust24THRUST_300001_SM_1000_NS17counting_iteratorImNSA_11use_defaultESC_SC_EEEEEE10policy1000Ei4ConvNSA_6detail15normal_iteratorINSA_10device_ptrIdEEEEJSD_EEEvT0_iT1_T2_DpNS2_10kernel_argIT3_EE_param_3[8],
	.param .align 8 .b8 _ZN3cub18CUB_300001_SM_10006detail9transform16transform_kernelINS2_10policy_hubILb1EN4cuda3std3__45tupleIJN6thrust24THRUST_300001_SM_1000_NS17counting_iteratorImNSA_11use_defaultESC_SC_EEEEEE10policy1000Ei4ConvNSA_6detail15normal_iteratorINSA_10device_ptrIdEEEEJSD_EEEvT0_iT1_T2_DpNS2_10kernel_argIT3_EE_param_4[16]
)
.maxntid 128
{
	.reg .pred 	%p<140>;
	.reg .b32 	%r<80>;
	.reg .b64 	%rd<205>;
	.reg .b64 	%fd<197>;

	ld.param.u64 	%rd3, [_ZN3cub18CUB_300001_SM_10006detail9transform16transform_kernelINS2_10policy_hubILb1EN4cuda3std3__45tupleIJN6thrust24THRUST_300001_SM_1000_NS17counting_iteratorImNSA_11use_defaultESC_SC_EEEEEE10policy1000Ei4ConvNSA_6detail15normal_iteratorINSA_10device_ptrIdEEEEJSD_EEEvT0_iT1_T2_DpNS2_10kernel_argIT3_EE_param_2+16];
	ld.param.u64 	%rd4, [_ZN3cub18CUB_300001_SM_10006detail9transform16transform_kernelINS2_10policy_hubILb1EN4cuda3std3__45tupleIJN6thrust24THRUST_300001_SM_1000_NS17counting_iteratorImNSA_11use_defaultESC_SC_EEEEEE10policy1000Ei4ConvNSA_6detail15normal_iteratorINSA_10device_ptrIdEEEEJSD_EEEvT0_iT1_T2_DpNS2_10kernel_argIT3_EE_param_2+24];
	ld.param.u64 	%rd5, [_ZN3cub18CUB_300001_SM_10006detail9transform16transform_kernelINS2_10policy_hubILb1EN4cuda3std3__45tupleIJN6thrust24THRUST_300001_SM_1000_NS17counting_iteratorImNSA_11use_defaultESC_SC_EEEEEE10policy1000Ei4ConvNSA_6detail15normal_iteratorINSA_10device_ptrIdEEEEJSD_EEEvT0_iT1_T2_DpNS2_10kernel_argIT3_EE_param_2+32];
	ld.param.u64 	%rd6, [_ZN3cub18CUB_300001_SM_10006detail9transform16transform_kernelINS2_10policy_hubILb1EN4cuda3std3__45tupleIJN6thrust24THRUST_300001_SM_1000_NS17counting_iteratorImNSA_11use_defaultESC_SC_EEEEEE10policy1000Ei4ConvNSA_6detail15normal_iteratorINSA_10device_ptrIdEEEEJSD_EEEvT0_iT1_T2_DpNS2_10kernel_argIT3_EE_param_2+40];
	ld.param.u64 	%rd93, [_ZN3cub18CUB_300001_SM_10006detail9transform16transform_kernelINS2_10policy_hubILb1EN4cuda3std3__45tupleIJN6thrust24THRUST_300001_SM_1000_NS17counting_iteratorImNSA_11use_defaultESC_SC_EEEEEE10policy1000Ei4ConvNSA_6detail15normal_iteratorINSA_10device_ptrIdEEEEJSD_EEEvT0_iT1_T2_DpNS2_10kernel_argIT3_EE_param_4];
	ld.param.u32 	%r36, [_ZN3cub18CUB_300001_SM_10006detail9transform16transform_kernelINS2_10policy_hubILb1EN4cuda3std3__45tupleIJN6thrust24THRUST_300001_SM_1000_NS17counting_iteratorImNSA_11use_defaultESC_SC_EEEEEE10policy1000Ei4ConvNSA_6detail15normal_iteratorINSA_10device_ptrIdEEEEJSD_EEEvT0_iT1_T2_DpNS2_10kernel_argIT3_EE_param_0];
	ld.param.u64 	%rd94, [_ZN3cub18CUB_300001_SM_10006detail9transform16transform_kernelINS2_10policy_hubILb1EN4cuda3std3__45tupleIJN6thrust24THRUST_300001_SM_1000_NS17counting_iteratorImNSA_11use_defaultESC_SC_EEEEEE10policy1000Ei4ConvNSA_6detail15normal_iteratorINSA_10device_ptrIdEEEEJSD_EEEvT0_iT1_T2_DpNS2_10kernel_argIT3_EE_param_3];
	ld.param.u64 	%rd95, [_ZN3cub18CUB_300001_SM_10006detail9transform16transform_kernelINS2_10policy_hubILb1EN4cuda3std3__45tupleIJN6thrust24THRUST_300001_SM_1000_NS17counting_iteratorImNSA_11use_defaultESC_SC_EEEEEE10policy1000Ei4ConvNSA_6detail15normal_iteratorINSA_10device_ptrIdEEEEJSD_EEEvT0_iT1_T2_DpNS2_10kernel_argIT3_EE_param_2+8];
	ld.param.u64 	%rd96, [_ZN3cub18CUB_300001_SM_10006detail9transform16transform_kernelINS2_10policy_hubILb1EN4cuda3std3__45tupleIJN6thrust24THRUST_300001_SM_1000_NS17counting_iteratorImNSA_11use_defaultESC_SC_EEEEEE10policy1000Ei4ConvNSA_6detail15normal_iteratorINSA_10device_ptrIdEEEEJSD_EEEvT0_iT1_T2_DpNS2_10kernel_argIT3_EE_param_2];
	ld.param.u32 	%r35, [_ZN3cub18CUB_300001_SM_10006detail9transform16transform_kernelINS2_10policy_hubILb1EN4cuda3std3__45tupleIJN6thrust24THRUST_300001_SM_1000_NS17counting_iteratorImNSA_11use_defaultESC_SC_EEEEEE10policy1000Ei4ConvNSA_6detail15normal_iteratorINSA_10device_ptrIdEEEEJSD_EEEvT0_iT1_T2_DpNS2_10kernel_argIT3_EE_param_1];
	cvta.to.global.u64 	%rd1, %rd96;
	cvta.to.global.u64 	%rd2, %rd95;
	cvta.to.global.u64 	%rd7, %rd94;
	shl.b32 	%r37, %r35, 7;
	mov.u32 	%r38, %ctaid.x;
	mul.lo.s32 	%r39, %r37, %r38;
	sub.s32 	%r40, %r36, %r39;
	min.s32 	%r1, %r37, %r40;
	cvt.s64.s32 	%rd8, %r39;
	add.s64 	%rd9, %rd93, %rd8;
	mul.wide.s32 	%rd97, %r39, 8;
	add.s64 	%rd10, %rd7, %rd97;
	setp.gt.s32 	%p1, %r37, %r40;
	@%p1 bra 	$L__BB13_9;
	setp.lt.s32 	%p2, %r35, 1;
	@%p2 bra 	$L__BB13_125;
	mov.u32 	%r2, %tid.x;
	sub.s64 	%rd98, %rd3, %rd5;
	add.s64 	%rd11, %rd98, 1;
	setp.ne.s64 	%p3, %rd5, 0;
	@%p3 bra 	$L__BB13_27;
	and.b32  	%r3, %r35, 3;
	setp.lt.u32 	%p64, %r35, 4;
	mov.b32 	%r70, 0;
	@%p64 bra 	$L__BB13_6;
	and.b32  	%r70, %r35, 2147483644;
	mov.b32 	%r68, 0;
$L__BB13_5:
	shl.b32 	%r51, %r68, 7;
	add.s32 	%r52, %r51, %r2;
	mul.wide.s32 	%rd135, %r52, 8;
	add.s64 	%rd136, %rd10, %rd135;
	mov.b64 	%rd137, 0;
	st.global.u64 	[%rd136], %rd137;
	st.global.u64 	[%rd136+1024], %rd137;
	st.global.u64 	[%rd136+2048], %rd137;
	st.global.u64 	[%rd136+3072], %rd137;
	add.s32 	%r68, %r68, 4;
	setp.ne.s32 	%p65, %r68, %r70;
	@%p65 bra 	$L__BB13_5;
$L__BB13_6:
	setp.eq.s32 	%p66, %r3, 0;
	@%p66 bra 	$L__BB13_125;
	mov.b32 	%r71, 0;
$L__BB13_8:
	.pragma "nounroll";
	shl.b32 	%r54, %r70, 7;
	add.s32 	%r55, %r54, %r2;
	mul.wide.s32 	%rd138, %r55, 8;
	add.s64 	%rd139, %rd10, %rd138;
	mov.b64 	%rd140, 0;
	st.global.u64 	[%rd139], %rd140;
	add.s32 	%r70, %r70, 1;
	add.s32 	%r71, %r71, 1;
	setp.eq.s32 	%p67, %r71, %r3;
	@%p67 bra 	$L__BB13_125;
	bra.uni 	$L__BB13_8;
$L__BB13_9:
	setp.lt.s32 	%p68, %r35, 1;
	@%p68 bra 	$L__BB13_125;
	mov.u32 	%r12, %tid.x;
	sub.s64 	%rd141, %rd3, %rd5;
	add.s64 	%rd17, %rd141, 1;
	setp.ne.s64 	%p69, %rd5, 0;
	@%p69 bra 	$L__BB13_75;
	and.b32  	%r13, %r35, 3;
	setp.lt.u32 	%p131, %r35, 4;
	mov.b32 	%r75, 0;
	@%p131 bra 	$L__BB13_22;
	and.b32  	%r75, %r35, 2147483644;
	neg.s32 	%r74, %r75;
	add.s32 	%r73, %r12, 256;
	shl.b64 	%rd179, %rd8, 3;
	add.s64 	%rd180, %rd179, %rd7;
	add.s64 	%rd18, %rd180, 2048;
	mov.u32 	%r72, %r12;
$L__BB13_13:
	mul.wide.s32 	%rd181, %r72, 8;
	add.s64 	%rd19, %rd18, %rd181;
	add.s32 	%r64, %r73, -256;
	setp.ge.s32 	%p132, %r64, %r1;
	@%p132 bra 	$L__BB13_15;
	mov.b64 	%rd182, 0;
	st.global.u64 	[%rd19+-2048], %rd182;
$L__BB13_15:
	add.s32 	%r65, %r73, -128;
	setp.ge.s32 	%p133, %r65, %r1;
	@%p133 bra 	$L__BB13_17;
	mov.b64 	%rd183, 0;
	st.global.u64 	[%rd19+-1024], %rd183;
$L__BB13_17:
	setp.ge.s32 	%p134, %r73, %r1;
	@%p134 bra 	$L__BB13_19;
	mov.b64 	%rd184, 0;
	st.global.u64 	[%rd19], %rd184;
$L__BB13_19:
	add.s32 	%r66, %r73, 128;
	setp.ge.s32 	%p135, %r66, %r1;
	@%p135 bra 	$L__BB13_21;
	mov.b64 	%rd185, 0;
	st.global.u64 	[%rd19+1024], %rd185;
$L__BB13_21:
	add.s32 	%r74, %r74, 4;
	add.s32 	%r73, %r73, 512;
	add.s32 	%r72, %r72, 512;
	setp.ne.s32 	%p136, %r74, 0;
	@%p136 bra 	$L__BB13_13;
$L__BB13_22:
	setp.eq.s32 	%p137, %r13, 0;
	@%p137 bra 	$L__BB13_125;
	shl.b64 	%rd186, %rd8, 3;
	add.s64 	%rd20, %rd7, %rd186;
	shl.b32 	%r67, %r75, 7;
	add.s32 	%r77, %r12, %r67;
	neg.s32 	%r76, %r13;
$L__BB13_24:
	.pragma "nounroll";
	mul.wide.s32 	%rd187, %r77, 8;
	add.s64 	%rd21, %rd20, %rd187;
	setp.ge.s32 	%p138, %r77, %r1;
	@%p138 bra 	$L__BB13_26;
	mov.b64 	%rd188, 0;
	st.global.u64 	[%rd21], %rd188;
$L__BB13_26:
	add.s32 	%r77, %r77, 128;
	add.s32 	%r76, %r76, 1;
	setp.eq.s32 	%p139, %r76, 0;
	@%p139 bra 	$L__BB13_125;
	bra.uni 	$L__BB13_24;
$L__BB13_27:
	and.b64  	%rd12, %rd5, 7;
	add.s64 	%rd13, %rd12, -1;
	and.b64  	%rd14, %rd5, 3;
	and.b64  	%rd15, %rd5, -8;
	and.b64  	%rd16, %rd5, 1;
	mov.b32 	%r78, 0;
	cvt.u32.u64 	%r44, %rd11;
$L__BB13_28:
	shl.b32 	%r42, %r78, 7;
	add.s32 	%r43, %r42, %r2;
	cvt.s64.s32 	%rd27, %r43;
	add.s64 	%rd28, %rd9, %rd27;
	or.b64  	%rd99, %rd28, %rd11;
	and.b64  	%rd100, %rd99, -4294967296;
	setp.ne.s64 	%p4, %rd100, 0;
	@%p4 bra 	$L__BB13_30;
	cvt.u32.u64 	%r45, %rd28;
	div.u32 	%r46, %r45, %r44;
	mul.lo.s32 	%r47, %r46, %r44;
	sub.s32 	%r48, %r45, %r47;
	cvt.u64.u32 	%rd189, %r46;
	cvt.u64.u32 	%rd190, %r48;
	bra.uni 	$L__BB13_31;
$L__BB13_30:
	div.u64 	%rd189, %rd28, %rd11;
	mul.lo.s64 	%rd101, %rd189, %rd11;
	sub.s64 	%rd190, %rd28, %rd101;
$L__BB13_31:
	setp.eq.s64 	%p5, %rd6, 0;
	setp.ge.u64 	%p6, %rd189, %rd4;
	setp.ge.u64 	%p7, %rd190, %rd3;
	or.pred  	%p8, %p7, %p6;
	or.pred  	%p9, %p8, %p5;
	mov.f64 	%fd151, 0d0000000000000000;
	@%p9 bra 	$L__BB13_74;
	mov.f64 	%fd151, 0d0000000000000000;
	mov.b64 	%rd191, 0;
$L__BB13_33:
	setp.lt.u64 	%p10, %rd5, 8;
	add.s64 	%rd36, %rd191, %rd189;
	mul.lo.s64 	%rd37, %rd36, %rd3;
	mul.lo.s64 	%rd38, %rd191, %rd5;
	mov.b64 	%rd194, 0;
	@%p10 bra 	$L__BB13_52;
	mov.b64 	%rd192, 0;
$L__BB13_35:
	.pragma "nounroll";
	setp.ge.u64 	%p11, %rd36, %rd4;
	add.s64 	%rd40, %rd192, %rd190;
	add.s64 	%rd105, %rd40, %rd37;
	add.s64 	%rd106, %rd192, %rd38;
	setp.ge.u64 	%p12, %rd40, %rd3;
	shl.b64 	%rd107, %rd105, 3;
	add.s64 	%rd41, %rd1, %rd107;
	shl.b64 	%rd108, %rd106, 3;
	add.s64 	%rd42, %rd2, %rd108;
	or.pred  	%p13, %p11, %p12;
	@%p13 bra 	$L__BB13_37;
	ld.global.f64 	%fd82, [%rd41];
	ld.global.f64 	%fd83, [%rd42];
	fma.rn.f64 	%fd151, %fd82, %fd83, %fd151;
$L__BB13_37:
	add.s64 	%rd109, %rd40, 1;
	setp.ge.u64 	%p15, %rd109, %rd3;
	or.pred  	%p16, %p11, %p15;
	@%p16 bra 	$L__BB13_39;
	ld.global.f64 	%fd84, [%rd41+8];
	ld.global.f64 	%fd85, [%rd42+8];
	fma.rn.f64 	%fd151, %fd84, %fd85, %fd151;
$L__BB13_39:
	add.s64 	%rd110, %rd40, 2;
	setp.ge.u64 	%p18, %rd110, %rd3;
	or.pred  	%p19, %p11, %p18;
	@%p19 bra 	$L__BB13_41;
	ld.global.f64 	%fd86, [%rd41+16];
	ld.global.f64 	%fd87, [%rd42+16];
	fma.rn.f64 	%fd151, %fd86, %fd87, %fd151;
$L__BB13_41:
	add.s64 	%rd111, %rd40, 3;
	setp.ge.u64 	%p21, %rd111, %rd3;
	or.pred  	%p22, %p11, %p21;
	@%p22 bra 	$L__BB13_43;
	ld.global.f64 	%fd88, [%rd41+24];
	ld.global.f64 	%fd89, [%rd42+24];
	fma.rn.f64 	%fd151, %fd88, %fd89, %fd151;
$L__BB13_43:
	add.s64 	%rd112, %rd40, 4;
	setp.ge.u64 	%p24, %rd112, %rd3;
	or.pred  	%p25, %p11, %p24;
	@%p25 bra 	$L__BB13_45;
	ld.global.f64 	%fd90, [%rd41+32];
	ld.global.f64 	%fd91, [%rd42+32];
	fma.rn.f64 	%fd151, %fd90, %fd91, %fd151;
$L__BB13_45:
	add.s64 	%rd113, %rd40, 5;
	setp.ge.u64 	%p27, %rd113, %rd3;
	or.pred  	%p28, %p11, %p27;
	@%p28 bra 	$L__BB13_47;
	ld.global.f64 	%fd92, [%rd41+40];
	ld.global.f64 	%fd93, [%rd42+40];
	fma.rn.f64 	%fd151, %fd92, %fd93, %fd151;
$L__BB13_47:
	add.s64 	%rd114, %rd40, 6;
	setp.ge.u64 	%p30, %rd114, %rd3;
	or.pred  	%p31, %p11, %p30;
	@%p31 bra 	$L__BB13_49;
	ld.global.f64 	%fd94, [%rd41+48];
	ld.global.f64 	%fd95, [%rd42+48];
	fma.rn.f64 	%fd151, %fd94, %fd95, %fd151;
$L__BB13_49:
	add.s64 	%rd115, %rd40, 7;
	setp.ge.u64 	%p33, %rd115, %rd3;
	or.pred  	%p34, %p11, %p33;
	@%p34 bra 	$L__BB13_51;
	ld.global.f64 	%fd96, [%rd41+56];
	ld.global.f64 	%fd97, [%rd42+56];
	fma.rn.f64 	%fd151, %fd96, %fd97, %fd151;
$L__BB13_51:
	add.s64 	%rd192, %rd192, 8;
	setp.ne.s64 	%p35, %rd192, %rd15;
	mov.u64 	%rd194, %rd15;
	@%p35 bra 	$L__BB13_35;
$L__BB13_52:
	setp.eq.s64 	%p36, %rd12, 0;
	@%p36 bra 	$L__BB13_73;
	setp.lt.u64 	%p37, %rd13, 3;
	@%p37 bra 	$L__BB13_63;
	setp.ge.u64 	%p38, %rd36, %rd4;
	add.s64 	%rd45, %rd194, %rd190;
	add.s64 	%rd116, %rd45, %rd37;
	add.s64 	%rd117, %rd194, %rd38;
	setp.ge.u64 	%p39, %rd45, %rd3;
	shl.b64 	%rd118, %rd116, 3;
	add.s64 	%rd46, %rd1, %rd118;
	shl.b64 	%rd119, %rd117, 3;
	add.s64 	%rd47, %rd2, %rd119;
	or.pred  	%p40, %p38, %p39;
	@%p40 bra 	$L__BB13_56;
	ld.global.f64 	%fd99, [%rd46];
	ld.global.f64 	%fd100, [%rd47];
	fma.rn.f64 	%fd151, %fd99, %fd100, %fd151;
$L__BB13_56:
	add.s64 	%rd120, %rd45, 1;
	setp.ge.u64 	%p42, %rd120, %rd3;
	or.pred  	%p43, %p38, %p42;
	@%p43 bra 	$L__BB13_58;
	ld.global.f64 	%fd101, [%rd46+8];
	ld.global.f64 	%fd102, [%rd47+8];
	fma.rn.f64 	%fd151, %fd101, %fd102, %fd151;
$L__BB13_58:
	add.s64 	%rd121, %rd45, 2;
	setp.ge.u64 	%p45, %rd121, %rd3;
	or.pred  	%p46, %p38, %p45;
	@%p46 bra 	$L__BB13_60;
	ld.global.f64 	%fd103, [%rd46+16];
	ld.global.f64 	%fd104, [%rd47+16];
	fma.rn.f64 	%fd151, %fd103, %fd104, %fd151;
$L__BB13_60:
	add.s64 	%rd122, %rd45, 3;
	setp.ge.u64 	%p48, %rd122, %rd3;
	or.pred  	%p49, %p38, %p48;
	@%p49 bra 	$L__BB13_62;
	ld.global.f64 	%fd105, [%rd46+24];
	ld.global.f64 	%fd106, [%rd47+24];
	fma.rn.f64 	%fd151, %fd105, %fd106, %fd151;
$L__BB13_62:
	add.s64 	%rd194, %rd194, 4;
$L__BB13_63:
	setp.eq.s64 	%p50, %rd14, 0;
	@%p50 bra 	$L__BB13_73;
	setp.eq.s64 	%p51, %rd14, 1;
	@%p51 bra 	$L__BB13_70;
	setp.ge.u64 	%p52, %rd36, %rd4;
	add.s64 	%rd50, %rd194, %rd190;
	add.s64 	%rd123, %rd50, %rd37;
	add.s64 	%rd124, %rd194, %rd38;
	setp.ge.u64 	%p53, %rd50, %rd3;
	shl.b64 	%rd125, %rd123, 3;
	add.s64 	%rd51, %rd1, %rd125;
	shl.b64 	%rd126, %rd124, 3;
	add.s64 	%rd52, %rd2, %rd126;
	or.pred  	%p54, %p52, %p53;
	@%p54 bra 	$L__BB13_67;
	ld.global.f64 	%fd108, [%rd51];
	ld.global.f64 	%fd109, [%rd52];
	fma.rn.f64 	%fd151, %fd108, %fd109, %fd151;
$L__BB13_67:
	add.s64 	%rd127, %rd50, 1;
	setp.ge.u64 	%p56, %rd127, %rd3;
	or.pred  	%p57, %p52, %p56;
	@%p57 bra 	$L__BB13_69;
	ld.global.f64 	%fd110, [%rd51+8];
	ld.global.f64 	%fd111, [%rd52+8];
	fma.rn.f64 	%fd151, %fd110, %fd111, %fd151;
$L__BB13_69:
	add.s64 	%rd194, %rd194, 2;
$L__BB13_70:
	setp.eq.s64 	%p58, %rd16, 0;
	@%p58 bra 	$L__BB13_73;
	setp.ge.u64 	%p59, %rd36, %rd4;
	add.s64 	%rd128, %rd194, %rd190;
	add.s64 	%rd55, %rd128, %rd37;
	add.s64 	%rd56, %rd194, %rd38;
	setp.ge.u64 	%p60, %rd128, %rd3;
	or.pred  	%p61, %p59, %p60;
	@%p61 bra 	$L__BB13_73;
	shl.b64 	%rd129, %rd55, 3;
	add.s64 	%rd130, %rd1, %rd129;
	ld.global.f64 	%fd112, [%rd130];
	shl.b64 	%rd131, %rd56, 3;
	add.s64 	%rd132, %rd2, %rd131;
	ld.global.f64 	%fd113, [%rd132];
	fma.rn.f64 	%fd151, %fd112, %fd113, %fd151;
$L__BB13_73:
	add.s64 	%rd191, %rd191, 1;
	setp.ne.s64 	%p62, %rd191, %rd6;
	@%p62 bra 	$L__BB13_33;
$L__BB13_74:
	shl.b64 	%rd133, %rd27, 3;
	add.s64 	%rd134, %rd10, %rd133;
	st.global.f64 	[%rd134], %fd151;
	add.s32 	%r78, %r78, 1;
	setp.eq.s32 	%p63, %r78, %r35;
	@%p63 bra 	$L__BB13_125;
	bra.uni 	$L__BB13_28;
$L__BB13_75:
	and.b64  	%rd22, %rd5, 7;
	add.s64 	%rd23, %rd22, -1;
	and.b64  	%rd24, %rd5, 3;
	and.b64  	%rd25, %rd5, -8;
	and.b64  	%rd26, %rd5, 1;
	mov.b32 	%r79, 0;
	cvt.u32.u64 	%r58, %rd17;
$L__BB13_76:
	shl.b32 	%r57, %r79, 7;
	add.s32 	%r33, %r57, %r12;
	setp.ge.s32 	%p70, %r33, %r1;
	@%p70 bra 	$L__BB13_124;
	cvt.s64.s32 	%rd58, %r33;
	add.s64 	%rd59, %rd9, %rd58;
	or.b64  	%rd142, %rd59, %rd17;
	and.b64  	%rd143, %rd142, -4294967296;
	setp.ne.s64 	%p71, %rd143, 0;
	@%p71 bra 	$L__BB13_79;
	cvt.u32.u64 	%r59, %rd59;
	div.u32 	%r60, %r59, %r58;
	mul.lo.s32 	%r61, %r60, %r58;
	sub.s32 	%r62, %r59, %r61;
	cvt.u64.u32 	%rd196, %r60;
	cvt.u64.u32 	%rd197, %r62;
	bra.uni 	$L__BB13_80;
$L__BB13_79:
	div.u64 	%rd196, %rd59, %rd17;
	mul.lo.s64 	%rd144, %rd196, %rd17;
	sub.s64 	%rd197, %rd59, %rd144;
$L__BB13_80:
	setp.eq.s64 	%p72, %rd6, 0;
	setp.ge.u64 	%p73, %rd196, %rd4;
	setp.ge.u64 	%p74, %rd197, %rd3;
	or.pred  	%p75, %p74, %p73;
	or.pred  	%p76, %p75, %p72;
	mov.f64 	%fd175, 0d0000000000000000;
	@%p76 bra 	$L__BB13_123;
	mov.f64 	%fd175, 0d0000000000000000;
	mov.b64 	%rd198, 0;
$L__BB13_82:
	setp.lt.u64 	%p77, %rd5, 8;
	add.s64 	%rd67, %rd198, %rd196;
	mul.lo.s64 	%rd68, %rd67, %rd3;
	mul.lo.s64 	%rd69, %rd198, %rd5;
	mov.b64 	%rd203, 0;
	@%p77 bra 	$L__BB13_101;
	mul.lo.s64 	%rd148, %rd5, %rd198;
	shl.b64 	%rd149, %rd148, 3;
	add.s64 	%rd150, %rd2, %rd149;
	add.s64 	%rd199, %rd150, 32;
	mov.b64 	%rd201, 0;
	mov.u64 	%rd200, %rd25;
$L__BB13_84:
	.pragma "nounroll";
	setp.ge.u64 	%p78, %rd67, %rd4;
	add.s64 	%rd74, %rd201, %rd197;
	add.s64 	%rd151, %rd74, %rd68;
	setp.ge.u64 	%p79, %rd74, %rd3;
	shl.b64 	%rd152, %rd151, 3;
	add.s64 	%rd75, %rd1, %rd152;
	or.pred  	%p80, %p78, %p79;
	@%p80 bra 	$L__BB13_86;
	ld.global.f64 	%fd117, [%rd75];
	ld.global.f64 	%fd118, [%rd199+-32];
	fma.rn.f64 	%fd175, %fd117, %fd118, %fd175;
$L__BB13_86:
	add.s64 	%rd153, %rd74, 1;
	setp.ge.u64 	%p82, %rd153, %rd3;
	or.pred  	%p83, %p78, %p82;
	@%p83 bra 	$L__BB13_88;
	ld.global.f64 	%fd119, [%rd75+8];
	ld.global.f64 	%fd120, [%rd199+-24];
	fma.rn.f64 	%fd175, %fd119, %fd120, %fd175;
$L__BB13_88:
	add.s64 	%rd154, %rd74, 2;
	setp.ge.u64 	%p85, %rd154, %rd3;
	or.pred  	%p86, %p78, %p85;
	@%p86 bra 	$L__BB13_90;
	ld.global.f64 	%fd121, [%rd75+16];
	ld.global.f64 	%fd122, [%rd199+-16];
	fma.rn.f64 	%fd175, %fd121, %fd122, %fd175;
$L__BB13_90:
	add.s64 	%rd155, %rd74, 3;
	setp.ge.u64 	%p88, %rd155, %rd3;
	or.pred  	%p89, %p78, %p88;
	@%p89 bra 	$L__BB13_92;
	ld.global.f64 	%fd123, [%rd75+24];
	ld.global.f64 	%fd124, [%rd199+-8];
	fma.rn.f64 	%fd175, %fd123, %fd124, %fd175;
$L__BB13_92:
	add.s64 	%rd156, %rd74, 4;
	setp.ge.u64 	%p91, %rd156, %rd3;
	or.pred  	%p92, %p78, %p91;
	@%p92 bra 	$L__BB13_94;
	ld.global.f64 	%fd125, [%rd75+32];
	ld.global.f64 	%fd126, [%rd199];
	fma.rn.f64 	%fd175, %fd125, %fd126, %fd175;
$L__BB13_94:
	add.s64 	%rd157, %rd74, 5;
	setp.ge.u64 	%p94, %rd157, %rd3;
	or.pred  	%p95, %p78, %p94;
	@%p95 bra 	$L__BB13_96;
	ld.global.f64 	%fd127, [%rd75+40];
	ld.global.f64 	%fd128, [%rd199+8];
	fma.rn.f64 	%fd175, %fd127, %fd128, %fd175;
$L__BB13_96:
	add.s64 	%rd158, %rd74, 6;
	setp.ge.u64 	%p97, %rd158, %rd3;
	or.pred  	%p98, %p78, %p97;
	@%p98 bra 	$L__BB13_98;
	ld.global.f64 	%fd129, [%rd75+48];
	ld.global.f64 	%fd130, [%rd199+16];
	fma.rn.f64 	%fd175, %fd129, %fd130, %fd175;
$L__BB13_98:
	add.s64 	%rd159, %rd74, 7;
	setp.ge.u64 	%p100, %rd159, %rd3;
	or.pred  	%p101, %p78, %p100;
	@%p101 bra 	$L__BB13_100;
	ld.global.f64 	%fd131, [%rd75+56];
	ld.global.f64 	%fd132, [%rd199+24];
	fma.rn.f64 	%fd175, %fd131, %fd132, %fd175;
$L__BB13_100:
	add.s64 	%rd201, %rd201, 8;
	add.s64 	%rd200, %rd200, -8;
	add.s64 	%rd199, %rd199, 64;
	setp.ne.s64 	%p102, %rd200, 0;
	mov.u64 	%rd203, %rd25;
	@%p102 bra 	$L__BB13_84;
$L__BB13_101:
	setp.eq.s64 	%p103, %rd22, 0;
	@%p103 bra 	$L__BB13_122;
	setp.lt.u64 	%p104, %rd23, 3;
	@%p104 bra 	$L__BB13_112;
	setp.ge.u64 	%p105, %rd67, %rd4;
	add.s64 	%rd80, %rd203, %rd197;
	add.s64 	%rd160, %rd80, %rd68;
	add.s64 	%rd161, %rd203, %rd69;
	setp.ge.u64 	%p106, %rd80, %rd3;
	shl.b64 	%rd162, %rd160, 3;
	add.s64 	%rd81, %rd1, %rd162;
	shl.b64 	%rd163, %rd161, 3;
	add.s64 	%rd82, %rd2, %rd163;
	or.pred  	%p107, %p105, %p106;
	@%p107 bra 	$L__BB13_105;
	ld.global.f64 	%fd134, [%rd81];
	ld.global.f64 	%fd135, [%rd82];
	fma.rn.f64 	%fd175, %fd134, %fd135, %fd175;
$L__BB13_105:
	add.s64 	%rd164, %rd80, 1;
	setp.ge.u64 	%p109, %rd164, %rd3;
	or.pred  	%p110, %p105, %p109;
	@%p110 bra 	$L__BB13_107;
	ld.global.f64 	%fd136, [%rd81+8];
	ld.global.f64 	%fd137, [%rd82+8];
	fma.rn.f64 	%fd175, %fd136, %fd137, %fd175;
$L__BB13_107:
	add.s64 	%rd165, %rd80, 2;
	setp.ge.u64 	%p112, %rd165, %rd3;
	or.pred  	%p113, %p105, %p112;
	@%p113 bra 	$L__BB13_109;
	ld.global.f64 	%fd138, [%rd81+16];
	ld.global.f64 	%fd139, [%rd82+16];
	fma.rn.f64 	%fd175, %fd138, %fd139, %fd175;
$L__BB13_109:
	add.s64 	%rd166, %rd80, 3;
	setp.ge.u64 	%p115, %rd166, %rd3;
	or.pred  	%p116, %p105, %p115;
	@%p116 bra 	$L__BB13_111;
	ld.global.f64 	%fd140, [%rd81+24];
	ld.global.f64 	%fd141, [%rd82+24];
	fma.rn.f64 	%fd175, %fd140, %fd141, %fd175;
$L__BB13_111:
	add.s64 	%rd203, %rd203, 4;
$L__BB13_112:
	setp.eq.s64 	%p117, %rd24, 0;
	@%p117 bra 	$L__BB13_122;
	setp.eq.s64 	%p118, %rd24, 1;
	@%p118 bra 	$L__BB13_119;
	setp.ge.u64 	%p119, %rd67, %rd4;
	add.s64 	%rd85, %rd203, %rd197;
	add.s64 	%rd167, %rd85, %rd68;
	add.s64 	%rd168, %rd203, %rd69;
	setp.ge.u64 	%p120, %rd85, %rd3;
	shl.b64 	%rd169, %rd167, 3;
	add.s64 	%rd86, %rd1, %rd169;
	shl.b64 	%rd170, %rd168, 3;
	add.s64 	%rd87, %rd2, %rd170;
	or.pred  	%p121, %p119, %p120;
	@%p121 bra 	$L__BB13_116;
	ld.global.f64 	%fd143, [%rd86];
	ld.global.f64 	%fd144, [%rd87];
	fma.rn.f64 	%fd175, %fd143, %fd144, %fd175;
$L__BB13_116:
	add.s64 	%rd171, %rd85, 1;
	setp.ge.u64 	%p123, %rd171, %rd3;
	or.pred  	%p124, %p119, %p123;
	@%p124 bra 	$L__BB13_118;
	ld.global.f64 	%fd145, [%rd86+8];
	ld.global.f64 	%fd146, [%rd87+8];
	fma.rn.f64 	%fd175, %fd145, %fd146, %fd175;
$L__BB13_118:
	add.s64 	%rd203, %rd203, 2;
$L__BB13_119:
	setp.eq.s64 	%p125, %rd26, 0;
	@%p125 bra 	$L__BB13_122;
	setp.ge.u64 	%p126, %rd67, %rd4;
	add.s64 	%rd172, %rd203, %rd197;
	add.s64 	%rd90, %rd172, %rd68;
	add.s64 	%rd91, %rd203, %rd69;
	setp.ge.u64 	%p127, %rd172, %rd3;
	or.pred  	%p128, %p126, %p127;
	@%p128 bra 	$L__BB13_122;
	shl.b64 	%rd173, %rd90, 3;
	add.s64 	%rd174, %rd1, %rd173;
	ld.global.f64 	%fd147, [%rd174];
	shl.b64 	%rd175, %rd91, 3;
	add.s64 	%rd176, %rd2, %rd175;
	ld.global.f64 	%fd148, [%rd176];
	fma.rn.f64 	%fd175, %fd147, %fd148, %fd175;
$L__BB13_122:
	add.s64 	%rd198, %rd198, 1;
	setp.ne.s64 	%p129, %rd198, %rd6;
	@%p129 bra 	$L__BB13_82;
$L__BB13_123:
	shl.b64 	%rd177, %rd58, 3;
	add.s64 	%rd178, %rd10, %rd177;
	st.global.f64 	[%rd178], %fd175;
$L__BB13_124:
	add.s32 	%r79, %r79, 1;
	setp.ne.s32 	%p130, %r79, %r35;
	@%p130 bra 	$L__BB13_76;
$L__BB13_125:
	ret;

}
	// .globl	_ZN3cub18CUB_300001_SM_10006detail9transform16transform_kernelINS2_10policy_hubILb1EN4cuda3std3__45tupleIJN6thrust24THRUST_300001_SM_1000_NS17counting_iteratorImNSA_11use_defaultESC_SC_EEEEEE10policy1000El4ConvNSA_6detail15normal_iteratorINSA_10device_ptrIdEEEEJSD_EEEvT0_iT1_T2_DpNS2_10kernel_argIT3_EE
.visible .entry _ZN3cub18CUB_300001_SM_10006detail9transform16transform_kernelINS2_10policy_hubILb1EN4cuda3std3__45tupleIJN6thrust24THRUST_300001_SM_1000_NS17counting_iteratorImNSA_11use_defaultESC_SC_EEEEEE10policy1000El4ConvNSA_6detail15normal_iteratorINSA_10device_ptrIdEEEEJSD_EEEvT0_iT1_T2_DpNS2_10kernel_argIT3_EE(
	.param .u64 _ZN3cub18CUB_300001_SM_10006detail9transform16transform_kernelINS2_10policy_hubILb1EN4cuda3std3__45tupleIJN6thrust24THRUST_300001_SM_1000_NS17counting_iteratorImNSA_11use_defaultESC_SC_EEEEEE10policy1000El4ConvNSA_6detail15normal_iteratorINSA_10device_ptrIdEEEEJSD_EEEvT0_iT1_T2_DpNS2_10kernel_argIT3_EE_param_0,
	.param .u32 _ZN3cub18CUB_300001_SM_10006detail9transform16transform_kernelINS2_10policy_hubILb1EN4cuda3std3__45tupleIJN6thrust24THRUST_300001_SM_1000_NS17counting_iteratorImNSA_11use_defaultESC_SC_EEEEEE10policy1000El4ConvNSA_6detail15normal_iteratorINSA_10device_ptrIdEEEEJSD_EEEvT0_iT1_T2_DpNS2_10kernel_argIT3_EE_param_1,
	.param .align 8 .b8 _ZN3cub18CUB_300001_SM_10006detail9transform16transform_kernelINS2_10policy_hubILb1EN4cuda3std3__45tupleIJN6thrust24THRUST_300001_SM_1000_NS17counting_iteratorImNSA_11use_defaultESC_SC_EEEEEE10policy1000El4ConvNSA_6detail15normal_iteratorINSA_10device_ptrIdEEEEJSD_EEEvT0_iT1_T2_DpNS2_10kernel_argIT3_EE_param_2[48],
	.param .align 8 .b8 _ZN3cub18CUB_300001_SM_10006detail9transform16transform_kernelINS2_10policy_hubILb1EN4cuda3std3__45tupleIJN6thrust24THRUST_300001_SM_1000_NS17counting_iteratorImNSA_11use_defaultESC_SC_EEEEEE10policy1000El4ConvNSA_6detail15normal_iteratorINSA_10device_ptrIdEEEEJSD_EEEvT0_iT1_T2_DpNS2_10kernel_argIT3_EE_param_3[8],
	.param .align 8 .b8 _ZN3cub18CUB_300001_SM_10006detail9transform16transform_kernelINS2_10policy_hubILb1EN4cuda3std3__45tupleIJN6thrust24THRUST_300001_SM_1000_NS17counting_iteratorImNSA_11use_defaultESC_SC_EEEEEE10policy1000El4ConvNSA_6detail15normal_iteratorINSA_10device_ptrIdEEEEJSD_EEEvT0_iT1_T2_DpNS2_10kernel_argIT3_EE_param_4[16]
)
.maxntid 128
{
	.reg .pred 	%p<140>;
	.reg .b32 	%r<73>;
	.reg .b64 	%rd<210>;
	.reg .b64 	%fd<197>;

	ld.param.u64 	%rd3, [_ZN3cub18CUB_300001_SM_10006detail9transform16transform_kernelINS2_10policy_hubILb1EN4cuda3std3__45tupleIJN6thrust24THRUST_300001_SM_1000_NS17counting_iteratorImNSA_11use_defaultESC_SC_EEEEEE10policy1000El4ConvNSA_6detail15normal_iteratorINSA_10device_ptrIdEEEEJSD_EEEvT0_iT1_T2_DpNS2_10kernel_argIT3_EE_param_2+16];
	ld.param.u64 	%rd4, [_ZN3cub18CUB_300001_SM_10006detail9transform16transform_kernelINS2_10policy_hubILb1EN4cuda3std3__45tupleIJN6thrust24THRUST_300001_SM_1000_NS17counting_iteratorImNSA_11use_defaultESC_SC_EEEEEE10policy1000El4ConvNSA_6detail15normal_iteratorINSA_10device_ptrIdEEEEJSD_EEEvT0_iT1_T2_DpNS2_10kernel_argIT3_EE_param_2+24];
	ld.param.u64 	%rd5, [_ZN3cub18CUB_300001_SM_10006detail9transform16transform_kernelINS2_10policy_hubILb1EN4cuda3std3__45tupleIJN6thrust24THRUST_300001_SM_1000_NS17counting_iteratorImNSA_11use_defaultESC_SC_EEEEEE10policy1000El4ConvNSA_6detail15normal_iteratorINSA_10device_ptrIdEEEEJSD_EEEvT0_iT1_T2_DpNS2_10kernel_argIT3_EE_param_2+32];
	ld.param.u64 	%rd6, [_ZN3cub18CUB_300001_SM_10006detail9transform16transform_kernelINS2_10policy_hubILb1EN4cuda3std3__45tupleIJN6thrust24THRUST_300001_SM_1000_NS17counting_iteratorImNSA_11use_defaultESC_SC_EEEEEE10policy1000El4ConvNSA_6detail15normal_iteratorINSA_10device_ptrIdEEEEJSD_EEEvT0_iT1_T2_DpNS2_10kernel_argIT3_EE_param_2+40];
	ld.param.u64 	%rd92, [_ZN3cub18CUB_300001_SM_10006detail9transform16transform_kernelINS2_10policy_hubILb1EN4cuda3std3__45tupleIJN6thrust24THRUST_300001_SM_1000_NS17counting_iteratorImNSA_11use_defaultESC_SC_EEEEEE10policy1000El4ConvNSA_6detail15normal_iteratorINSA_10device_ptrIdEEEEJSD_EEEvT0_iT1_T2_DpNS2_10kernel_argIT3_EE_param_4];
	ld.param.u64 	%rd93, [_ZN3cub18CUB_300001_SM_10006detail9transform16transform_kernelINS2_10policy_hubILb1EN4cuda3std3__45tupleIJN6thrust24THRUST_300001_SM_1000_NS17counting_iteratorImNSA_11use_defaultESC_SC_EEEEEE10policy1000El4ConvNSA_6detail15normal_iteratorINSA_10device_ptrIdEEEEJSD_EEEvT0_iT1_T2_DpNS2_10kernel_argIT3_EE_param_0];
	ld.param.u64 	%rd94, [_ZN3cub18CUB_300001_SM_10006detail9transform16transform_kernelINS2_10policy_hubILb1EN4cuda3std3__45tupleIJN6thrust24THRUST_300001_SM_1000_NS17counting_iteratorImNSA_11use_defaultESC_SC_EEEEEE10policy1000El4ConvNSA_6detail15normal_iteratorINSA_10device_ptrIdEEEEJSD_EEEvT0_iT1_T2_DpNS2_10kernel_argIT3_EE_param_3];
	ld.param.u64 	%rd95, [_ZN3cub18CUB_300001_SM_10006detail9transform16transform_kernelINS2_10policy_hubILb1EN4cuda3std3__45tupleIJN6thrust24THRUST_300001_SM_1000_NS17counting_iteratorImNSA_11use_defaultESC_SC_EEEEEE10policy1000El4ConvNSA_6detail15normal_iteratorINSA_10device_ptrIdEEEEJSD_EEEvT0_iT1_T2_DpNS2_10kernel_argIT3_EE_param_2+8];
	ld.param.u64 	%rd96, [_ZN3cub18CUB_300001_SM_10006detail9transform16transform_kernelINS2_10policy_hubILb1EN4cuda3std3__45tupleIJN6thrust24THRUST_300001_SM_1000_NS17counting_iteratorImNSA_11use_defaultESC_SC_EEEEEE10policy1000El4ConvNSA_6detail15normal_iteratorINSA_10device_ptrIdEEEEJSD_EEEvT0_iT1_T2_DpNS2_10kernel_argIT3_EE_param_2];
	ld.param.u32 	%r34, [_ZN3cub18CUB_300001_SM_10006detail9transform16transform_kernelINS2_10policy_hubILb1EN4cuda3std3__45tupleIJN6thrust24THRUST_300001_SM_1000_NS17counting_iteratorImNSA_11use_defaultESC_SC_EEEEEE10policy1000El4ConvNSA_6detail15normal_iteratorINSA_10device_ptrIdEEEEJSD_EEEvT0_iT1_T2_DpNS2_10kernel_argIT3_EE_param_1];
	cvta.to.global.u64 	%rd1, %rd96;
	cvta.to.global.u64 	%rd2, %rd95;
	cvta.to.global.u64 	%rd7, %rd94;
	shl.b32 	%r35, %r34, 7;
	mov.u32 	%r36, %ctaid.x;
	cvt.u64.u32 	%rd97, %r36;
	cvt.s64.s32 	%rd98, %r35;
	mul.lo.s64 	%rd8, %rd98, %rd97;
	sub.s64 	%rd99, %rd93, %rd8;
	min.s64 	%rd100, %rd99, %rd98;
	cvt.u32.u64 	%r1, %rd100;
	add.s64 	%rd9, %rd92, %rd8;
	shl.b64 	%rd101, %rd8, 3;
	add.s64 	%rd10, %rd7, %rd101;
	setp.eq.s32 	%p1, %r35, %r1;
	@%p1 bra 	$L__BB14_19;
	setp.lt.s32 	%p2, %r34, 1;
	@%p2 bra 	$L__BB14_125;
	mov.u32 	%r2, %tid.x;
	sub.s64 	%rd102, %rd3, %rd5;
	add.s64 	%rd11, %rd102, 1;
	setp.ne.s64 	%p3, %rd5, 0;
	@%p3 bra 	$L__BB14_75;
	and.b32  	%r3, %r34, 3;
	setp.lt.u32 	%p65, %r34, 4;
	mov.b32 	%r64, 0;
	@%p65 bra 	$L__BB14_14;
	and.b32  	%r64, %r34, 2147483644;
	mov.b32 	%r62, 0;
$L__BB14_5:
	shl.b32 	%r46, %r62, 7;
	add.s32 	%r6, %r46, %r2;
	setp.ge.s32 	%p66, %r6, %r1;
	mul.wide.s32 	%rd139, %r6, 8;
	add.s64 	%rd12, %rd10, %rd139;
	@%p66 bra 	$L__BB14_7;
	mov.b64 	%rd140, 0;
	st.global.u64 	[%rd12], %rd140;
$L__BB14_7:
	add.s32 	%r47, %r6, 128;
	setp.ge.s32 	%p67, %r47, %r1;
	@%p67 bra 	$L__BB14_9;
	mov.b64 	%rd141, 0;
	st.global.u64 	[%rd12+1024], %rd141;
$L__BB14_9:
	add.s32 	%r48, %r6, 256;
	setp.ge.s32 	%p68, %r48, %r1;
	@%p68 bra 	$L__BB14_11;
	mov.b64 	%rd142, 0;
	st.global.u64 	[%rd12+2048], %rd142;
$L__BB14_11:
	add.s32 	%r49, %r6, 384;
	setp.ge.s32 	%p69, %r49, %r1;
	@%p69 bra 	$L__BB14_13;
	mov.b64 	%rd143, 0;
	st.global.u64 	[%rd12+3072], %rd143;
$L__BB14_13:
	add.s32 	%r62, %r62, 4;
	setp.ne.s32 	%p70, %r62, %r64;
	@%p70 bra 	$L__BB14_5;
$L__BB14_14:
	setp.eq.s32 	%p71, %r3, 0;
	@%p71 bra 	$L__BB14_125;
	mov.b32 	%r65, 0;
$L__BB14_16:
	.pragma "nounroll";
	shl.b32 	%r51, %r64, 7;
	add.s32 	%r11, %r51, %r2;
	setp.ge.s32 	%p72, %r11, %r1;
	@%p72 bra 	$L__BB14_18;
	mul.wide.s32 	%rd144, %r11, 8;
	add.s64 	%rd145, %rd10, %rd144;
	mov.b64 	%rd146, 0;
	st.global.u64 	[%rd145], %rd146;
$L__BB14_18:
	add.s32 	%r64, %r64, 1;
	add.s32 	%r65, %r65, 1;
	setp.eq.s32 	%p73, %r65, %r3;
	@%p73 bra 	$L__BB14_125;
	bra.uni 	$L__BB14_16;
$L__BB14_19:
	setp.lt.s32 	%p74, %r34, 1;
	@%p74 bra 	$L__BB14_125;
	mov.u32 	%r14, %tid.x;
	sub.s64 	%rd147, %rd3, %rd5;
	add.s64 	%rd18, %rd147, 1;
	setp.ne.s64 	%p75, %rd5, 0;
	@%p75 bra 	$L__BB14_27;
	and.b32  	%r15, %r34, 3;
	setp.lt.u32 	%p136, %r34, 4;
	mov.b32 	%r68, 0;
	@%p136 bra 	$L__BB14_24;
	and.b32  	%r68, %r34, 2147483644;
	neg.s32 	%r67, %r68;
	add.s64 	%rd186, %rd101, %rd7;
	add.s64 	%rd19, %rd186, 2048;
	mov.u32 	%r66, %r14;
$L__BB14_23:
	mul.wide.s32 	%rd187, %r66, 8;
	add.s64 	%rd188, %rd19, %rd187;
	mov.b64 	%rd189, 0;
	st.global.u64 	[%rd188+-2048], %rd189;
	st.global.u64 	[%rd188+-1024], %rd189;
	st.global.u64 	[%rd188], %rd189;
	st.global.u64 	[%rd188+1024], %rd189;
	add.s32 	%r67, %r67, 4;
	add.s32 	%r66, %r66, 512;
	setp.ne.s32 	%p137, %r67, 0;
	@%p137 bra 	$L__BB14_23;
$L__BB14_24:
	setp.eq.s32 	%p138, %r15, 0;
	@%p138 bra 	$L__BB14_125;
	shl.b32 	%r61, %r68, 7;
	add.s32 	%r70, %r14, %r61;
	neg.s32 	%r69, %r15;
$L__BB14_26:
	.pragma "nounroll";
	mul.wide.s32 	%rd191, %r70, 8;
	add.s64 	%rd192, %rd10, %rd191;
	mov.b64 	%rd193, 0;
	st.global.u64 	[%rd192], %rd193;
	add.s32 	%r70, %r70, 128;
	add.s32 	%r69, %r69, 1;
	setp.eq.s32 	%p139, %r69, 0;
	@%p139 bra 	$L__BB14_125;
	bra.uni 	$L__BB14_26;
$L__BB14_27:
	and.b64  	%rd21, %rd5, 7;
	add.s64 	%rd22, %rd21, -1;
	and.b64  	%rd23, %rd5, 3;
	and.b64  	%rd24, %rd5, -8;
	and.b64  	%rd25, %rd5, 1;
	mov.b32 	%r71, 0;
	cvt.u32.u64 	%r55, %rd18;
$L__BB14_28:
	shl.b32 	%r53, %r71, 7;
	add.s32 	%r54, %r53, %r14;
	cvt.s64.s32 	%rd26, %r54;
	add.s64 	%rd27, %rd9, %rd26;
	or.b64  	%rd148, %rd27, %rd18;
	and.b64  	%rd149, %rd148, -4294967296;
	setp.ne.s64 	%p76, %rd149, 0;
	@%p76 bra 	$L__BB14_30;
	cvt.u32.u64 	%r56, %rd27;
	div.u32 	%r57, %r56, %r55;
	mul.lo.s32 	%r58, %r57, %r55;
	sub.s32 	%r59, %r56, %r58;
	cvt.u64.u32 	%rd194, %r57;
	cvt.u64.u32 	%rd195, %r59;
	bra.uni 	$L__BB14_31;
$L__BB14_30:
	div.u64 	%rd194, %rd27, %rd18;
	mul.lo.s64 	%rd150, %rd194, %rd18;
	sub.s64 	%rd195, %rd27, %rd150;
$L__BB14_31:
	setp.eq.s64 	%p77, %rd6, 0;
	setp.ge.u64 	%p78, %rd194, %rd4;
	setp.ge.u64 	%p79, %rd195, %rd3;
	or.pred  	%p80, %p79, %p78;
	or.pred  	%p81, %p80, %p77;
	mov.f64 	%fd151, 0d0000000000000000;
	@%p81 bra 	$L__BB14_74;
	mov.f64 	%fd151, 0d0000000000000000;
	mov.b64 	%rd196, 0;
$L__BB14_33:
	setp.lt.u64 	%p82, %rd5, 8;
	add.s64 	%rd35, %rd196, %rd194;
	mul.lo.s64 	%rd36, %rd35, %rd3;
	mul.lo.s64 	%rd37, %rd196, %rd5;
	mov.b64 	%rd201, 0;
	@%p82 bra 	$L__BB14_52;
	mul.lo.s64 	%rd154, %rd5, %rd196;
	shl.b64 	%rd155, %rd154, 3;
	add.s64 	%rd156, %rd2, %rd155;
	add.s64 	%rd197, %rd156, 32;
	mov.b64 	%rd199, 0;
	mov.u64 	%rd198, %rd24;
$L__BB14_35:
	.pragma "nounroll";
	setp.ge.u64 	%p83, %rd35, %rd4;
	add.s64 	%rd42, %rd199, %rd195;
	add.s64 	%rd157, %rd42, %rd36;
	setp.ge.u64 	%p84, %rd42, %rd3;
	shl.b64 	%rd158, %rd157, 3;
	add.s64 	%rd43, %rd1, %rd158;
	or.pred  	%p85, %p83, %p84;
	@%p85 bra 	$L__BB14_37;
	ld.global.f64 	%fd117, [%rd43];
	ld.global.f64 	%fd118, [%rd197+-32];
	fma.rn.f64 	%fd151, %fd117, %fd118, %fd151;
$L__BB14_37:
	add.s64 	%rd159, %rd42, 1;
	setp.ge.u64 	%p87, %rd159, %rd3;
	or.pred  	%p88, %p83, %p87;
	@%p88 bra 	$L__BB14_39;
	ld.global.f64 	%fd119, [%rd43+8];
	ld.global.f64 	%fd120, [%rd197+-24];
	fma.rn.f64 	%fd151, %fd119, %fd120, %fd151;
$L__BB14_39:
	add.s64 	%rd160, %rd42, 2;
	setp.ge.u64 	%p90, %rd160, %rd3;
	or.pred  	%p91, %p83, %p90;
	@%p91 bra 	$L__BB14_41;
	ld.global.f64 	%fd121, [%rd43+16];
	ld.global.f64 	%fd122, [%rd197+-16];
	fma.rn.f64 	%fd151, %fd121, %fd122, %fd151;
$L__BB14_41:
	add.s64 	%rd161, %rd42, 3;
	setp.ge.u64 	%p93, %rd161, %rd3;
	or.pred  	%p94, %p83, %p93;
	@%p94 bra 	$L__BB14_43;
	ld.global.f64 	%fd123, [%rd43+24];
	ld.global.f64 	%fd124, [%rd197+-8];
	fma.rn.f64 	%fd151, %fd123, %fd124, %fd151;
$L__BB14_43:
	add.s64 	%rd162, %rd42, 4;
	setp.ge.u64 	%p96, %rd162, %rd3;
	or.pred  	%p97, %p83, %p96;
	@%p97 bra 	$L__BB14_45;
	ld.global.f64 	%fd125, [%rd43+32];
	ld.global.f64 	%fd126, [%rd197];
	fma.rn.f64 	%fd151, %fd125, %fd126, %fd151;
$L__BB14_45:
	add.s64 	%rd163, %rd42, 5;
	setp.ge.u64 	%p99, %rd163, %rd3;
	or.pred  	%p100, %p83, %p99;
	@%p100 bra 	$L__BB14_47;
	ld.global.f64 	%fd127, [%rd43+40];
	ld.global.f64 	%fd128, [%rd197+8];
	fma.rn.f64 	%fd151, %fd127, %fd128, %fd151;
$L__BB14_47:
	add.s64 	%rd164, %rd42, 6;
	setp.ge.u64 	%p102, %rd164, %rd3;
	or.pred  	%p103, %p83, %p102;
	@%p103 bra 	$L__BB14_49;
	ld.global.f64 	%fd129, [%rd43+48];
	ld.global.f64 	%fd130, [%rd197+16];
	fma.rn.f64 	%fd151, %fd129, %fd130, %fd151;
$L__BB14_49:
	add.s64 	%rd165, %rd42, 7;
	setp.ge.u64 	%p105, %rd165, %rd3;
	or.pred  	%p106, %p83, %p105;
	@%p106 bra 	$L__BB14_51;
	ld.global.f64 	%fd131, [%rd43+56];
	ld.global.f64 	%fd132, [%rd197+24];
	fma.rn.f64 	%fd151, %fd131, %fd132, %fd151;
$L__BB14_51:
	add.s64 	%rd199, %rd199, 8;
	add.s64 	%rd198, %rd198, -8;
	add.s64 	%rd197, %rd197, 64;
	setp.ne.s64 	%p107, %rd198, 0;
	mov.u64 	%rd201, %rd24;
	@%p107 bra 	$L__BB14_35;
$L__BB14_52:
	setp.eq.s64 	%p108, %rd21, 0;
	@%p108 bra 	$L__BB14_73;
	setp.lt.u64 	%p109, %rd22, 3;
	@%p109 bra 	$L__BB14_63;
	setp.ge.u64 	%p110, %rd35, %rd4;
	add.s64 	%rd48, %rd201, %rd195;
	add.s64 	%rd166, %rd48, %rd36;
	add.s64 	%rd167, %rd201, %rd37;
	setp.ge.u64 	%p111, %rd48, %rd3;
	shl.b64 	%rd168, %rd166, 3;
	add.s64 	%rd49, %rd1, %rd168;
	shl.b64 	%rd169, %rd167, 3;
	add.s64 	%rd50, %rd2, %rd169;
	or.pred  	%p112, %p110, %p111;
	@%p112 bra 	$L__BB14_56;
	ld.global.f64 	%fd134, [%rd49];
	ld.global.f64 	%fd135, [%rd50];
	fma.rn.f64 	%fd151, %fd134, %fd135, %fd151;
$L__BB14_56:
	add.s64 	%rd170, %rd48, 1;
	setp.ge.u64 	%p114, %rd170, %rd3;
	or.pred  	%p115, %p110, %p114;
	@%p115 bra 	$L__BB14_58;
	ld.global.f64 	%fd136, [%rd49+8];
	ld.global.f64 	%fd137, [%rd50+8];
	fma.rn.f64 	%fd151, %fd136, %fd137, %fd151;
$L__BB14_58:
	add.s64 	%rd171, %rd48, 2;
	setp.ge.u64 	%p117, %rd171, %rd3;
	or.pred  	%p118, %p110, %p117;
	@%p118 bra 	$L__BB14_60;
	ld.global.f64 	%fd138, [%rd49+16];
	ld.global.f64 	%fd139, [%rd50+16];
	fma.rn.f64 	%fd151, %fd138, %fd139, %fd151;
$L__BB14_60:
	add.s64 	%rd172, %rd48, 3;
	setp.ge.u64 	%p120, %rd172, %rd3;
	or.pred  	%p121, %p110, %p120;
	@%p121 bra 	$L__BB14_62;
	ld.global.f64 	%fd140, [%rd49+24];
	ld.global.f64 	%fd141, [%rd50+24];
	fma.rn.f64 	%fd151, %fd140, %fd141, %fd151;
$L__BB14_62:
	add.s64 	%rd201, %rd201, 4;
$L__BB14_63:
	setp.eq.s64 	%p122, %rd23, 0;
	@%p122 bra 	$L__BB14_73;
	setp.eq.s64 	%p123, %rd23, 1;
	@%p123 bra 	$L__BB14_70;
	setp.ge.u64 	%p124, %rd35, %rd4;
	add.s64 	%rd53, %rd201, %rd195;
	add.s64 	%rd173, %rd53, %rd36;
	add.s64 	%rd174, %rd201, %rd37;
	setp.ge.u64 	%p125, %rd53, %rd3;
	shl.b64 	%rd175, %rd173, 3;
	add.s64 	%rd54, %rd1, %rd175;
	shl.b64 	%rd176, %rd174, 3;
	add.s64 	%rd55, %rd2, %rd176;
	or.pred  	%p126, %p124, %p125;
	@%p126 bra 	$L__BB14_67;
	ld.global.f64 	%fd143, [%rd54];
	ld.global.f64 	%fd144, [%rd55];
	fma.rn.f64 	%fd151, %fd143, %fd144, %fd151;
$L__BB14_67:
	add.s64 	%rd177, %rd53, 1;
	setp.ge.u64 	%p128, %rd177, %rd3;
	or.pred  	%p129, %p124, %p128;
	@%p129 bra 	$L__BB14_69;
	ld.global.f64 	%fd145, [%rd54+8];
	ld.global.f64 	%fd146, [%rd55+8];
	fma.rn.f64 	%fd151, %fd145, %fd146, %fd151;
$L__BB14_69:
	add.s64 	%rd201, %rd201, 2;
$L__BB14_70:
	setp.eq.s64 	%p130, %rd25, 0;
	@%p130 bra 	$L__BB14_73;
	setp.ge.u64 	%p131, %rd35, %rd4;
	add.s64 	%rd178, %rd201, %rd195;
	add.s64 	%rd58, %rd178, %rd36;
	add.s64 	%rd59, %rd201, %rd37;
	setp.ge.u64 	%p132, %rd178, %rd3;
	or.pred  	%p133, %p131, %p132;
	@%p133 bra 	$L__BB14_73;
	shl.b64 	%rd179, %rd58, 3;
	add.s64 	%rd180, %rd1, %rd179;
	ld.global.f64 	%fd147, [%rd180];
	shl.b64 	%rd181, %rd59, 3;
	add.s64 	%rd182, %rd2, %rd181;
	ld.global.f64 	%fd148, [%rd182];
	fma.rn.f64 	%fd151, %fd147, %fd148, %fd151;
$L__BB14_73:
	add.s64 	%rd196, %rd196, 1;
	setp.ne.s64 	%p134, %rd196, %rd6;
	@%p134 bra 	$L__BB14_33;
$L__BB14_74:
	shl.b64 	%rd183, %rd26, 3;
	add.s64 	%rd184, %rd10, %rd183;
	st.global.f64 	[%rd184], %fd151;
	add.s32 	%r71, %r71, 1;
	setp.eq.s32 	%p135, %r71, %r34;
	@%p135 bra 	$L__BB14_125;
	bra.uni 	$L__BB14_28;
$L__BB14_75:
	and.b64  	%rd13, %rd5, 7;
	add.s64 	%rd14, %rd13, -1;
	and.b64  	%rd15, %rd5, 3;
	and.b64  	%rd16, %rd5, -8;
	and.b64  	%rd17, %rd5, 1;
	mov.b32 	%r72, 0;
	cvt.u32.u64 	%r39, %rd11;
$L__BB14_76:
	shl.b32 	%r38, %r72, 7;
	add.s32 	%r32, %r38, %r2;
	setp.ge.s32 	%p4, %r32, %r1;
	@%p4 bra 	$L__BB14_124;
	cvt.s64.s32 	%rd61, %r32;
	add.s64 	%rd62, %rd9, %rd61;
	or.b64  	%rd103, %rd62, %rd11;
	and.b64  	%rd104, %rd103, -4294967296;
	setp.ne.s64 	%p5, %rd104, 0;
	@%p5 bra 	$L__BB14_79;
	cvt.u32.u64 	%r40, %rd62;
	div.u32 	%r41, %r40, %r39;
	mul.lo.s32 	%r42, %r41, %r39;
	sub.s32 	%r43, %r40, %r42;
	cvt.u64.u32 	%rd203, %r41;
	cvt.u64.u32 	%rd204, %r43;
	bra.uni 	$L__BB14_80;
$L__BB14_79:
	div.u64 	%rd203, %rd62, %rd11;
	mul.lo.s64 	%rd105, %rd203, %rd11;
	sub.s64 	%rd204, %rd62, %rd105;
$L__BB14_80:
	setp.eq.s64 	%p6, %rd6, 0;
	setp.ge.u64 	%p7, %rd203, %rd4;
	setp.ge.u64 	%p8, %rd204, %rd3;
	or.pred  	%p9, %p8, %p7;
	or.pred  	%p10, %p9, %p6;
	mov.f64 	%fd175, 0d0000000000000000;
	@%p10 bra 	$L__BB14_123;
	mov.f64 	%fd175, 0d0000000000000000;
	mov.b64 	%rd205, 0;
$L__BB14_82:
	setp.lt.u64 	%p11, %rd5, 8;
	add.s64 	%rd70, %rd205, %rd203;
	mul.lo.s64 	%rd71, %rd70, %rd3;
	mul.lo.s64 	%rd72, %rd205, %rd5;
	mov.b64 	%rd208, 0;
	@%p11 bra 	$L__BB14_101;
	mov.b64 	%rd206, 0;
$L__BB14_84:
	.pragma "nounroll";
	setp.ge.u64 	%p12, %rd70, %rd4;
	add.s64 	%rd74, %rd206, %rd204;
	add.s64 	%rd109, %rd74, %rd71;
	add.s64 	%rd110, %rd206, %rd72;
	setp.ge.u64 	%p13, %rd74, %rd3;
	shl.b64 	%rd111, %rd109, 3;
	add.s64 	%rd75, %rd1, %rd111;
	shl.b64 	%rd112, %rd110, 3;
	add.s64 	%rd76, %rd2, %rd112;
	or.pred  	%p14, %p12, %p13;
	@%p14 bra 	$L__BB14_86;
	ld.global.f64 	%fd82, [%rd75];
	ld.global.f64 	%fd83, [%rd76];
	fma.rn.f64 	%fd175, %fd82, %fd83, %fd175;
$L__BB14_86:
	add.s64 	%rd113, %rd74, 1;
	setp.ge.u64 	%p16, %rd113, %rd3;
	or.pred  	%p17, %p12, %p16;
	@%p17 bra 	$L__BB14_88;
	ld.global.f64 	%fd84, [%rd75+8];
	ld.global.f64 	%fd85, [%rd76+8];
	fma.rn.f64 	%fd175, %fd84, %fd85, %fd175;
$L__BB14_88:
	add.s64 	%rd114, %rd74, 2;
	setp.ge.u64 	%p19, %rd114, %rd3;
	or.pred  	%p20, %p12, %p19;
	@%p20 bra 	$L__BB14_90;
	ld.global.f64 	%fd86, [%rd75+16];
	ld.global.f64 	%fd87, [%rd76+16];
	fma.rn.f64 	%fd175, %fd86, %fd87, %fd175;
$L__BB14_90:
	add.s64 	%rd115, %rd74, 3;
	setp.ge.u64 	%p22, %rd115, %rd3;
	or.pred  	%p23, %p12, %p22;
	@%p23 bra 	$L__BB14_92;
	ld.global.f64 	%fd88, [%rd75+24];
	ld.global.f64 	%fd89, [%rd76+24];
	fma.rn.f64 	%fd175, %fd88, %fd89, %fd175;
$L__BB14_92:
	add.s64 	%rd116, %rd74, 4;
	setp.ge.u64 	%p25, %rd116, %rd3;
	or.pred  	%p26, %p12, %p25;
	@%p26 bra 	$L__BB14_94;
	ld.global.f64 	%fd90, [%rd75+32];
	ld.global.f64 	%fd91, [%rd76+32];
	fma.rn.f64 	%fd175, %fd90, %fd91, %fd175;
$L__BB14_94:
	add.s64 	%rd117, %rd74, 5;
	setp.ge.u64 	%p28, %rd117, %rd3;
	or.pred  	%p29, %p12, %p28;
	@%p29 bra 	$L__BB14_96;
	ld.global.f64 	%fd92, [%rd75+40];
	ld.global.f64 	%fd93, [%rd76+40];
	fma.rn.f64 	%fd175, %fd92, %fd93, %fd175;
$L__BB14_96:
	add.s64 	%rd118, %rd74, 6;
	setp.ge.u64 	%p31, %rd118, %rd3;
	or.pred  	%p32, %p12, %p31;
	@%p32 bra 	$L__BB14_98;
	ld.global.f64 	%fd94, [%rd75+48];
	ld.global.f64 	%fd95, [%rd76+48];
	fma.rn.f64 	%fd175, %fd94, %fd95, %fd175;
$L__BB14_98:
	add.s64 	%rd119, %rd74, 7;
	setp.ge.u64 	%p34, %rd119, %rd3;
	or.pred  	%p35, %p12, %p34;
	@%p35 bra 	$L__BB14_100;
	ld.global.f64 	%fd96, [%rd75+56];
	ld.global.f64 	%fd97, [%rd76+56];
	fma.rn.f64 	%fd175, %fd96, %fd97, %fd175;
$L__BB14_100:
	add.s64 	%rd206, %rd206, 8;
	setp.ne.s64 	%p36, %rd206, %rd16;
	mov.u64 	%rd208, %rd16;
	@%p36 bra 	$L__BB14_84;
$L__BB14_101:
	setp.eq.s64 	%p37, %rd13, 0;
	@%p37 bra 	$L__BB14_122;
	setp.lt.u64 	%p38, %rd14, 3;
	@%p38 bra 	$L__BB14_112;
	setp.ge.u64 	%p39, %rd70, %rd4;
	add.s64 	%rd79, %rd208, %rd204;
	add.s64 	%rd120, %rd79, %rd71;
	add.s64 	%rd121, %rd208, %rd72;
	setp.ge.u64 	%p40, %rd79, %rd3;
	shl.b64 	%rd122, %rd120, 3;
	add.s64 	%rd80, %rd1, %rd122;
	shl.b64 	%rd123, %rd121, 3;
	add.s64 	%rd81, %rd2, %rd123;
	or.pred  	%p41, %p39, %p40;
	@%p41 bra 	$L__BB14_105;
	ld.global.f64 	%fd99, [%rd80];
	ld.global.f64 	%fd100, [%rd81];
	fma.rn.f64 	%fd175, %fd99, %fd100, %fd175;
$L__BB14_105:
	add.s64 	%rd124, %rd79, 1;
	setp.ge.u64 	%p43, %rd124, %rd3;
	or.pred  	%p44, %p39, %p43;
	@%p44 bra 	$L__BB14_107;
	ld.global.f64 	%fd101, [%rd80+8];
	ld.global.f64 	%fd102, [%rd81+8];
	fma.rn.f64 	%fd175, %fd101, %fd102, %fd175;
$L__BB14_107:
	add.s64 	%rd125, %rd79, 2;
	setp.ge.u64 	%p46, %rd125, %rd3;
	or.pred  	%p47, %p39, %p46;
	@%p47 bra 	$L__BB14_109;
	ld.global.f64 	%fd103, [%rd80+16];
	ld.global.f64 	%fd104, [%rd81+16];
	fma.rn.f64 	%fd175, %fd103, %fd104, %fd175;
$L__BB14_109:
	add.s64 	%rd126, %rd79, 3;
	setp.ge.u64 	%p49, %rd126, %rd3;
	or.pred  	%p50, %p39, %p49;
	@%p50 bra 	$L__BB14_111;
	ld.global.f64 	%fd105, [%rd80+24];
	ld.global.f64 	%fd106, [%rd81+24];
	fma.rn.f64 	%fd175, %fd105, %fd106, %fd175;
$L__BB14_111:
	add.s64 	%rd208, %rd208, 4;
$L__BB14_112:
	setp.eq.s64 	%p51, %rd15, 0;
	@%p51 bra 	$L__BB14_122;
	setp.eq.s64 	%p52, %rd15, 1;
	@%p52 bra 	$L__BB14_119;
	setp.ge.u64 	%p53, %rd70, %rd4;
	add.s64 	%rd84, %rd208, %rd204;
	add.s64 	%rd127, %rd84, %rd71;
	add.s64 	%rd128, %rd208, %rd72;
	setp.ge.u64 	%p54, %rd84, %rd3;
	shl.b64 	%rd129, %rd127, 3;
	add.s64 	%rd85, %rd1, %rd129;
	shl.b64 	%rd130, %rd128, 3;
	add.s64 	%rd86, %rd2, %rd130;
	or.pred  	%p55, %p53, %p54;
	@%p55 bra 	$L__BB14_116;
	ld.global.f64 	%fd108, [%rd85];
	ld.global.f64 	%fd109, [%rd86];
	fma.rn.f64 	%fd175, %fd108, %fd109, %fd175;
$L__BB14_116:
	add.s64 	%rd131, %rd84, 1;
	setp.ge.u64 	%p57, %rd131, %rd3;
	or.pred  	%p58, %p53, %p57;
	@%p58 bra 	$L__BB14_118;
	ld.global.f64 	%fd110, [%rd85+8];
	ld.global.f64 	%fd111, [%rd86+8];
	fma.rn.f64 	%fd175, %fd110, %fd111, %fd175;
$L__BB14_118:
	add.s64 	%rd208, %rd208, 2;
$L__BB14_119:
	setp.eq.s64 	%p59, %rd17, 0;
	@%p59 bra 	$L__BB14_122;
	setp.ge.u64 	%p60, %rd70, %rd4;
	add.s64 	%rd132, %rd208, %rd204;
	add.s64 	%rd89, %rd132, %rd71;
	add.s64 	%rd90, %rd208, %rd72;
	setp.ge.u64 	%p61, %rd132, %rd3;
	or.pred  	%p62, %p60, %p61;
	@%p62 bra 	$L__BB14_122;
	shl.b64 	%rd133, %rd89, 3;
	add.s64 	%rd134, %rd1, %rd133;
	ld.global.f64 	%fd112, [%rd134];
	shl.b64 	%rd135, %rd90, 3;
	add.s64 	%rd136, %rd2, %rd135;
	ld.global.f64 	%fd113, [%rd136];
	fma.rn.f64 	%fd175, %fd112, %fd113, %fd175;
$L__BB14_122:
	add.s64 	%rd205, %rd205, 1;
	setp.ne.s64 	%p63, %rd205, %rd6;
	@%p63 bra 	$L__BB14_82;
$L__BB14_123:
	shl.b64 	%rd137, %rd61, 3;
	add.s64 	%rd138, %rd10, %rd137;
	st.global.f64 	[%rd138], %fd175;
$L__BB14_124:
	add.s32 	%r72, %r72, 1;
	setp.ne.s32 	%p64, %r72, %r34;
	@%p64 bra 	$L__BB14_76;
$L__BB14_125:
	ret;

}
	// .globl	_ZN3cub18CUB_300001_SM_10006detail9transform16transform_kernelINS2_10policy_hubILb1EN4cuda3std3__45tupleIJN6thrust24THRUST_300001_SM_1000_NS6detail15normal_iteratorINSA_10device_ptrIdEEEEEEEE10policy1000Ei13MultiplyValueSF_JPdEEEvT0_iT1_T2_DpNS2_10kernel_argIT3_EE
.visible .entry _ZN3cub18CUB_300001_SM_10006detail9transform16transform_kernelINS2_10policy_hubILb1EN4cuda3std3__45tupleIJN6thrust24THRUST_300001_SM_1000_NS6detail15normal_iteratorINSA_10device_ptrIdEEEEEEEE10policy1000Ei13MultiplyValueSF_JPdEEEvT0_iT1_T2_DpNS2_10kernel_argIT3_EE(
	.param .u32 _ZN3cub18CUB_300001_SM_10006detail9transform16transform_kernelINS2_10policy_hubILb1EN4cuda3std3__45tupleIJN6thrust24THRUST_300001_SM_1000_NS6detail15normal_iteratorINSA_10device_ptrIdEEEEEEEE10policy1000Ei13MultiplyValueSF_JPdEEEvT0_iT1_T2_DpNS2_10kernel_argIT3_EE_param_0,
	.param .u32 _ZN3cub18CUB_300001_SM_10006detail9transform16transform_kernelINS2_10policy_hubILb1EN4cuda3std3__45tupleIJN6thrust24THRUST_300001_SM_1000_NS6detail15normal_iteratorINSA_10device_ptrIdEEEEEEEE10policy1000Ei13MultiplyValueSF_JPdEEEvT0_iT1_T2_DpNS2_10kernel_argIT3_EE_param_1,
	.param .align 8 .b8 _ZN3cub18CUB_300001_SM_10006detail9transform16transform_kernelINS2_10policy_hubILb1EN4cuda3std3__45tupleIJN6thrust24THRUST_300001_SM_1000_NS6detail15normal_iteratorINSA_10device_ptrIdEEEEEEEE10policy1000Ei13MultiplyValueSF_JPdEEEvT0_iT1_T2_DpNS2_10kernel_argIT3_EE_param_2[8],
	.param .align 8 .b8 _ZN3cub18CUB_300001_SM_10006detail9transform16transform_kernelINS2_10policy_hubILb1EN4cuda3std3__45tupleIJN6thrust24THRUST_300001_SM_1000_NS6detail15normal_iteratorINSA_10device_ptrIdEEEEEEEE10policy1000Ei13MultiplyValueSF_JPdEEEvT0_iT1_T2_DpNS2_10kernel_argIT3_EE_param_3[8],
	.param .align 8 .b8 _ZN3cub18CUB_300001_SM_10006detail9transform16transform_kernelINS2_10policy_hubILb1EN4cuda3std3__45tupleIJN6thrust24THRUST_300001_SM_1000_NS6detail15normal_iteratorINSA_10device_ptrIdEEEEEEEE10policy1000Ei13MultiplyValueSF_JPdEEEvT0_iT1_T2_DpNS2_10kernel_argIT3_EE_param_4[16]
)
.maxntid 128
{
	.reg .pred 	%p<37>;
	.reg .b32 	%r<84>;
	.reg .b64 	%rd<66>;
	.reg .b64 	%fd<91>;

	ld.param.f64 	%fd2, [_ZN3cub18CUB_300001_SM_10006detail9transform16transform_kernelINS2_10policy_hubILb1EN4cuda3std3__45tupleIJN6thrust24THRUST_300001_SM_1000_NS6detail15normal_iteratorINSA_10device_ptrIdEEEEEEEE10policy1000Ei13MultiplyValueSF_JPdEEEvT0_iT1_T2_DpNS2_10kernel_argIT3_EE_param_2];
	ld.param.u32 	%r50, [_ZN3cub18CUB_300001_SM_10006detail9transform16transform_kernelINS2_10policy_hubILb1EN4cuda3std3__45tupleIJN6thrust24THRUST_300001_SM_1000_NS6detail15normal_iteratorINSA_10device_ptrIdEEEEEEEE10policy1000Ei13MultiplyValueSF_JPdEEEvT0_iT1_T2_DpNS2_10kernel_argIT3_EE_param_0];
	ld.param.u64 	%rd15, [_ZN3cub18CUB_300001_SM_10006detail9transform16transform_kernelINS2_10policy_hubILb1EN4cuda3std3__45tupleIJN6thrust24THRUST_300001_SM_1000_NS6detail15normal_iteratorINSA_10device_ptrIdEEEEEEEE10policy1000Ei13MultiplyValueSF_JPdEEEvT0_iT1_T2_DpNS2_10kernel_argIT3_EE_param_4];
	ld.param.u64 	%rd16, [_ZN3cub18CUB_300001_SM_10006detail9transform16transform_kernelINS2_10policy_hubILb1EN4cuda3std3__45tupleIJN6thrust24THRUST_300001_SM_1000_NS6detail15normal_iteratorINSA_10device_ptrIdEEEEEEEE10policy1000Ei13MultiplyValueSF_JPdEEEvT0_iT1_T2_DpNS2_10kernel_argIT3_EE_param_3];
	ld.param.u32 	%r49, [_ZN3cub18CUB_300001_SM_10006detail9transform16transform_kernelINS2_10policy_hubILb1EN4cuda3std3__45tupleIJN6thrust24THRUST_300001_SM_1000_NS6detail15normal_iteratorINSA_10device_ptrIdEEEEEEEE10policy1000Ei13MultiplyValueSF_JPdEEEvT0_iT1_T2_DpNS2_10kernel_argIT3_EE_param_1];
	cvta.to.global.u64 	%rd1, %rd16;
	cvta.to.global.u64 	%rd2, %rd15;
	shl.b32 	%r1, %r49, 7;
	mov.u32 	%r51, %ctaid.x;
	mul.lo.s32 	%r2, %r1, %r51;
	sub.s32 	%r3, %r50, %r2;
	min.s32 	%r4, %r1, %r3;
	shl.b32 	%r5, %r4, 3;
	mov.u32 	%r6, %tid.x;
	shl.b32 	%r72, %r6, 7;
	setp.ge.s32 	%p1, %r72, %r5;
	@%p1 bra 	$L__BB15_3;
	mul.wide.u32 	%rd17, %r6, 128;
	add.s64 	%rd18, %rd2, %rd17;
	mul.wide.s32 	%rd19, %r2, 8;
	add.s64 	%rd64, %rd18, %rd19;
$L__BB15_2:
	.pragma "nounroll";
	// begin inline asm
	prefetch.global.L2 [%rd64];
	// end inline asm
	add.s32 	%r72, %r72, 16384;
	add.s64 	%rd64, %rd64, 16384;
	setp.lt.s32 	%p2, %r72, %r5;
	@%p2 bra 	$L__BB15_2;
$L__BB15_3:
	mul.wide.s32 	%rd21, %r2, 8;
	add.s64 	%rd6, %rd2, %rd21;
	add.s64 	%rd7, %rd1, %rd21;
	setp.gt.s32 	%p3, %r1, %r3;
	@%p3 bra 	$L__BB15_17;
	setp.lt.s32 	%p4, %r49, 1;
	@%p4 bra 	$L__BB15_58;
	and.b32  	%r10, %r49, 15;
	setp.lt.u32 	%p5, %r49, 16;
	mov.b32 	%r79, 0;
	@%p5 bra 	$L__BB15_8;
	and.b32  	%r79, %r49, 2147483632;
	neg.s32 	%r74, %r79;
	add.s32 	%r73, %r6, 1152;
	mul.wide.u32 	%rd22, %r6, 8;
	or.b64  	%rd65, %rd22, 8192;
$L__BB15_7:
	.pragma "nounroll";
	mul.wide.s32 	%rd23, %r73, 8;
	add.s64 	%rd24, %rd23, 3072;
	add.s64 	%rd25, %rd6, %rd65;
	ld.global.f64 	%fd3, [%rd25+-8192];
	mul.f64 	%fd4, %fd2, %fd3;
	add.s64 	%rd26, %rd7, %rd65;
	st.global.f64 	[%rd26+-8192], %fd4;
	ld.global.f64 	%fd5, [%rd25+-7168];
	mul.f64 	%fd6, %fd2, %fd5;
	st.global.f64 	[%rd26+-7168], %fd6;
	ld.global.f64 	%fd7, [%rd25+-6144];
	mul.f64 	%fd8, %fd2, %fd7;
	st.global.f64 	[%rd26+-6144], %fd8;
	ld.global.f64 	%fd9, [%rd25+-5120];
	mul.f64 	%fd10, %fd2, %fd9;
	st.global.f64 	[%rd26+-5120], %fd10;
	ld.global.f64 	%fd11, [%rd25+-4096];
	mul.f64 	%fd12, %fd2, %fd11;
	st.global.f64 	[%rd26+-4096], %fd12;
	ld.global.f64 	%fd13, [%rd25+-3072];
	mul.f64 	%fd14, %fd2, %fd13;
	st.global.f64 	[%rd26+-3072], %fd14;
	ld.global.f64 	%fd15, [%rd25+-2048];
	mul.f64 	%fd16, %fd2, %fd15;
	st.global.f64 	[%rd26+-2048], %fd16;
	ld.global.f64 	%fd17, [%rd25+-1024];
	mul.f64 	%fd18, %fd2, %fd17;
	st.global.f64 	[%rd26+-1024], %fd18;
	ld.global.f64 	%fd19, [%rd25];
	mul.f64 	%fd20, %fd2, %fd19;
	st.global.f64 	[%rd26], %fd20;
	add.s64 	%rd27, %rd6, %rd24;
	ld.global.f64 	%fd21, [%rd27+-3072];
	mul.f64 	%fd22, %fd2, %fd21;
	add.s64 	%rd28, %rd7, %rd24;
	st.global.f64 	[%rd28+-3072], %fd22;
	ld.global.f64 	%fd23, [%rd27+-2048];
	mul.f64 	%fd24, %fd2, %fd23;
	st.global.f64 	[%rd28+-2048], %fd24;
	ld.global.f64 	%fd25, [%rd27+-1024];
	mul.f64 	%fd26, %fd2, %fd25;
	st.global.f64 	[%rd28+-1024], %fd26;
	ld.global.f64 	%fd27, [%rd27];
	mul.f64 	%fd28, %fd2, %fd27;
	st.global.f64 	[%rd28], %fd28;
	ld.global.f64 	%fd29, [%rd27+1024];
	mul.f64 	%fd30, %fd2, %fd29;
	st.global.f64 	[%rd28+1024], %fd30;
	ld.global.f64 	%fd31, [%rd27+2048];
	mul.f64 	%fd32, %fd2, %fd31;
	st.global.f64 	[%rd28+2048], %fd32;
	ld.global.f64 	%fd33, [%rd27+3072];
	mul.f64 	%fd34, %fd2, %fd33;
	st.global.f64 	[%rd28+3072], %fd34;
	add.s32 	%r74, %r74, 16;
	add.s32 	%r73, %r73, 2048;
	add.s64 	%rd65, %rd65, 16384;
	setp.eq.s32 	%p6, %r74, 0;
	@%p6 bra 	$L__BB15_8;
	bra.uni 	$L__BB15_7;
$L__BB15_8:
	setp.eq.s32 	%p7, %r10, 0;
	@%p7 bra 	$L__BB15_58;
	and.b32  	%r37, %r49, 7;
	setp.lt.u32 	%p8, %r10, 8;
	@%p8 bra 	$L__BB15_11;
	shl.b32 	%r53, %r79, 7;
	add.s32 	%r54, %r53, %r6;
	mul.wide.s32 	%rd29, %r54, 8;
	add.s64 	%rd30, %rd6, %rd29;
	ld.global.f64 	%fd35, [%rd30];
	mul.f64 	%fd36, %fd2, %fd35;
	add.s64 	%rd31, %rd7, %rd29;
	st.global.f64 	[%rd31], %fd36;
	ld.global.f64 	%fd37, [%rd30+1024];
	mul.f64 	%fd38, %fd2, %fd37;
	st.global.f64 	[%rd31+1024], %fd38;
	ld.global.f64 	%fd39, [%rd30+2048];
	mul.f64 	%fd40, %fd2, %fd39;
	st.global.f64 	[%rd31+2048], %fd40;
	ld.global.f64 	%fd41, [%rd30+3072];
	mul.f64 	%fd42, %fd2, %fd41;
	st.global.f64 	[%rd31+3072], %fd42;
	ld.global.f64 	%fd43, [%rd30+4096];
	mul.f64 	%fd44, %fd2, %fd43;
	st.global.f64 	[%rd31+4096], %fd44;
	ld.global.f64 	%fd45, [%rd30+5120];
	mul.f64 	%fd46, %fd2, %fd45;
	st.global.f64 	[%rd31+5120], %fd46;
	ld.global.f64 	%fd47, [%rd30+6144];
	mul.f64 	%fd48, %fd2, %fd47;
	st.global.f64 	[%rd31+6144], %fd48;
	ld.global.f64 	%fd49, [%rd30+7168];
	mul.f64 	%fd50, %fd2, %fd49;
	st.global.f64 	[%rd31+7168], %fd50;
	add.s32 	%r79, %r79, 8;
$L__BB15_11:
	setp.eq.s32 	%p9, %r37, 0;
	@%p9 bra 	$L__BB15_58;
	and.b32  	%r40, %r49, 3;
	setp.lt.u32 	%p10, %r37, 4;
	@%p10 bra 	$L__BB15_14;
	shl.b32 	%r55, %r79, 7;
	add.s32 	%r56, %r55, %r6;
	mul.wide.s32 	%rd32, %r56, 8;
	add.s64 	%rd33, %rd6, %rd32;
	ld.global.f64 	%fd51, [%rd33];
	mul.f64 	%fd52, %fd2, %fd51;
	add.s64 	%rd34, %rd7, %rd32;
	st.global.f64 	[%rd34], %fd52;
	ld.global.f64 	%fd53, [%rd33+1024];
	mul.f64 	%fd54, %fd2, %fd53;
	st.global.f64 	[%rd34+1024], %fd54;
	ld.global.f64 	%fd55, [%rd33+2048];
	mul.f64 	%fd56, %fd2, %fd55;
	st.global.f64 	[%rd34+2048], %fd56;
	ld.global.f64 	%fd57, [%rd33+3072];
	mul.f64 	%fd58, %fd2, %fd57;
	st.global.f64 	[%rd34+3072], %fd58;
	add.s32 	%r79, %r79, 4;
$L__BB15_14:
	setp.eq.s32 	%p11, %r40, 0;
	@%p11 bra 	$L__BB15_58;
	shl.b32 	%r57, %r79, 7;
	add.s32 	%r83, %r6, %r57;
	neg.s32 	%r82, %r40;
$L__BB15_16:
	.pragma "nounroll";
	mul.wide.s32 	%rd36, %r83, 8;
	add.s64 	%rd37, %rd7, %rd36;
	add.s64 	%rd38, %rd6, %rd36;
	ld.global.f64 	%fd59, [%rd38];
	mul.f64 	%fd60, %fd2, %fd59;
	st.global.f64 	[%rd37], %fd60;
	add.s32 	%r83, %r83, 128;
	add.s32 	%r82, %r82, 1;
	setp.ne.s32 	%p12, %r82, 0;
	@%p12 bra 	$L__BB15_16;
	bra.uni 	$L__BB15_58;
$L__BB15_17:
	setp.lt.s32 	%p13, %r49, 1;
	@%p13 bra 	$L__BB15_58;
	and.b32  	%r14, %r49, 7;
	setp.lt.u32 	%p14, %r49, 8;
	mov.b32 	%r76, 0;
	@%p14 bra 	$L__BB15_37;
	and.b32  	%r76, %r49, 2147483640;
	mov.b32 	%r75, 0;
$L__BB15_20:
	.pragma "nounroll";
	shl.b32 	%r60, %r75, 7;
	add.s32 	%r21, %r60, %r6;
	setp.ge.s32 	%p15, %r21, %r4;
	@%p15 bra 	$L__BB15_22;
	mul.wide.u32 	%rd39, %r21, 8;
	add.s64 	%rd40, %rd6, %rd39;
	ld.global.f64 	%fd61, [%rd40];
	mul.f64 	%fd62, %fd2, %fd61;
	add.s64 	%rd41, %rd7, %rd39;
	st.global.f64 	[%rd41], %fd62;
$L__BB15_22:
	add.s32 	%r61, %r21, 128;
	setp.ge.s32 	%p16, %r61, %r4;
	mul.wide.s32 	%rd42, %r61, 8;
	add.s64 	%rd11, %rd6, %rd42;
	add.s64 	%rd12, %rd7, %rd42;
	@%p16 bra 	$L__BB15_24;
	ld.global.f64 	%fd63, [%rd11];
	mul.f64 	%fd64, %fd2, %fd63;
	st.global.f64 	[%rd12], %fd64;
$L__BB15_24:
	add.s32 	%r62, %r21, 256;
	setp.ge.s32 	%p17, %r62, %r4;
	@%p17 bra 	$L__BB15_26;
	ld.global.f64 	%fd65, [%rd11+1024];
	mul.f64 	%fd66, %fd2, %fd65;
	st.global.f64 	[%rd12+1024], %fd66;
$L__BB15_26:
	add.s32 	%r63, %r21, 384;
	setp.ge.s32 	%p18, %r63, %r4;
	@%p18 bra 	$L__BB15_28;
	ld.global.f64 	%fd67, [%rd11+2048];
	mul.f64 	%fd68, %fd2, %fd67;
	st.global.f64 	[%rd12+2048], %fd68;
$L__BB15_28:
	add.s32 	%r64, %r21, 512;
	setp.ge.s32 	%p19, %r64, %r4;
	@%p19 bra 	$L__BB15_30;
	ld.global.f64 	%fd69, [%rd11+3072];
	mul.f64 	%fd70, %fd2, %fd69;
	st.global.f64 	[%rd12+3072], %fd70;
$L__BB15_30:
	add.s32 	%r65, %r21, 640;
	setp.ge.s32 	%p20, %r65, %r4;
	@%p20 bra 	$L__BB15_32;
	ld.global.f64 	%fd71, [%rd11+4096];
	mul.f64 	%fd72, %fd2, %fd71;
	st.global.f64 	[%rd12+4096], %fd72;
$L__BB15_32:
	add.s32 	%r66, %r21, 768;
	setp.ge.s32 	%p21, %r66, %r4;
	@%p21 bra 	$L__BB15_34;
	ld.global.f64 	%fd73, [%rd11+5120];
	mul.f64 	%fd74, %fd2, %fd73;
	st.global.f64 	[%rd12+5120], %fd74;
$L__BB15_34:
	add.s32 	%r67, %r21, 896;
	setp.ge.s32 	%p22, %r67, %r4;
	@%p22 bra 	$L__BB15_36;
	ld.global.f64 	%fd75, [%rd11+6144];
	mul.f64 	%fd76, %fd2, %fd75;
	st.global.f64 	[%rd12+6144], %fd76;
$L__BB15_36:
	add.s32 	%r75, %r75, 8;
	setp.ne.s32 	%p23, %r75, %r76;
	@%p23 bra 	$L__BB15_20;
$L__BB15_37:
	setp.eq.s32 	%p24, %r14, 0;
	@%p24 bra 	$L__BB15_58;
	and.b32  	%r24, %r49, 3;
	setp.lt.u32 	%p25, %r14, 4;
	@%p25 bra 	$L__BB15_48;
	shl.b32 	%r68, %r76, 7;
	add.s32 	%r25, %r68, %r6;
	setp.ge.s32 	%p26, %r25, %r4;
	@%p26 bra 	$L__BB15_41;
	mul.wide.s32 	%rd43, %r25, 8;
	add.s64 	%rd44, %rd6, %rd43;
	ld.global.f64 	%fd77, [%rd44];
	mul.f64 	%fd78, %fd2, %fd77;
	add.s64 	%rd45, %rd7, %rd43;
	st.global.f64 	[%rd45], %fd78;
$L__BB15_41:
	add.s32 	%r26, %r25, 128;
	setp.ge.s32 	%p27, %r26, %r4;
	@%p27 bra 	$L__BB15_43;
	mul.wide.s32 	%rd46, %r26, 8;
	add.s64 	%rd47, %rd6, %rd46;
	ld.global.f64 	%fd79, [%rd47];
	mul.f64 	%fd80, %fd2, %fd79;
	add.s64 	%rd48, %rd7, %rd46;
	st.global.f64 	[%rd48], %fd80;
$L__BB15_43:
	add.s32 	%r27, %r25, 256;
	setp.ge.s32 	%p28, %r27, %r4;
	@%p28 bra 	$L__BB15_45;
	mul.wide.s32 	%rd49, %r27, 8;
	add.s64 	%rd50, %rd6, %rd49;
	ld.global.f64 	%fd81, [%rd50];
	mul.f64 	%fd82, %fd2, %fd81;
	add.s64 	%rd51, %rd7, %rd49;
	st.global.f64 	[%rd51], %fd82;
$L__BB15_45:
	add.s32 	%r28, %r25, 384;
	setp.ge.s32 	%p29, %r28, %r4;
	@%p29 bra 	$L__BB15_47;
	mul.wide.s32 	%rd52, %r28, 8;
	add.s64 	%rd53, %rd6, %rd52;
	ld.global.f64 	%fd83, [%rd53];
	mul.f64 	%fd84, %fd2, %fd83;
	add.s64 	%rd54, %rd7, %rd52;
	st.global.f64 	[%rd54], %fd84;
$L__BB15_47:
	add.s32 	%r76, %r76, 4;
$L__BB15_48:
	setp.eq.s32 	%p30, %r24, 0;
	@%p30 bra 	$L__BB15_58;
	setp.eq.s32 	%p31, %r24, 1;
	@%p31 bra 	$L__BB15_55;
	shl.b32 	%r69, %r76, 7;
	add.s32 	%r31, %r69, %r6;
	setp.ge.s32 	%p32, %r31, %r4;
	@%p32 bra 	$L__BB15_52;
	mul.wide.s32 	%rd55, %r31, 8;
	add.s64 	%rd56, %rd6, %rd55;
	ld.global.f64 	%fd85, [%rd56];
	mul.f64 	%fd86, %fd2, %fd85;
	add.s64 	%rd57, %rd7, %rd55;
	st.global.f64 	[%rd57], %fd86;
$L__BB15_52:
	add.s32 	%r32, %r31, 128;
	setp.ge.s32 	%p33, %r32, %r4;
	@%p33 bra 	$L__BB15_54;
	mul.wide.s32 	%rd58, %r32, 8;
	add.s64 	%rd59, %rd6, %rd58;
	ld.global.f64 	%fd87, [%rd59];
	mul.f64 	%fd88, %fd2, %fd87;
	add.s64 	%rd60, %rd7, %rd58;
	st.global.f64 	[%rd60], %fd88;
$L__BB15_54:
	add.s32 	%r76, %r76, 2;
$L__BB15_55:
	and.b32  	%r70, %r49, 1;
	setp.eq.b32 	%p34, %r70, 1;
	not.pred 	%p35, %p34;
	@%p35 bra 	$L__BB15_58;
	shl.b32 	%r71, %r76, 7;
	add.s32 	%r35, %r71, %r6;
	setp.ge.s32 	%p36, %r35, %r4;
	@%p36 bra 	$L__BB15_58;
	mul.wide.s32 	%rd61, %r35, 8;
	add.s64 	%rd62, %rd6, %rd61;
	ld.global.f64 	%fd89, [%rd62];
	mul.f64 	%fd90, %fd2, %fd89;
	add.s64 	%rd63, %rd7, %rd61;
	st.global.f64 	[%rd63], %fd90;
$L__BB15_58:
	ret;

}
	// .globl	_ZN3cub18CUB_300001_SM_10006detail9transform16transform_kernelINS2_10policy_hubILb1EN4cuda3std3__45tupleIJN6thrust24THRUST_300001_SM_1000_NS6detail15normal_iteratorINSA_10device_ptrIdEEEEEEEE10policy1000El13MultiplyValueSF_JPdEEEvT0_iT1_T2_DpNS2_10kernel_argIT3_EE
.visible .entry _ZN3cub18CUB_300001_SM_10006detail9transform16transform_kernelINS2_10policy_hubILb1EN4cuda3std3__45tupleIJN6thrust24THRUST_300001_SM_1000_NS6detail15normal_iteratorINSA_10device_ptrIdEEEEEEEE10policy1000El13MultiplyValueSF_JPdEEEvT0_iT1_T2_DpNS2_10kernel_argIT3_EE(
	.param .u64 _ZN3cub18CUB_300001_SM_10006detail9transform16transform_kernelINS2_10policy_hubILb1EN4cuda3std3__45tupleIJN6thrust24THRUST_300001_SM_1000_NS6detail15normal_iteratorINSA_10device_ptrIdEEEEEEEE10policy1000El13MultiplyValueSF_JPdEEEvT0_iT1_T2_DpNS2_10kernel_argIT3_EE_param_0,
	.param .u32 _ZN3cub18CUB_300001_SM_10006detail9transform16transform_kernelINS2_10policy_hubILb1EN4cuda3std3__45tupleIJN6thrust24THRUST_300001_SM_1000_NS6detail15normal_iteratorINSA_10device_ptrIdEEEEEEEE10policy1000El13MultiplyValueSF_JPdEEEvT0_iT1_T2_DpNS2_10kernel_argIT3_EE_param_1,
	.param .align 8 .b8 _ZN3cub18CUB_300001_SM_10006detail9transform16transform_kernelINS2_10policy_hubILb1EN4cuda3std3__45tupleIJN6thrust24THRUST_300001_SM_1000_NS6detail15normal_iteratorINSA_10device_ptrIdEEEEEEEE10policy1000El13MultiplyValueSF_JPdEEEvT0_iT1_T2_DpNS2_10kernel_argIT3_EE_param_2[8],
	.param .align 8 .b8 _ZN3cub18CUB_300001_SM_10006detail9transform16transform_kernelINS2_10policy_hubILb1EN4cuda3std3__45tupleIJN6thrust24THRUST_300001_SM_1000_NS6detail15normal_iteratorINSA_10device_ptrIdEEEEEEEE10policy1000El13MultiplyValueSF_JPdEEEvT0_iT1_T2_DpNS2_10kernel_argIT3_EE_param_3[8],
	.param .align 8 .b8 _ZN3cub18CUB_300001_SM_10006detail9transform16transform_kernelINS2_10policy_hubILb1EN4cuda3std3__45tupleIJN6thrust24THRUST_300001_SM_1000_NS6detail15normal_iteratorINSA_10device_ptrIdEEEEEEEE10policy1000El13MultiplyValueSF_JPdEEEvT0_iT1_T2_DpNS2_10kernel_argIT3_EE_param_4[16]
)
.maxntid 128
{
	.reg .pred 	%p<37>;
	.reg .b32 	%r<81>;
	.reg .b64 	%rd<72>;
	.reg .b64 	%fd<91>;

	ld.param.f64 	%fd2, [_ZN3cub18CUB_300001_SM_10006detail9transform16transform_kernelINS2_10policy_hubILb1EN4cuda3std3__45tupleIJN6thrust24THRUST_300001_SM_1000_NS6detail15normal_iteratorINSA_10device_ptrIdEEEEEEEE10policy1000El13MultiplyValueSF_JPdEEEvT0_iT1_T2_DpNS2_10kernel_argIT3_EE_param_2];
	ld.param.u64 	%rd16, [_ZN3cub18CUB_300001_SM_10006detail9transform16transform_kernelINS2_10policy_hubILb1EN4cuda3std3__45tupleIJN6thrust24THRUST_300001_SM_1000_NS6detail15normal_iteratorINSA_10device_ptrIdEEEEEEEE10policy1000El13MultiplyValueSF_JPdEEEvT0_iT1_T2_DpNS2_10kernel_argIT3_EE_param_0];
	ld.param.u64 	%rd17, [_ZN3cub18CUB_300001_SM_10006detail9transform16transform_kernelINS2_10policy_hubILb1EN4cuda3std3__45tupleIJN6thrust24THRUST_300001_SM_1000_NS6detail15normal_iteratorINSA_10device_ptrIdEEEEEEEE10policy1000El13MultiplyValueSF_JPdEEEvT0_iT1_T2_DpNS2_10kernel_argIT3_EE_param_4];
	ld.param.u64 	%rd18, [_ZN3cub18CUB_300001_SM_10006detail9transform16transform_kernelINS2_10policy_hubILb1EN4cuda3std3__45tupleIJN6thrust24THRUST_300001_SM_1000_NS6detail15normal_iteratorINSA_10device_ptrIdEEEEEEEE10policy1000El13MultiplyValueSF_JPdEEEvT0_iT1_T2_DpNS2_10kernel_argIT3_EE_param_3];
	ld.param.u32 	%r47, [_ZN3cub18CUB_300001_SM_10006detail9transform16transform_kernelINS2_10policy_hubILb1EN4cuda3std3__45tupleIJN6thrust24THRUST_300001_SM_1000_NS6detail15normal_iteratorINSA_10device_ptrIdEEEEEEEE10policy1000El13MultiplyValueSF_JPdEEEvT0_iT1_T2_DpNS2_10kernel_argIT3_EE_param_1];
	cvta.to.global.u64 	%rd1, %rd18;
	cvta.to.global.u64 	%rd2, %rd17;
	shl.b32 	%r1, %r47, 7;
	mov.u32 	%r48, %ctaid.x;
	cvt.u64.u32 	%rd19, %r48;
	cvt.s64.s32 	%rd20, %r1;
	mul.lo.s64 	%rd3, %rd20, %rd19;
	sub.s64 	%rd21, %rd16, %rd3;
	min.s64 	%rd22, %rd21, %rd20;
	cvt.u32.u64 	%r2, %rd22;
	shl.b32 	%r3, %r2, 3;
	mov.u32 	%r4, %tid.x;
	shl.b32 	%r69, %r4, 7;
	setp.ge.s32 	%p1, %r69, %r3;
	@%p1 bra 	$L__BB16_3;
	shl.b64 	%rd23, %rd3, 3;
	add.s64 	%rd24, %rd2, %rd23;
	mul.wide.u32 	%rd25, %r4, 128;
	add.s64 	%rd70, %rd24, %rd25;
$L__BB16_2:
	.pragma "nounroll";
	// begin inline asm
	prefetch.global.L2 [%rd70];
	// end inline asm
	add.s32 	%r69, %r69, 16384;
	add.s64 	%rd70, %rd70, 16384;
	setp.lt.s32 	%p2, %r69, %r3;
	@%p2 bra 	$L__BB16_2;
$L__BB16_3:
	shl.b64 	%rd27, %rd3, 3;
	add.s64 	%rd7, %rd2, %rd27;
	add.s64 	%rd8, %rd1, %rd27;
	setp.eq.s32 	%p3, %r1, %r2;
	@%p3 bra 	$L__BB16_45;
	setp.lt.s32 	%p4, %r47, 1;
	@%p4 bra 	$L__BB16_58;
	and.b32  	%r8, %r47, 7;
	setp.lt.u32 	%p5, %r47, 8;
	mov.b32 	%r78, 0;
	@%p5 bra 	$L__BB16_24;
	and.b32  	%r78, %r47, 2147483640;
	mov.b32 	%r72, 0;
$L__BB16_7:
	.pragma "nounroll";
	shl.b32 	%r51, %r72, 7;
	add.s32 	%r19, %r51, %r4;
	setp.ge.s32 	%p6, %r19, %r2;
	@%p6 bra 	$L__BB16_9;
	mul.wide.u32 	%rd28, %r19, 8;
	add.s64 	%rd29, %rd7, %rd28;
	ld.global.f64 	%fd3, [%rd29];
	mul.f64 	%fd4, %fd2, %fd3;
	add.s64 	%rd30, %rd8, %rd28;
	st.global.f64 	[%rd30], %fd4;
$L__BB16_9:
	add.s32 	%r52, %r19, 128;
	setp.ge.s32 	%p7, %r52, %r2;
	mul.wide.s32 	%rd31, %r52, 8;
	add.s64 	%rd12, %rd7, %rd31;
	add.s64 	%rd13, %rd8, %rd31;
	@%p7 bra 	$L__BB16_11;
	ld.global.f64 	%fd5, [%rd12];
	mul.f64 	%fd6, %fd2, %fd5;
	st.global.f64 	[%rd13], %fd6;
$L__BB16_11:
	add.s32 	%r53, %r19, 256;
	setp.ge.s32 	%p8, %r53, %r2;
	@%p8 bra 	$L__BB16_13;
	ld.global.f64 	%fd7, [%rd12+1024];
	mul.f64 	%fd8, %fd2, %fd7;
	st.global.f64 	[%rd13+1024], %fd8;
$L__BB16_13:
	add.s32 	%r54, %r19, 384;
	setp.ge.s32 	%p9, %r54, %r2;
	@%p9 bra 	$L__BB16_15;
	ld.global.f64 	%fd9, [%rd12+2048];
	mul.f64 	%fd10, %fd2, %fd9;
	st.global.f64 	[%rd13+2048], %fd10;
$L__BB16_15:
	add.s32 	%r55, %r19, 512;
	setp.ge.s32 	%p10, %r55, %r2;
	@%p10 bra 	$L__BB16_17;
	ld.global.f64 	%fd11, [%rd12+3072];
	mul.f64 	%fd12, %fd2, %fd11;
	st.global.f64 	[%rd13+3072], %fd12;
$L__BB16_17:
	add.s32 	%r56, %r19, 640;
	setp.ge.s32 	%p11, %r56, %r2;
	@%p11 bra 	$L__BB16_19;
	ld.global.f64 	%fd13, [%rd12+4096];
	mul.f64 	%fd14, %fd2, %fd13;
	st.global.f64 	[%rd13+4096], %fd14;
$L__BB16_19:
	add.s32 	%r57, %r19, 768;
	setp.ge.s32 	%p12, %r57, %r2;
	@%p12 bra 	$L__BB16_21;
	ld.global.f64 	%fd15, [%rd12+5120];
	mul.f64 	%fd16, %fd2, %fd15;
	st.global.f64 	[%rd13+5120], %fd16;
$L__BB16_21:
	add.s32 	%r58, %r19, 896;
	setp.ge.s32 	%p13, %r58, %r2;
	@%p13 bra 	$L__BB16_23;
	ld.global.f64 	%fd17, [%rd12+6144];
	mul.f64 	%fd18, %fd2, %fd17;
	st.global.f64 	[%rd13+6144], %fd18;
$L__BB16_23:
	add.s32 	%r72, %r72, 8;
	setp.eq.s32 	%p14, %r72, %r78;
	@%p14 bra 	$L__BB16_24;
	bra.uni 	$L__BB16_7;
$L__BB16_24:
	setp.eq.s32 	%p15, %r8, 0;
	@%p15 bra 	$L__BB16_58;
	and.b32  	%r35, %r47, 3;
	setp.lt.u32 	%p16, %r8, 4;
	@%p16 bra 	$L__BB16_35;
	shl.b32 	%r59, %r78, 7;
	add.s32 	%r36, %r59, %r4;
	setp.ge.s32 	%p17, %r36, %r2;
	@%p17 bra 	$L__BB16_28;
	mul.wide.s32 	%rd32, %r36, 8;
	add.s64 	%rd33, %rd7, %rd32;
	ld.global.f64 	%fd19, [%rd33];
	mul.f64 	%fd20, %fd2, %fd19;
	add.s64 	%rd34, %rd8, %rd32;
	st.global.f64 	[%rd34], %fd20;
$L__BB16_28:
	add.s32 	%r37, %r36, 128;
	setp.ge.s32 	%p18, %r37, %r2;
	@%p18 bra 	$L__BB16_30;
	mul.wide.s32 	%rd35, %r37, 8;
	add.s64 	%rd36, %rd7, %rd35;
	ld.global.f64 	%fd21, [%rd36];
	mul.f64 	%fd22, %fd2, %fd21;
	add.s64 	%rd37, %rd8, %rd35;
	st.global.f64 	[%rd37], %fd22;
$L__BB16_30:
	add.s32 	%r38, %r36, 256;
	setp.ge.s32 	%p19, %r38, %r2;
	@%p19 bra 	$L__BB16_32;
	mul.wide.s32 	%rd38, %r38, 8;
	add.s64 	%rd39, %rd7, %rd38;
	ld.global.f64 	%fd23, [%rd39];
	mul.f64 	%fd24, %fd2, %fd23;
	add.s64 	%rd40, %rd8, %rd38;
	st.global.f64 	[%rd40], %fd24;
$L__BB16_32:
	add.s32 	%r39, %r36, 384;
	setp.ge.s32 	%p20, %r39, %r2;
	@%p20 bra 	$L__BB16_34;
	mul.wide.s32 	%rd41, %r39, 8;
	add.s64 	%rd42, %rd7, %rd41;
	ld.global.f64 	%fd25, [%rd42];
	mul.f64 	%fd26, %fd2, %fd25;
	add.s64 	%rd43, %rd8, %rd41;
	st.global.f64 	[%rd43], %fd26;
$L__BB16_34:
	add.s32 	%r78, %r78, 4;
$L__BB16_35:
	setp.eq.s32 	%p21, %r35, 0;
	@%p21 bra 	$L__BB16_58;
	setp.eq.s32 	%p22, %r35, 1;
	@%p22 bra 	$L__BB16_42;
	shl.b32 	%r60, %r78, 7;
	add.s32 	%r42, %r60, %r4;
	setp.ge.s32 	%p23, %r42, %r2;
	@%p23 bra 	$L__BB16_39;
	mul.wide.s32 	%rd44, %r42, 8;
	add.s64 	%rd45, %rd7, %rd44;
	ld.global.f64 	%fd27, [%rd45];
	mul.f64 	%fd28, %fd2, %fd27;
	add.s64 	%rd46, %rd8, %rd44;
	st.global.f64 	[%rd46], %fd28;
$L__BB16_39:
	add.s32 	%r43, %r42, 128;
	setp.ge.s32 	%p24, %r43, %r2;
	@%p24 bra 	$L__BB16_41;
	mul.wide.s32 	%rd47, %r43, 8;
	add.s64 	%rd48, %rd7, %rd47;
	ld.global.f64 	%fd29, [%rd48];
	mul.f64 	%fd30, %fd2, %fd29;
	add.s64 	%rd49, %rd8, %rd47;
	st.global.f64 	[%rd49], %fd30;
$L__BB16_41:
	add.s32 	%r78, %r78, 2;
$L__BB16_42:
	and.b32  	%r61, %r47, 1;
	setp.eq.b32 	%p25, %r61, 1;
	not.pred 	%p26, %p25;
	@%p26 bra 	$L__BB16_58;
	shl.b32 	%r62, %r78, 7;
	add.s32 	%r46, %r62, %r4;
	setp.ge.s32 	%p27, %r46, %r2;
	@%p27 bra 	$L__BB16_58;
	mul.wide.s32 	%rd50, %r46, 8;
	add.s64 	%rd51, %rd7, %rd50;
	ld.global.f64 	%fd31, [%rd51];
	mul.f64 	%fd32, %fd2, %fd31;
	add.s64 	%rd52, %rd8, %rd50;
	st.global.f64 	[%rd52], %fd32;
	bra.uni 	$L__BB16_58;
$L__BB16_45:
	setp.lt.s32 	%p28, %r47, 1;
	@%p28 bra 	$L__BB16_58;
	and.b32  	%r10, %r47, 15;
	setp.lt.u32 	%p29, %r47, 16;
	mov.b32 	%r74, 0;
	@%p29 bra 	$L__BB16_49;
	and.b32  	%r74, %r47, 2147483632;
	neg.s32 	%r71, %r74;
	add.s32 	%r70, %r4, 1152;
	mul.wide.u32 	%rd53, %r4, 8;
	or.b64  	%rd71, %rd53, 8192;
$L__BB16_48:
	.pragma "nounroll";
	mul.wide.s32 	%rd54, %r70, 8;
	add.s64 	%rd55, %rd54, 3072;
	add.s64 	%rd56, %rd7, %rd71;
	ld.global.f64 	%fd33, [%rd56+-8192];
	mul.f64 	%fd34, %fd2, %fd33;
	add.s64 	%rd57, %rd8, %rd71;
	st.global.f64 	[%rd57+-8192], %fd34;
	ld.global.f64 	%fd35, [%rd56+-7168];
	mul.f64 	%fd36, %fd2, %fd35;
	st.global.f64 	[%rd57+-7168], %fd36;
	ld.global.f64 	%fd37, [%rd56+-6144];
	mul.f64 	%fd38, %fd2, %fd37;
	st.global.f64 	[%rd57+-6144], %fd38;
	ld.global.f64 	%fd39, [%rd56+-5120];
	mul.f64 	%fd40, %fd2, %fd39;
	st.global.f64 	[%rd57+-5120], %fd40;
	ld.global.f64 	%fd41, [%rd56+-4096];
	mul.f64 	%fd42, %fd2, %fd41;
	st.global.f64 	[%rd57+-4096], %fd42;
	ld.global.f64 	%fd43, [%rd56+-3072];
	mul.f64 	%fd44, %fd2, %fd43;
	st.global.f64 	[%rd57+-3072], %fd44;
	ld.global.f64 	%fd45, [%rd56+-2048];
	mul.f64 	%fd46, %fd2, %fd45;
	st.global.f64 	[%rd57+-2048], %fd46;
	ld.global.f64 	%fd47, [%rd56+-1024];
	mul.f64 	%fd48, %fd2, %fd47;
	st.global.f64 	[%rd57+-1024], %fd48;
	ld.global.f64 	%fd49, [%rd56];
	mul.f64 	%fd50, %fd2, %fd49;
	st.global.f64 	[%rd57], %fd50;
	add.s64 	%rd58, %rd7, %rd55;
	ld.global.f64 	%fd51, [%rd58+-3072];
	mul.f64 	%fd52, %fd2, %fd51;
	add.s64 	%rd59, %rd8, %rd55;
	st.global.f64 	[%rd59+-3072], %fd52;
	ld.global.f64 	%fd53, [%rd58+-2048];
	mul.f64 	%fd54, %fd2, %fd53;
	st.global.f64 	[%rd59+-2048], %fd54;
	ld.global.f64 	%fd55, [%rd58+-1024];
	mul.f64 	%fd56, %fd2, %fd55;
	st.global.f64 	[%rd59+-1024], %fd56;
	ld.global.f64 	%fd57, [%rd58];
	mul.f64 	%fd58, %fd2, %fd57;
	st.global.f64 	[%rd59], %fd58;
	ld.global.f64 	%fd59, [%rd58+1024];
	mul.f64 	%fd60, %fd2, %fd59;
	st.global.f64 	[%rd59+1024], %fd60;
	ld.global.f64 	%fd61, [%rd58+2048];
	mul.f64 	%fd62, %fd2, %fd61;
	st.global.f64 	[%rd59+2048], %fd62;
	ld.global.f64 	%fd63, [%rd58+3072];
	mul.f64 	%fd64, %fd2, %fd63;
	st.global.f64 	[%rd59+3072], %fd64;
	add.s32 	%r71, %r71, 16;
	add.s32 	%r70, %r70, 2048;
	add.s64 	%rd71, %rd71, 16384;
	setp.eq.s32 	%p30, %r71, 0;
	@%p30 bra 	$L__BB16_49;
	bra.uni 	$L__BB16_48;
$L__BB16_49:
	setp.eq.s32 	%p31, %r10, 0;
	@%p31 bra 	$L__BB16_58;
	and.b32  	%r22, %r47, 7;
	setp.lt.u32 	%p32, %r10, 8;
	@%p32 bra 	$L__BB16_52;
	shl.b32 	%r64, %r74, 7;
	add.s32 	%r65, %r64, %r4;
	mul.wide.s32 	%rd60, %r65, 8;
	add.s64 	%rd61, %rd7, %rd60;
	ld.global.f64 	%fd65, [%rd61];
	mul.f64 	%fd66, %fd2, %fd65;
	add.s64 	%rd62, %rd8, %rd60;
	st.global.f64 	[%rd62], %fd66;
	ld.global.f64 	%fd67, [%rd61+1024];
	mul.f64 	%fd68, %fd2, %fd67;
	st.global.f64 	[%rd62+1024], %fd68;
	ld.global.f64 	%fd69, [%rd61+2048];
	mul.f64 	%fd70, %fd2, %fd69;
	st.global.f64 	[%rd62+2048], %fd70;
	ld.global.f64 	%fd71, [%rd61+3072];
	mul.f64 	%fd72, %fd2, %fd71;
	st.global.f64 	[%rd62+3072], %fd72;
	ld.global.f64 	%fd73, [%rd61+4096];
	mul.f64 	%fd74, %fd2, %fd73;
	st.global.f64 	[%rd62+4096], %fd74;
	ld.global.f64 	%fd75, [%rd61+5120];
	mul.f64 	%fd76, %fd2, %fd75;
	st.global.f64 	[%rd62+5120], %fd76;
	ld.global.f64 	%fd77, [%rd61+6144];
	mul.f64 	%fd78, %fd2, %fd77;
	st.global.f64 	[%rd62+6144], %fd78;
	ld.global.f64 	%fd79, [%rd61+7168];
	mul.f64 	%fd80, %fd2, %fd79;
	st.global.f64 	[%rd62+7168], %fd80;
	add.s32 	%r74, %r74, 8;
$L__BB16_52:
	setp.eq.s32 	%p33, %r22, 0;
	@%p33 bra 	$L__BB16_58;
	and.b32  	%r25, %r47, 3;
	setp.lt.u32 	%p34, %r22, 4;
	@%p34 bra 	$L__BB16_55;
	shl.b32 	%r66, %r74, 7;
	add.s32 	%r67, %r66, %r4;
	mul.wide.s32 	%rd63, %r67, 8;
	add.s64 	%rd64, %rd7, %rd63;
	ld.global.f64 	%fd81, [%rd64];
	mul.f64 	%fd82, %fd2, %fd81;
	add.s64 	%rd65, %rd8, %rd63;
	st.global.f64 	[%rd65], %fd82;
	ld.global.f64 	%fd83, [%rd64+1024];
	mul.f64 	%fd84, %fd2, %fd83;
	st.global.f64 	[%rd65+1024], %fd84;
	ld.global.f64 	%fd85, [%rd64+2048];
	mul.f64 	%fd86, %fd2, %fd85;
	st.global.f64 	[%rd65+2048], %fd86;
	ld.global.f64 	%fd87, [%rd64+3072];
	mul.f64 	%fd88, %fd2, %fd87;
	st.global.f64 	[%rd65+3072], %fd88;
	add.s32 	%r74, %r74, 4;
$L__BB16_55:
	setp.eq.s32 	%p35, %r25, 0;
	@%p35 bra 	$L__BB16_58;
	shl.b32 	%r68, %r74, 7;
	add.s32 	%r77, %r4, %r68;
	neg.s32 	%r76, %r25;
$L__BB16_57:
	.pragma "nounroll";
	mul.wide.s32 	%rd67, %r77, 8;
	add.s64 	%rd68, %rd8, %rd67;
	add.s64 	%rd69, %rd7, %rd67;
	ld.global.f64 	%fd89, [%rd69];
	mul.f64 	%fd90, %fd2, %fd89;
	st.global.f64 	[%rd68], %fd90;
	add.s32 	%r77, %r77, 128;
	add.s32 	%r76, %r76, 1;
	setp.eq.s32 	%p36, %r76, 0;
	@%p36 bra 	$L__BB16_58;
	bra.uni 	$L__BB16_57;
$L__BB16_58:
	ret;

}


// ===== COMPILED SASS (sm_100) =====

	.target	sm_100

	.elftype	@"ET_EXEC"


//--------------------- .note.nv.tkinfo           --------------------------
	.section	.note.nv.tkinfo,"",@"SHT_NOTE"
	.sectionflags	@"SHF_NOTE_NV_TKINFO"
	.tkinfo
        /*0018*/ 	.word	0x00000002
        /*0030*/ 	.string	""
        /*0030*/ 	.string	"ptxas"
        /*0030*/ 	.string	"Cuda compilation tools, release 13.0, V13.0.88"
        /*0030*/ 	.string	"Build cuda_13.0.r13.0/compiler.36424714_0"
        /*0030*/ 	.string	"-arch sm_100 -m 64 "



//--------------------- .note.nv.cuinfo           --------------------------
	.section	.note.nv.cuinfo,"",@"SHT_NOTE"
	.sectionflags	@"SHF_NOTE_NV_CUINFO"
        /*0018*/ 	.short	0x0002
        /*001a*/ 	.short	0x0064
        /*001c*/ 	.short	0x0082
	.zero		2


//--------------------- .nv.info                  --------------------------
	.section	.nv.info,"",@"SHT_CUDA_INFO"
	.align	4


	//----- nvinfo : EIATTR_REGCOUNT
	.align		4
        /*0000*/ 	.byte	0x04, 0x2f
        /*0002*/ 	.short	(.L_44 - .L_43)
	.align		4
.L_43:
        /*0004*/ 	.word	index@(_ZN3cub18CUB_300001_SM_10006detail11EmptyKernelIvEEvv)
        /*0008*/ 	.word	0x00000004


	//----- nvinfo : EIATTR_FRAME_SIZE
	.align		4
.L_44:
        /*000c*/ 	.byte	0x04, 0x11
        /*000e*/ 	.short	(.L_46 - .L_45)
	.align		4
.L_45:
        /*0010*/ 	.word	index@(_ZN3cub18CUB_300001_SM_10006detail11EmptyKernelIvEEvv)
        /*0014*/ 	.word	0x00000000


	//----- nvinfo : EIATTR_REGCOUNT
	.align		4
.L_46:
        /*0018*/ 	.byte	0x04, 0x2f
        /*001a*/ 	.short	(.L_48 - .L_47)
	.align		4
.L_47:
        /*001c*/ 	.word	index@(_ZN3cub18CUB_300001_SM_10006detail8for_each13static_kernelINS2_12policy_hub_t12policy_500_tEmN6thrust24THRUST_300001_SM_1000_NS8cuda_cub20__uninitialized_fill7functorINS7_10device_ptrIdEEdEEEEvT0_T1_)
        /*0020*/ 	.word	0x00000009


	//----- nvinfo : EIATTR_FRAME_SIZE
	.align		4
.L_48:
        /*0024*/ 	.byte	0x04, 0x11
        /*0026*/ 	.short	(.L_50 - .L_49)
	.align		4
.L_49:
        /*0028*/ 	.word	index@(_ZN3cub18CUB_300001_SM_10006detail8for_each13static_kernelINS2_12policy_hub_t12policy_500_tEmN6thrust24THRUST_300001_SM_1000_NS8cuda_cub20__uninitialized_fill7functorINS7_10device_ptrIdEEdEEEEvT0_T1_)
        /*002c*/ 	.word	0x00000000


	//----- nvinfo : EIATTR_REGCOUNT
	.align		4
.L_50:
        /*0030*/ 	.byte	0x04, 0x2f
        /*0032*/ 	.short	(.L_52 - .L_51)
	.align		4
.L_51:
        /*0034*/ 	.word	index@(_ZN3cub18CUB_300001_SM_10006detail8for_each13static_kernelINS2_12policy_hub_t12policy_500_tElN6thrust24THRUST_300001_SM_1000_NS8cuda_cub6__fill7functorINS7_6detail15normal_iteratorINS7_10device_ptrIdEEEEdEEEEvT0_T1_)
        /*0038*/ 	.word	0x00000009


	//----- nvinfo : EIATTR_FRAME_SIZE
	.align		4
.L_52:
        /*003c*/ 	.byte	0x04, 0x11
        /*003e*/ 	.short	(.L_54 - .L_53)
	.align		4
.L_53:
        /*0040*/ 	.word	index@(_ZN3cub18CUB_300001_SM_10006detail8for_each13static_kernelINS2_12policy_hub_t12policy_500_tElN6thrust24THRUST_300001_SM_1000_NS8cuda_cub6__fill7functorINS7_6detail15normal_iteratorINS7_10device_ptrIdEEEEdEEEEvT0_T1_)
        /*0044*/ 	.word	0x00000000


	//----- nvinfo : EIATTR_REGCOUNT
	.align		4
.L_54:
        /*0048*/ 	.byte	0x04, 0x2f
        /*004a*/ 	.short	(.L_56 - .L_55)
	.align		4
.L_55:
        /*004c*/ 	.word	index@(_ZN3cub18CUB_300001_SM_10006detail8for_each13static_kernelINS2_12policy_hub_t12policy_500_tElNS2_12op_wrapper_tIl11REVAdditionN6thrust24THRUST_300001_SM_1000_NS12zip_iteratorIN4cuda3std3__45tupleIJNS9_6detail15normal_iteratorINS9_10device_ptrIdEEEESJ_SJ_EEEEEEEEEvT0_T1_)
        /*0050*/ 	.word	0x00000014


	//----- nvinfo : EIATTR_FRAME_SIZE
	.align		4
.L_56:
        /*0054*/ 	.byte	0x04, 0x11
        /*0056*/ 	.short	(.L_58 - .L_57)
	.align		4
.L_57:
        /*0058*/ 	.word	index@(_ZN3cub18CUB_300001_SM_10006detail8for_each13static_kernelINS2_12policy_hub_t12policy_500_tElNS2_12op_wrapper_tIl11REVAdditionN6thrust24THRUST_300001_SM_1000_NS12zip_iteratorIN4cuda3std3__45tupleIJNS9_6detail15normal_iteratorINS9_10device_ptrIdEEEESJ_SJ_EEEEEEEEEvT0_T1_)
        /*005c*/ 	.word	0x00000000


	//----- nvinfo : EIATTR_REGCOUNT
	.align		4
.L_58:
        /*0060*/ 	.byte	0x04, 0x2f
        /*0062*/ 	.short	(.L_60 - .L_59)
	.align		4
.L_59:
        /*0064*/ 	.word	index@(_ZN3cub18CUB_300001_SM_10006detail8for_each13static_kernelINS2_12policy_hub_t12policy_500_tEmNS2_12op_wrapper_tIm14ConvolutionRevN6thrust24THRUST_300001_SM_1000_NS17counting_iteratorImNS9_11use_defaultESB_SB_EEEEEEvT0_T1_)
        /*0068*/ 	.word	0x0000002e


	//----- nvinfo : EIATTR_FRAME_SIZE
	.align		4
.L_60:
        /*006c*/ 	.byte	0x04, 0x11
        /*006e*/ 	.short	(.L_62 - .L_61)
	.align		4
.L_61:
        /*0070*/ 	.word	index@($__internal_11_$__cuda_sm20_div_u64)
        /*0074*/ 	.word	0x00000000


	//----- nvinfo : EIATTR_FRAME_SIZE
	.align		4
.L_62:
        /*0078*/ 	.byte	0x04, 0x11
        /*007a*/ 	.short	(.L_64 - .L_63)
	.align		4
.L_63:
        /*007c*/ 	.word	index@($__internal_10_$__cuda_sm20_div_rn_f64_full)
        /*0080*/ 	.word	0x00000000


	//----- nvinfo : EIATTR_FRAME_SIZE
	.align		4
.L_64:
        /*0084*/ 	.byte	0x04, 0x11
        /*0086*/ 	.short	(.L_66 - .L_65)
	.align		4
.L_65:
        /*0088*/ 	.word	index@(_ZN3cub18CUB_300001_SM_10006detail8for_each13static_kernelINS2_12policy_hub_t12policy_500_tEmNS2_12op_wrapper_tIm14ConvolutionRevN6thrust24THRUST_300001_SM_1000_NS17counting_iteratorImNS9_11use_defaultESB_SB_EEEEEEvT0_T1_)
        /*008c*/ 	.word	0x00000000


	//----- nvinfo : EIATTR_REGCOUNT
	.align		4
.L_66:
        /*0090*/ 	.byte	0x04, 0x2f
        /*0092*/ 	.short	(.L_68 - .L_67)
	.align		4
.L_67:
        /*0094*/ 	.word	index@(_ZN3cub18CUB_300001_SM_10006detail9transform16transform_kernelINS2_10policy_hubILb0EN4cuda3std3__45tupleIJN6thrust24THRUST_300001_SM_1000_NS6detail15normal_iteratorINSA_10device_ptrIdEEEENSC_INSD_IKdEEEEEEEE10policy1000EiNS7_4plusIdEESF_JPdPSG_EEEvT0_iT1_T2_DpNS2_10kernel_argIT3_EE)
        /*0098*/ 	.word	0x00000020


	//----- nvinfo : EIATTR_FRAME_SIZE
	.align		4
.L_68:
        /*009c*/ 	.byte	0x04, 0x11
        /*009e*/ 	.short	(.L_70 - .L_69)
	.align		4
.L_69:
        /*00a0*/ 	.word	index@($__internal_9_$__cuda_sm20_div_u64)
        /*00a4*/ 	.word	0x00000000


	//----- nvinfo : EIATTR_FRAME_SIZE
	.align		4
.L_70:
        /*00a8*/ 	.byte	0x04, 0x11
        /*00aa*/ 	.short	(.L_72 - .L_71)
	.align		4
.L_71:
        /*00ac*/ 	.word	index@(_ZN3cub18CUB_300001_SM_10006detail9transform16transform_kernelINS2_10policy_hubILb0EN4cuda3std3__45tupleIJN6thrust24THRUST_300001_SM_1000_NS6detail15normal_iteratorINSA_10device_ptrIdEEEENSC_INSD_IKdEEEEEEEE10policy1000EiNS7_4plusIdEESF_JPdPSG_EEEvT0_iT1_T2_DpNS2_10kernel_argIT3_EE)
        /*00b0*/ 	.word	0x00000000


	//----- nvinfo : EIATTR_REGCOUNT
	.align		4
.L_72:
        /*00b4*/ 	.byte	0x04, 0x2f
        /*00b6*/ 	.short	(.L_74 - .L_73)
	.align		4
.L_73:
        /*00b8*/ 	.word	index@(_ZN3cub18CUB_300001_SM_10006detail9transform16transform_kernelINS2_10policy_hubILb0EN4cuda3std3__45tupleIJN6thrust24THRUST_300001_SM_1000_NS6detail15normal_iteratorINSA_10device_ptrIdEEEENSC_INSD_IKdEEEEEEEE10policy1000ElNS7_4plusIdEESF_JPdPSG_EEEvT0_iT1_T2_DpNS2_10kernel_argIT3_EE)
        /*00bc*/ 	.word	0x00000020


	//----- nvinfo : EIATTR_FRAME_SIZE
	.align		4
.L_74:
        /*00c0*/ 	.byte	0x04, 0x11
        /*00c2*/ 	.short	(.L_76 - .L_75)
	.align		4
.L_75:
        /*00c4*/ 	.word	index@($__internal_8_$__cuda_sm20_div_u64)
        /*00c8*/ 	.word	0x00000000


	//----- nvinfo : EIATTR_FRAME_SIZE
	.align		4
.L_76:
        /*00cc*/ 	.byte	0x04, 0x11
        /*00ce*/ 	.short	(.L_78 - .L_77)
	.align		4
.L_77:
        /*00d0*/ 	.word	index@(_ZN3cub18CUB_300001_SM_10006detail9transform16transform_kernelINS2_10policy_hubILb0EN4cuda3std3__45tupleIJN6thrust24THRUST_300001_SM_1000_NS6detail15normal_iteratorINSA_10device_ptrIdEEEENSC_INSD_IKdEEEEEEEE10policy1000ElNS7_4plusIdEESF_JPdPSG_EEEvT0_iT1_T2_DpNS2_10kernel_argIT3_EE)
        /*00d4*/ 	.word	0x00000000


	//----- nvinfo : EIATTR_REGCOUNT
	.align		4
.L_78:
        /*00d8*/ 	.byte	0x04, 0x2f
        /*00da*/ 	.short	(.L_80 - .L_79)
	.align		4
.L_79:
        /*00dc*/ 	.word	index@(_ZN3cub18CUB_300001_SM_10006detail9transform16transform_kernelINS2_10policy_hubILb0EN4cuda3std3__45tupleIJN6thrust24THRUST_300001_SM_1000_NS6detail15normal_iteratorINSA_10device_ptrIdEEEESF_EEEE10policy1000EiNS7_4plusIdEESF_JPdSL_EEEvT0_iT1_T2_DpNS2_10kernel_argIT3_EE)
        /*00e0*/ 	.word	0x00000020


	//----- nvinfo : EIATTR_FRAME_SIZE
	.align		4
.L_80:
        /*00e4*/ 	.byte	0x04, 0x11
        /*00e6*/ 	.short	(.L_82 - .L_81)
	.align		4
.L_81:
        /*00e8*/ 	.word	index@($__internal_7_$__cuda_sm20_div_u64)
        /*00ec*/ 	.word	0x00000000


	//----- nvinfo : EIATTR_FRAME_SIZE
	.align		4
.L_82:
        /*00f0*/ 	.byte	0x04, 0x11
        /*00f2*/ 	.short	(.L_84 - .L_83)
	.align		4
.L_83:
        /*00f4*/ 	.word	index@(_ZN3cub18CUB_300001_SM_10006detail9transform16transform_kernelINS2_10policy_hubILb0EN4cuda3std3__45tupleIJN6thrust24THRUST_300001_SM_1000_NS6detail15normal_iteratorINSA_10device_ptrIdEEEESF_EEEE10policy1000EiNS7_4plusIdEESF_JPdSL_EEEvT0_iT1_T2_DpNS2_10kernel_argIT3_EE)
        /*00f8*/ 	.word	0x00000000


	//----- nvinfo : EIATTR_REGCOUNT
	.align		4
.L_84:
        /*00fc*/ 	.byte	0x04, 0x2f
        /*00fe*/ 	.short	(.L_86 - .L_85)
	.align		4
.L_85:
        /*0100*/ 	.word	index@(_ZN3cub18CUB_300001_SM_10006detail9transform16transform_kernelINS2_10policy_hubILb0EN4cuda3std3__45tupleIJN6thrust24THRUST_300001_SM_1000_NS6detail15normal_iteratorINSA_10device_ptrIdEEEESF_EEEE10policy1000ElNS7_4plusIdEESF_JPdSL_EEEvT0_iT1_T2_DpNS2_10kernel_argIT3_EE)
        /*0104*/ 	.word	0x00000020


	//----- nvinfo : EIATTR_FRAME_SIZE
	.align		4
.L_86:
        /*0108*/ 	.byte	0x04, 0x11
        /*010a*/ 	.short	(.L_88 - .L_87)
	.align		4
.L_87:
        /*010c*/ 	.word	index@($__internal_6_$__cuda_sm20_div_u64)
        /*0110*/ 	.word	0x00000000


	//----- nvinfo : EIATTR_FRAME_SIZE
	.align		4
.L_88:
        /*0114*/ 	.byte	0x04, 0x11
        /*0116*/ 	.short	(.L_90 - .L_89)
	.align		4
.L_89:
        /*0118*/ 	.word	index@(_ZN3cub18CUB_300001_SM_10006detail9transform16transform_kernelINS2_10policy_hubILb0EN4cuda3std3__45tupleIJN6thrust24THRUST_300001_SM_1000_NS6detail15normal_iteratorINSA_10device_ptrIdEEEESF_EEEE10policy1000ElNS7_4plusIdEESF_JPdSL_EEEvT0_iT1_T2_DpNS2_10kernel_argIT3_EE)
        /*011c*/ 	.word	0x00000000


	//----- nvinfo : EIATTR_REGCOUNT
	.align		4
.L_90:
        /*0120*/ 	.byte	0x04, 0x2f
        /*0122*/ 	.short	(.L_92 - .L_91)
	.align		4
.L_91:
        /*0124*/ 	.word	index@(_ZN3cub18CUB_300001_SM_10006detail9transform16transform_kernelINS2_10policy_hubILb0EN4cuda3std3__45tupleIJN6thrust24THRUST_300001_SM_1000_NS6detail15normal_iteratorINSA_10device_ptrIdEEEESF_EEEE10policy1000EiNS7_10multipliesIdEESF_JPdSL_EEEvT0_iT1_T2_DpNS2_10kernel_argIT3_EE)
        /*0128*/ 	.word	0x00000020


	//----- nvinfo : EIATTR_FRAME_SIZE
	.align		4
.L_92:
        /*012c*/ 	.byte	0x04, 0x11
        /*012e*/ 	.short	(.L_94 - .L_93)
	.align		4
.L_93:
        /*0130*/ 	.word	index@($__internal_5_$__cuda_sm20_div_u64)
        /*0134*/ 	.word	0x00000000


	//----- nvinfo : EIATTR_FRAME_SIZE
	.align		4
.L_94:
        /*0138*/ 	.byte	0x04, 0x11
        /*013a*/ 	.short	(.L_96 - .L_95)
	.align		4
.L_95:
        /*013c*/ 	.word	index@(_ZN3cub18CUB_300001_SM_10006detail9transform16transform_kernelINS2_10policy_hubILb0EN4cuda3std3__45tupleIJN6thrust24THRUST_300001_SM_1000_NS6detail15normal_iteratorINSA_10device_ptrIdEEEESF_EEEE10policy1000EiNS7_10multipliesIdEESF_JPdSL_EEEvT0_iT1_T2_DpNS2_10kernel_argIT3_EE)
        /*0140*/ 	.word	0x00000000


	//----- nvinfo : EIATTR_REGCOUNT
	.align		4
.L_96:
        /*0144*/ 	.byte	0x04, 0x2f
        /*0146*/ 	.short	(.L_98 - .L_97)
	.align		4
.L_97:
        /*0148*/ 	.word	index@(_ZN3cub18CUB_300001_SM_10006detail9transform16transform_kernelINS2_10policy_hubILb0EN4cuda3std3__45tupleIJN6thrust24THRUST_300001_SM_1000_NS6detail15normal_iteratorINSA_10device_ptrIdEEEESF_EEEE10policy1000ElNS7_10multipliesIdEESF_JPdSL_EEEvT0_iT1_T2_DpNS2_10kernel_argIT3_EE)
        /*014c*/ 	.word	0x00000020


	//----- nvinfo : EIATTR_FRAME_SIZE
	.align		4
.L_98:
        /*0150*/ 	.byte	0x04, 0x11
        /*0152*/ 	.short	(.L_100 - .L_99)
	.align		4
.L_99:
        /*0154*/ 	.word	index@($__internal_4_$__cuda_sm20_div_u64)
        /*0158*/ 	.word	0x00000000


	//----- nvinfo : EIATTR_FRAME_SIZE
	.align		4
.L_100:
        /*015c*/ 	.byte	0x04, 0x11
        /*015e*/ 	.short	(.L_102 - .L_101)
	.align		4
.L_101:
        /*0160*/ 	.word	index@(_ZN3cub18CUB_300001_SM_10006detail9transform16transform_kernelINS2_10policy_hubILb0EN4cuda3std3__45tupleIJN6thrust24THRUST_300001_SM_1000_NS6detail15normal_iteratorINSA_10device_ptrIdEEEESF_EEEE10policy1000ElNS7_10multipliesIdEESF_JPdSL_EEEvT0_iT1_T2_DpNS2_10kernel_argIT3_EE)
        /*0164*/ 	.word	0x00000000


	//----- nvinfo : EIATTR_REGCOUNT
	.align		4
.L_102:
        /*0168*/ 	.byte	0x04, 0x2f
        /*016a*/ 	.short	(.L_104 - .L_103)
	.align		4
.L_103:
        /*016c*/ 	.word	index@(_ZN3cub18CUB_300001_SM_10006detail9transform16transform_kernelINS2_10policy_hubILb1EN4cuda3std3__45tupleIJN6thrust24THRUST_300001_SM_1000_NS17counting_iteratorImNSA_11use_defaultESC_SC_EEEEEE10policy1000Ei5MulTYNSA_6detail15normal_iteratorINSA_10device_ptrIdEEEEJSD_EEEvT0_iT1_T2_DpNS2_10kernel_argIT3_EE)
        /*0170*/ 	.word	0x00000020


	//----- nvinfo : EIATTR_FRAME_SIZE
	.align		4
.L_104:
        /*0174*/ 	.byte	0x04, 0x11
        /*0176*/ 	.short	(.L_106 - .L_105)
	.align		4
.L_105:
        /*0178*/ 	.word	index@($__internal_3_$__cuda_sm20_div_u64)
        /*017c*/ 	.word	0x00000000


	//----- nvinfo : EIATTR_FRAME_SIZE
	.align		4
.L_106:
        /*0180*/ 	.byte	0x04, 0x11
        /*0182*/ 	.short	(.L_108 - .L_107)
	.align		4
.L_107:
        /*0184*/ 	.word	index@(_ZN3cub18CUB_300001_SM_10006detail9transform16transform_kernelINS2_10policy_hubILb1EN4cuda3std3__45tupleIJN6thrust24THRUST_300001_SM_1000_NS17counting_iteratorImNSA_11use_defaultESC_SC_EEEEEE10policy1000Ei5MulTYNSA_6detail15normal_iteratorINSA_10device_ptrIdEEEEJSD_EEEvT0_iT1_T2_DpNS2_10kernel_argIT3_EE)
        /*0188*/ 	.word	0x00000000


	//----- nvinfo : EIATTR_REGCOUNT
	.align		4
.L_108:
        /*018c*/ 	.byte	0x04, 0x2f
        /*018e*/ 	.short	(.L_110 - .L_109)
	.align		4
.L_109:
        /*0190*/ 	.word	index@(_ZN3cub18CUB_300001_SM_10006detail9transform16transform_kernelINS2_10policy_hubILb1EN4cuda3std3__45tupleIJN6thrust24THRUST_300001_SM_1000_NS17counting_iteratorImNSA_11use_defaultESC_SC_EEEEEE10policy1000El5MulTYNSA_6detail15normal_iteratorINSA_10device_ptrIdEEEEJSD_EEEvT0_iT1_T2_DpNS2_10kernel_argIT3_EE)
        /*0194*/ 	.word	0x00000020


	//----- nvinfo : EIATTR_FRAME_SIZE
	.align		4
.L_110:
        /*0198*/ 	.byte	0x04, 0x11
        /*019a*/ 	.short	(.L_112 - .L_111)
	.align		4
.L_111:
        /*019c*/ 	.word	index@($__internal_2_$__cuda_sm20_div_u64)
        /*01a0*/ 	.word	0x00000000


	//----- nvinfo : EIATTR_FRAME_SIZE
	.align		4
.L_112:
        /*01a4*/ 	.byte	0x04, 0x11
        /*01a6*/ 	.short	(.L_114 - .L_113)
	.align		4
.L_113:
        /*01a8*/ 	.word	index@(_ZN3cub18CUB_300001_SM_10006detail9transform16transform_kernelINS2_10policy_hubILb1EN4cuda3std3__45tupleIJN6thrust24THRUST_300001_SM_1000_NS17counting_iteratorImNSA_11use_defaultESC_SC_EEEEEE10policy1000El5MulTYNSA_6detail15normal_iteratorINSA_10device_ptrIdEEEEJSD_EEEvT0_iT1_T2_DpNS2_10kernel_argIT3_EE)
        /*01ac*/ 	.word	0x00000000


	//----- nvinfo : EIATTR_REGCOUNT
	.align		4
.L_114:
        /*01b0*/ 	.byte	0x04, 0x2f
        /*01b2*/ 	.short	(.L_116 - .L_115)
	.align		4
.L_115:
        /*01b4*/ 	.word	index@(_ZN3cub18CUB_300001_SM_10006detail9transform16transform_kernelINS2_10policy_hubILb1EN4cuda3std3__45tupleIJN6thrust24THRUST_300001_SM_1000_NS17counting_iteratorImNSA_11use_defaultESC_SC_EEEEEE10policy1000Ei4ConvNSA_6detail15normal_iteratorINSA_10device_ptrIdEEEEJSD_EEEvT0_iT1_T2_DpNS2_10kernel_argIT3_EE)
        /*01b8*/ 	.word	0x00000020


	//----- nvinfo : EIATTR_FRAME_SIZE
	.align		4
.L_116:
        /*01bc*/ 	.byte	0x04, 0x11
        /*01be*/ 	.short	(.L_118 - .L_117)
	.align		4
.L_117:
        /*01c0*/ 	.word	index@($__internal_1_$__cuda_sm20_div_u64)
        /*01c4*/ 	.word	0x00000000


	//----- nvinfo : EIATTR_FRAME_SIZE
	.align		4
.L_118:
        /*01c8*/ 	.byte	0x04, 0x11
        /*01ca*/ 	.short	(.L_120 - .L_119)
	.align		4
.L_119:
        /*01cc*/ 	.word	index@(_ZN3cub18CUB_300001_SM_10006detail9transform16transform_kernelINS2_10policy_hubILb1EN4cuda3std3__45tupleIJN6thrust24THRUST_300001_SM_1000_NS17counting_iteratorImNSA_11use_defaultESC_SC_EEEEEE10policy1000Ei4ConvNSA_6detail15normal_iteratorINSA_10device_ptrIdEEEEJSD_EEEvT0_iT1_T2_DpNS2_10kernel_argIT3_EE)
        /*01d0*/ 	.word	0x00000000


	//----- nvinfo : EIATTR_REGCOUNT
	.align		4
.L_120:
        /*01d4*/ 	.byte	0x04, 0x2f
        /*01d6*/ 	.short	(.L_122 - .L_121)
	.align		4
.L_121:
        /*01d8*/ 	.word	index@(_ZN3cub18CUB_300001_SM_10006detail9transform16transform_kernelINS2_10policy_hubILb1EN4cuda3std3__45tupleIJN6thrust24THRUST_300001_SM_1000_NS17counting_iteratorImNSA_11use_defaultESC_SC_EEEEEE10policy1000El4ConvNSA_6detail15normal_iteratorINSA_10device_ptrIdEEEEJSD_EEEvT0_iT1_T2_DpNS2_10kernel_argIT3_EE)
        /*01dc*/ 	.word	0x00000020


	//----- nvinfo : EIATTR_FRAME_SIZE
	.align		4
.L_122:
        /*01e0*/ 	.byte	0x04, 0x11
        /*01e2*/ 	.short	(.L_124 - .L_123)
	.align		4
.L_123:
        /*01e4*/ 	.word	index@($__internal_0_$__cuda_sm20_div_u64)
        /*01e8*/ 	.word	0x00000000


	//----- nvinfo : EIATTR_FRAME_SIZE
	.align		4
.L_124:
        /*01ec*/ 	.byte	0x04, 0x11
        /*01ee*/ 	.short	(.L_126 - .L_125)
	.align		4
.L_125:
        /*01f0*/ 	.word	index@(_ZN3cub18CUB_300001_SM_10006detail9transform16transform_kernelINS2_10policy_hubILb1EN4cuda3std3__45tupleIJN6thrust24THRUST_300001_SM_1000_NS17counting_iteratorImNSA_11use_defaultESC_SC_EEEEEE10policy1000El4ConvNSA_6detail15normal_iteratorINSA_10device_ptrIdEEEEJSD_EEEvT0_iT1_T2_DpNS2_10kernel_argIT3_EE)
        /*01f4*/ 	.word	0x00000000


	//----- nvinfo : EIATTR_REGCOUNT
	.align		4
.L_126:
        /*01f8*/ 	.byte	0x04, 0x2f
        /*01fa*/ 	.short	(.L_128 - .L_127)
	.align		4
.L_127:
        /*01fc*/ 	.word	index@(_ZN3cub18CUB_300001_SM_10006detail9transform16transform_kernelINS2_10policy_hubILb1EN4cuda3std3__45tupleIJN6thrust24THRUST_300001_SM_1000_NS6detail15normal_iteratorINSA_10device_ptrIdEEEEEEEE10policy1000Ei13MultiplyValueSF_JPdEEEvT0_iT1_T2_DpNS2_10kernel_argIT3_EE)
        /*0200*/ 	.word	0x00000020


	//----- nvinfo : EIATTR_FRAME_SIZE
	.align		4
.L_128:
        /*0204*/ 	.byte	0x04, 0x11
        /*0206*/ 	.short	(.L_130 - .L_129)
	.align		4
.L_129:
        /*0208*/ 	.word	index@(_ZN3cub18CUB_300001_SM_10006detail9transform16transform_kernelINS2_10policy_hubILb1EN4cuda3std3__45tupleIJN6thrust24THRUST_300001_SM_1000_NS6detail15normal_iteratorINSA_10device_ptrIdEEEEEEEE10policy1000Ei13MultiplyValueSF_JPdEEEvT0_iT1_T2_DpNS2_10kernel_argIT3_EE)
        /*020c*/ 	.word	0x00000000


	//----- nvinfo : EIATTR_REGCOUNT
	.align		4
.L_130:
        /*0210*/ 	.byte	0x04, 0x2f
        /*0212*/ 	.short	(.L_132 - .L_131)
	.align		4
.L_131:
        /*0214*/ 	.word	index@(_ZN3cub18CUB_300001_SM_10006detail9transform16transform_kernelINS2_10policy_hubILb1EN4cuda3std3__45tupleIJN6thrust24THRUST_300001_SM_1000_NS6detail15normal_iteratorINSA_10device_ptrIdEEEEEEEE10policy1000El13MultiplyValueSF_JPdEEEvT0_iT1_T2_DpNS2_10kernel_argIT3_EE)
        /*0218*/ 	.word	0x00000020


	//----- nvinfo : EIATTR_FRAME_SIZE
	.align		4
.L_132:
        /*021c*/ 	.byte	0x04, 0x11
        /*021e*/ 	.short	(.L_134 - .L_133)
	.align		4
.L_133:
        /*0220*/ 	.word	index@(_ZN3cub18CUB_300001_SM_10006detail9transform16transform_kernelINS2_10policy_hubILb1EN4cuda3std3__45tupleIJN6thrust24THRUST_300001_SM_1000_NS6detail15normal_iteratorINSA_10device_ptrIdEEEEEEEE10policy1000El13MultiplyValueSF_JPdEEEvT0_iT1_T2_DpNS2_10kernel_argIT3_EE)
        /*0224*/ 	.word	0x00000000


	//----- nvinfo : EIATTR_MIN_STACK_SIZE
	.align		4
.L_134:
        /*0228*/ 	.byte	0x04, 0x12
        /*022a*/ 	.short	(.L_136 - .L_135)
	.align		4
.L_135:
        /*022c*/ 	.word	index@(_ZN3cub18CUB_300001_SM_10006detail9transform16transform_kernelINS2_10policy_hubILb1EN4cuda3std3__45tupleIJN6thrust24THRUST_300001_SM_1000_NS6detail15normal_iteratorINSA_10device_ptrIdEEEEEEEE10policy1000El13MultiplyValueSF_JPdEEEvT0_iT1_T2_DpNS2_10kernel_argIT3_EE)
        /*0230*/ 	.word	0x00000000


	//----- nvinfo : EIATTR_MIN_STACK_SIZE
	.align		4
.L_136:
        /*0234*/ 	.byte	0x04, 0x12
        /*0236*/ 	.short	(.L_138 - .L_137)
	.align		4
.L_137:
        /*0238*/ 	.word	index@(_ZN3cub18CUB_300001_SM_10006detail9transform16transform_kernelINS2_10policy_hubILb1EN4cuda3std3__45tupleIJN6thrust24THRUST_300001_SM_1000_NS6detail15normal_iteratorINSA_10device_ptrIdEEEEEEEE10policy1000Ei13MultiplyValueSF_JPdEEEvT0_iT1_T2_DpNS2_10kernel_argIT3_EE)
        /*023c*/ 	.word	0x00000000


	//----- nvinfo : EIATTR_MIN_STACK_SIZE
	.align		4
.L_138:
        /*0240*/ 	.byte	0x04, 0x12
        /*0242*/ 	.short	(.L_140 - .L_139)
	.align		4
.L_139:
        /*0244*/ 	.word	index@(_ZN3cub18CUB_300001_SM_10006detail9transform16transform_kernelINS2_10policy_hubILb1EN4cuda3std3__45tupleIJN6thrust24THRUST_300001_SM_1000_NS17counting_iteratorImNSA_11use_defaultESC_SC_EEEEEE10policy1000El4ConvNSA_6detail15normal_iteratorINSA_10device_ptrIdEEEEJSD_EEEvT0_iT1_T2_DpNS2_10kernel_argIT3_EE)
        /*0248*/ 	.word	0x00000000


	//----- nvinfo : EIATTR_MIN_STACK_SIZE
	.align		4
.L_140:
        /*024c*/ 	.byte	0x04, 0x12
        /*024e*/ 	.short	(.L_142 - .L_141)
	.align		4
.L_141:
        /*0250*/ 	.word	index@(_ZN3cub18CUB_300001_SM_10006detail9transform16transform_kernelINS2_10policy_hubILb1EN4cuda3std3__45tupleIJN6thrust24THRUST_300001_SM_1000_NS17counting_iteratorImNSA_11use_defaultESC_SC_EEEEEE10policy1000Ei4ConvNSA_6detail15normal_iteratorINSA_10device_ptrIdEEEEJSD_EEEvT0_iT1_T2_DpNS2_10kernel_argIT3_EE)
        /*0254*/ 	.word	0x00000000


	//----- nvinfo : EIATTR_MIN_STACK_SIZE
	.align		4
.L_142:
        /*0258*/ 	.byte	0x04, 0x12
        /*025a*/ 	.short	(.L_144 - .L_143)
	.align		4
.L_143:
        /*025c*/ 	.word	index@(_ZN3cub18CUB_300001_SM_10006detail9transform16transform_kernelINS2_10policy_hubILb1EN4cuda3std3__45tupleIJN6thrust24THRUST_300001_SM_1000_NS17counting_iteratorImNSA_11use_defaultESC_SC_EEEEEE10policy1000El5MulTYNSA_6detail15normal_iteratorINSA_10device_ptrIdEEEEJSD_EEEvT0_iT1_T2_DpNS2_10kernel_argIT3_EE)
        /*0260*/ 	.word	0x00000000


	//----- nvinfo : EIATTR_MIN_STACK_SIZE
	.align		4
.L_144:
        /*0264*/ 	.byte	0x04, 0x12
        /*0266*/ 	.short	(.L_146 - .L_145)
	.align		4
.L_145:
        /*0268*/ 	.word	index@(_ZN3cub18CUB_300001_SM_10006detail9transform16transform_kernelINS2_10policy_hubILb1EN4cuda3std3__45tupleIJN6thrust24THRUST_300001_SM_1000_NS17counting_iteratorImNSA_11use_defaultESC_SC_EEEEEE10policy1000Ei5MulTYNSA_6detail15normal_iteratorINSA_10device_ptrIdEEEEJSD_EEEvT0_iT1_T2_DpNS2_10kernel_argIT3_EE)
        /*026c*/ 	.word	0x00000000


	//----- nvinfo : EIATTR_MIN_STACK_SIZE
	.align		4
.L_146:
        /*0270*/ 	.byte	0x04, 0x12
        /*0272*/ 	.short	(.L_148 - .L_147)
	.align		4
.L_147:
        /*0274*/ 	.word	index@(_ZN3cub18CUB_300001_SM_10006detail9transform16transform_kernelINS2_10policy_hubILb0EN4cuda3std3__45tupleIJN6thrust24THRUST_300001_SM_1000_NS6detail15normal_iteratorINSA_10device_ptrIdEEEESF_EEEE10policy1000ElNS7_10multipliesIdEESF_JPdSL_EEEvT0_iT1_T2_DpNS2_10kernel_argIT3_EE)
        /*0278*/ 	.word	0x00000000


	//----- nvinfo : EIATTR_MIN_STACK_SIZE
	.align		4
.L_148:
        /*027c*/ 	.byte	0x04, 0x12
        /*027e*/ 	.short	(.L_150 - .L_149)
	.align		4
.L_149:
        /*0280*/ 	.word	index@(_ZN3cub18CUB_300001_SM_10006detail9transform16transform_kernelINS2_10policy_hubILb0EN4cuda3std3__45tupleIJN6thrust24THRUST_300001_SM_1000_NS6detail15normal_iteratorINSA_10device_ptrIdEEEESF_EEEE10policy1000EiNS7_10multipliesIdEESF_JPdSL_EEEvT0_iT1_T2_DpNS2_10kernel_argIT3_EE)
        /*0284*/ 	.word	0x00000000


	//----- nvinfo : EIATTR_MIN_STACK_SIZE
	.align		4
.L_150:
        /*0288*/ 	.byte	0x04, 0x12
        /*028a*/ 	.short	(.L_152 - .L_151)
	.align		4
.L_151:
        /*028c*/ 	.word	index@(_ZN3cub18CUB_300001_SM_10006detail9transform16transform_kernelINS2_10policy_hubILb0EN4cuda3std3__45tupleIJN6thrust24THRUST_300001_SM_1000_NS6detail15normal_iteratorINSA_10device_ptrIdEEEESF_EEEE10policy1000ElNS7_4plusIdEESF_JPdSL_EEEvT0_iT1_T2_DpNS2_10kernel_argIT3_EE)
        /*0290*/ 	.word	0x00000000


	//----- nvinfo : EIATTR_MIN_STACK_SIZE
	.align		4
.L_152:
        /*0294*/ 	.byte	0x04, 0x12
        /*0296*/ 	.short	(.L_154 - .L_153)
	.align		4
.L_153:
        /*0298*/ 	.word	index@(_ZN3cub18CUB_300001_SM_10006detail9transform16transform_kernelINS2_10policy_hubILb0EN4cuda3std3__45tupleIJN6thrust24THRUST_300001_SM_1000_NS6detail15normal_iteratorINSA_10device_ptrIdEEEESF_EEEE10policy1000EiNS7_4plusIdEESF_JPdSL_EEEvT0_iT1_T2_DpNS2_10kernel_argIT3_EE)
        /*029c*/ 	.word	0x00000000


	//----- nvinfo : EIATTR_MIN_STACK_SIZE
	.align		4
.L_154:
        /*02a0*/ 	.byte	0x04, 0x12
        /*02a2*/ 	.short	(.L_156 - .L_155)
	.align		4
.L_155:
        /*02a4*/ 	.word	index@(_ZN3cub18CUB_300001_SM_10006detail9transform16transform_kernelINS2_10policy_hubILb0EN4cuda3std3__45tupleIJN6thrust24THRUST_300001_SM_1000_NS6detail15normal_iteratorINSA_10device_ptrIdEEEENSC_INSD_IKdEEEEEEEE10policy1000ElNS7_4plusIdEESF_JPdPSG_EEEvT0_iT1_T2_DpNS2_10kernel_argIT3_EE)
        /*02a8*/ 	.word	0x00000000


	//----- nvinfo : EIATTR_MIN_STACK_SIZE
	.align		4
.L_156:
        /*02ac*/ 	.byte	0x04, 0x12
        /*02ae*/ 	.short	(.L_158 - .L_157)
	.align		4
.L_157:
        /*02b0*/ 	.word	index@(_ZN3cub18CUB_300001_SM_10006detail9transform16transform_kernelINS2_10policy_hubILb0EN4cuda3std3__45tupleIJN6thrust24THRUST_300001_SM_1000_NS6detail15normal_iteratorINSA_10device_ptrIdEEEENSC_INSD_IKdEEEEEEEE10policy1000EiNS7_4plusIdEESF_JPdPSG_EEEvT0_iT1_T2_DpNS2_10kernel_argIT3_EE)
        /*02b4*/ 	.word	0x00000000


	//----- nvinfo : EIATTR_MIN_STACK_SIZE
	.align		4
.L_158:
        /*02b8*/ 	.byte	0x04, 0x12
        /*02ba*/ 	.short	(.L_160 - .L_159)
	.align		4
.L_159:
        /*02bc*/ 	.word	index@(_ZN3cub18CUB_300001_SM_10006detail8for_each13static_kernelINS2_12policy_hub_t12policy_500_tEmNS2_12op_wrapper_tIm14ConvolutionRevN6thrust24THRUST_300001_SM_1000_NS17counting_iteratorImNS9_11use_defaultESB_SB_EEEEEEvT0_T1_)
        /*02c0*/ 	.word	0x00000000


	//----- nvinfo : EIATTR_MIN_STACK_SIZE
	.align		4
.L_160:
        /*02c4*/ 	.byte	0x04, 0x12
        /*02c6*/ 	.short	(.L_162 - .L_161)
	.align		4
.L_161:
        /*02c8*/ 	.word	index@(_ZN3cub18CUB_300001_SM_10006detail8for_each13static_kernelINS2_12policy_hub_t12policy_500_tElNS2_12op_wrapper_tIl11REVAdditionN6thrust24THRUST_300001_SM_1000_NS12zip_iteratorIN4cuda3std3__45tupleIJNS9_6detail15normal_iteratorINS9_10device_ptrIdEEEESJ_SJ_EEEEEEEEEvT0_T1_)
        /*02cc*/ 	.word	0x00000000


	//----- nvinfo : EIATTR_MIN_STACK_SIZE
	.align		4
.L_162:
        /*02d0*/ 	.byte	0x04, 0x12
        /*02d2*/ 	.short	(.L_164 - .L_163)
	.align		4
.L_163:
        /*02d4*/ 	.word	index@(_ZN3cub18CUB_300001_SM_10006detail8for_each13static_kernelINS2_12policy_hub_t12policy_500_tElN6thrust24THRUST_300001_SM_1000_NS8cuda_cub6__fill7functorINS7_6detail15normal_iteratorINS7_10device_ptrIdEEEEdEEEEvT0_T1_)
        /*02d8*/ 	.word	0x00000000


	//----- nvinfo : EIATTR_MIN_STACK_SIZE
	.align		4
.L_164:
        /*02dc*/ 	.byte	0x04, 0x12
        /*02de*/ 	.short	(.L_166 - .L_165)
	.align		4
.L_165:
        /*02e0*/ 	.word	index@(_ZN3cub18CUB_300001_SM_10006detail8for_each13static_kernelINS2_12policy_hub_t12policy_500_tEmN6thrust24THRUST_300001_SM_1000_NS8cuda_cub20__uninitialized_fill7functorINS7_10device_ptrIdEEdEEEEvT0_T1_)
        /*02e4*/ 	.word	0x00000000


	//----- nvinfo : EIATTR_MIN_STACK_SIZE
	.align		4
.L_166:
        /*02e8*/ 	.byte	0x04, 0x12
        /*02ea*/ 	.short	(.L_168 - .L_167)
	.align		4
.L_167:
        /*02ec*/ 	.word	index@(_ZN3cub18CUB_300001_SM_10006detail11EmptyKernelIvEEvv)
        /*02f0*/ 	.word	0x00000000
.L_168:


//--------------------- .nv.compat                --------------------------
	.section	.nv.compat,"",@"SHT_CUDA_COMPAT_INFO"
	.align	4
        /*0000*/ 	.byte	0x02, 0x09, 0x00, 0x00, 0x02, 0x02, 0x02, 0x00, 0x02, 0x05, 0x05, 0x00, 0x03, 0x07, 0x01, 0x01
        /*0010*/ 	.byte	0x02, 0x03, 0x00, 0x00, 0x02, 0x06, 0x01, 0x00, 0x04, 0x0b, 0x08, 0x00, 0x01, 0x00, 0x00, 0x00
        /*0020*/ 	.byte	0x00, 0x00, 0x00, 0x00


//--------------------- .nv.info._ZN3cub18CUB_300001_SM_10006detail9transform16transform_kernelINS2_10policy_hubILb1EN4cuda3std3__45tupleIJN6thrust24THRUST_300001_SM_1000_NS6detail15normal_iteratorINSA_10device_ptrIdEEEEEEEE10policy1000El13MultiplyValueSF_JPdEEEvT0_iT1_T2_DpNS2_10kernel_argIT3_EE --------------------------
	.section	.nv.info._ZN3cub18CUB_300001_SM_10006detail9transform16transform_kernelINS2_10policy_hubILb1EN4cuda3std3__45tupleIJN6thrust24THRUST_300001_SM_1000_NS6detail15normal_iteratorINSA_10device_ptrIdEEEEEEEE10policy1000El13MultiplyValueSF_JPdEEEvT0_iT1_T2_DpNS2_10kernel_argIT3_EE,"",@"SHT_CUDA_INFO"
	.sectionflags	@""
	.align	4


	//----- nvinfo : EIATTR_CUDA_API_VERSION
	.align		4
        /*0000*/ 	.byte	0x04, 0x37
        /*0002*/ 	.short	(.L_170 - .L_169)
.L_169:
        /*0004*/ 	.word	0x00000082


	//----- nvinfo : EIATTR_KPARAM_INFO
	.align		4
.L_170:
        /*0008*/ 	.byte	0x04, 0x17
        /*000a*/ 	.short	(.L_172 - .L_171)
.L_171:
        /*000c*/ 	.word	0x00000000
        /*0010*/ 	.short	0x0004
        /*0012*/ 	.short	0x0020
        /*0014*/ 	.byte	0x00, 0xf0, 0x41, 0x00


	//----- nvinfo : EIATTR_KPARAM_INFO
	.align		4
.L_172:
        /*0018*/ 	.byte	0x04, 0x17
        /*001a*/ 	.short	(.L_174 - .L_173)
.L_173:
        /*001c*/ 	.word	0x00000000
        /*0020*/ 	.short	0x0003
        /*0022*/ 	.short	0x0018
        /*0024*/ 	.byte	0x00, 0xf0, 0x21, 0x00


	//----- nvinfo : EIATTR_KPARAM_INFO
	.align		4
.L_174:
        /*0028*/ 	.byte	0x04, 0x17
        /*002a*/ 	.short	(.L_176 - .L_175)
.L_175:
        /*002c*/ 	.word	0x00000000
        /*0030*/ 	.short	0x0002
        /*0032*/ 	.short	0x0010
        /*0034*/ 	.byte	0x00, 0xf0, 0x21, 0x00


	//----- nvinfo : EIATTR_KPARAM_INFO
	.align		4
.L_176:
        /*0038*/ 	.byte	0x04, 0x17
        /*003a*/ 	.short	(.L_178 - .L_177)
.L_177:
        /*003c*/ 	.word	0x00000000
        /*0040*/ 	.short	0x0001
        /*0042*/ 	.short	0x0008
        /*0044*/ 	.byte	0x00, 0xf0, 0x11, 0x00


	//----- nvinfo : EIATTR_KPARAM_INFO
	.align		4
.L_178:
        /*0048*/ 	.byte	0x04, 0x17
        /*004a*/ 	.short	(.L_180 - .L_179)
.L_179:
        /*004c*/ 	.word	0x00000000
        /*0050*/ 	.short	0x0000
        /*0052*/ 	.short	0x0000
        /*0054*/ 	.byte	0x00, 0xf0, 0x21, 0x00


	//----- nvinfo : EIATTR_SPARSE_MMA_MASK
	.align		4
.L_180:
        /*0058*/ 	.byte	0x03, 0x50
        /*005a*/ 	.short	0x0000


	//----- nvinfo : EIATTR_MAXREG_COUNT
	.align		4
        /*005c*/ 	.byte	0x03, 0x1b
        /*005e*/ 	.short	0x00ff


	//----- nvinfo : EIATTR_MERCURY_ISA_VERSION
	.align		4
        /*0060*/ 	.byte	0x03, 0x5f
        /*0062*/ 	.short	0x0101


	//----- nvinfo : EIATTR_VRC_CTA_INIT_COUNT
	.align		4
        /*0064*/ 	.byte	0x02, 0x4a
	.zero		1
	.zero		1


	//----- nvinfo : EIATTR_EXIT_INSTR_OFFSETS
	.align		4
        /*0068*/ 	.byte	0x04, 0x1c
        /*006a*/ 	.short	(.L_182 - .L_181)


	//   ....[0]....
.L_181:
        /*006c*/ 	.word	0x000002b0


	//   ....[1]....
        /*0070*/ 	.word	0x00000a20


	//   ....[2]....
        /*0074*/ 	.word	0x00000c90


	//   ....[3]....
        /*0078*/ 	.word	0x00000df0


	//   ....[4]....
        /*007c*/ 	.word	0x00000e20


	//   ....[5]....
        /*0080*/ 	.word	0x00000e90


	//   ....[6]....
        /*0084*/ 	.word	0x00000eb0


	//   ....[7]....
        /*0088*/ 	.word	0x00001380


	//   ....[8]....
        /*008c*/ 	.word	0x000015a0


	//   ....[9]....
        /*0090*/ 	.word	0x00001700


	//   ....[10]....
        /*0094*/ 	.word	0x000017b0


	//----- nvinfo : EIATTR_MAX_THREADS
	.align		4
.L_182:
        /*0098*/ 	.byte	0x04, 0x05
        /*009a*/ 	.short	(.L_184 - .L_183)
.L_183:
        /*009c*/ 	.word	0x00000080
        /*00a0*/ 	.word	0x00000001
        /*00a4*/ 	.word	0x00000001


	//----- nvinfo : EIATTR_CRS_STACK_SIZE
	.align		4
.L_184:
        /*00a8*/ 	.byte	0x04, 0x1e
        /*00aa*/ 	.short	(.L_186 - .L_185)
.L_185:
        /*00ac*/ 	.word	0x00000000


	//----- nvinfo : EIATTR_CBANK_PARAM_SIZE
	.align		4
.L_186:
        /*00b0*/ 	.byte	0x03, 0x19
        /*00b2*/ 	.short	0x0030


	//----- nvinfo : EIATTR_PARAM_CBANK
	.align		4
        /*00b4*/ 	.byte	0x04, 0x0a
        /*00b6*/ 	.short	(.L_188 - .L_187)
	.align		4
.L_187:
        /*00b8*/ 	.word	index@(.nv.constant0._ZN3cub18CUB_300001_SM_10006detail9transform16transform_kernelINS2_10policy_hubILb1EN4cuda3std3__45tupleIJN6thrust24THRUST_300001_SM_1000_NS6detail15normal_iteratorINSA_10device_ptrIdEEEEEEEE10policy1000El13MultiplyValueSF_JPdEEEvT0_iT1_T2_DpNS2_10kernel_argIT3_EE)
        /*00bc*/ 	.short	0x0380
        /*00be*/ 	.short	0x0030


	//----- nvinfo : EIATTR_SW_WAR
	.align		4
.L_188:
        /*00c0*/ 	.byte	0x04, 0x36
        /*00c2*/ 	.short	(.L_190 - .L_189)
.L_189:
        /*00c4*/ 	.word	0x00000008
.L_190:


//--------------------- .nv.info._ZN3cub18CUB_300001_SM_10006detail9transform16transform_kernelINS2_10policy_hubILb1EN4cuda3std3__45tupleIJN6thrust24THRUST_300001_SM_1000_NS6detail15normal_iteratorINSA_10device_ptrIdEEEEEEEE10policy1000Ei13MultiplyValueSF_JPdEEEvT0_iT1_T2_DpNS2_10kernel_argIT3_EE --------------------------
	.section	.nv.info._ZN3cub18CUB_300001_SM_10006detail9transform16transform_kernelINS2_10policy_hubILb1EN4cuda3std3__45tupleIJN6thrust24THRUST_300001_SM_1000_NS6detail15normal_iteratorINSA_10device_ptrIdEEEEEEEE10policy1000Ei13MultiplyValueSF_JPdEEEvT0_iT1_T2_DpNS2_10kernel_argIT3_EE,"",@"SHT_CUDA_INFO"
	.sectionflags	@""
	.align	4


	//----- nvinfo : EIATTR_CUDA_API_VERSION
	.align		4
        /*0000*/ 	.byte	0x04, 0x37
        /*0002*/ 	.short	(.L_192 - .L_191)
.L_191:
        /*0004*/ 	.word	0x00000082


	//----- nvinfo : EIATTR_KPARAM_INFO
	.align		4
.L_192:
        /*0008*/ 	.byte	0x04, 0x17
        /*000a*/ 	.short	(.L_194 - .L_193)
.L_193:
        /*000c*/ 	.word	0x00000000
        /*0010*/ 	.short	0x0004
        /*0012*/ 	.short	0x0018
        /*0014*/ 	.byte	0x00, 0xf0, 0x41, 0x00


	//----- nvinfo : EIATTR_KPARAM_INFO
	.align		4
.L_194:
        /*0018*/ 	.byte	0x04, 0x17
        /*001a*/ 	.short	(.L_196 - .L_195)
.L_195:
        /*001c*/ 	.word	0x00000000
        /*0020*/ 	.short	0x0003
        /*0022*/ 	.short	0x0010
        /*0024*/ 	.byte	0x00, 0xf0, 0x21, 0x00


	//----- nvinfo : EIATTR_KPARAM_INFO
	.align		4
.L_196:
        /*0028*/ 	.byte	0x04, 0x17
        /*002a*/ 	.short	(.L_198 - .L_197)
.L_197:
        /*002c*/ 	.word	0x00000000
        /*0030*/ 	.short	0x0002
        /*0032*/ 	.short	0x0008
        /*0034*/ 	.byte	0x00, 0xf0, 0x21, 0x00


	//----- nvinfo : EIATTR_KPARAM_INFO
	.align		4
.L_198:
        /*0038*/ 	.byte	0x04, 0x17
        /*003a*/ 	.short	(.L_200 - .L_199)
.L_199:
        /*003c*/ 	.word	0x00000000
        /*0040*/ 	.short	0x0001
        /*0042*/ 	.short	0x0004
        /*0044*/ 	.byte	0x00, 0xf0, 0x11, 0x00


	//----- nvinfo : EIATTR_KPARAM_INFO
	.align		4
.L_200:
        /*0048*/ 	.byte	0x04, 0x17
        /*004a*/ 	.short	(.L_202 - .L_201)
.L_201:
        /*004c*/ 	.word	0x00000000
        /*0050*/ 	.short	0x0000
        /*0052*/ 	.short	0x0000
        /*0054*/ 	.byte	0x00, 0xf0, 0x11, 0x00


	//----- nvinfo : EIATTR_SPARSE_MMA_MASK
	.align		4
.L_202:
        /*0058*/ 	.byte	0x03, 0x50
        /*005a*/ 	.short	0x0000


	//----- nvinfo : EIATTR_MAXREG_COUNT
	.align		4
        /*005c*/ 	.byte	0x03, 0x1b
        /*005e*/ 	.short	0x00ff


	//----- nvinfo : EIATTR_MERCURY_ISA_VERSION
	.align		4
        /*0060*/ 	.byte	0x03, 0x5f
        /*0062*/ 	.short	0x0101


	//----- nvinfo : EIATTR_VRC_CTA_INIT_COUNT
	.align		4
        /*0064*/ 	.byte	0x02, 0x4a
	.zero		1
	.zero		1


	//----- nvinfo : EIATTR_EXIT_INSTR_OFFSETS
	.align		4
        /*0068*/ 	.byte	0x04, 0x1c
        /*006a*/ 	.short	(.L_204 - .L_203)


	//   ....[0]....
.L_203:
        /*006c*/ 	.word	0x000001f0


	//   ....[1]....
        /*0070*/ 	.word	0x000006c0


	//   ....[2]....
        /*0074*/ 	.word	0x000008f0


	//   ....[3]....
        /*0078*/ 	.word	0x00000a50


	//   ....[4]....
        /*007c*/ 	.word	0x00000b20


	//   ....[5]....
        /*0080*/ 	.word	0x00000b40


	//   ....[6]....
        /*0084*/ 	.word	0x00000f60


	//   ....[7]....
        /*0088*/ 	.word	0x000011d0


	//   ....[8]....
        /*008c*/ 	.word	0x00001330


	//   ....[9]....
        /*0090*/ 	.word	0x00001360


	//   ....[10]....
        /*0094*/ 	.word	0x000013d0


	//----- nvinfo : EIATTR_MAX_THREADS
	.align		4
.L_204:
        /*0098*/ 	.byte	0x04, 0x05
        /*009a*/ 	.short	(.L_206 - .L_205)
.L_205:
        /*009c*/ 	.word	0x00000080
        /*00a0*/ 	.word	0x00000001
        /*00a4*/ 	.word	0x00000001


	//----- nvinfo : EIATTR_CRS_STACK_SIZE
	.align		4
.L_206:
        /*00a8*/ 	.byte	0x04, 0x1e
        /*00aa*/ 	.short	(.L_208 - .L_207)
.L_207:
        /*00ac*/ 	.word	0x00000000


	//----- nvinfo : EIATTR_CBANK_PARAM_SIZE
	.align		4
.L_208:
        /*00b0*/ 	.byte	0x03, 0x19
        /*00b2*/ 	.short	0x0028


	//----- nvinfo : EIATTR_PARAM_CBANK
	.align		4
        /*00b4*/ 	.byte	0x04, 0x0a
        /*00b6*/ 	.short	(.L_210 - .L_209)
	.align		4
.L_209:
        /*00b8*/ 	.word	index@(.nv.constant0._ZN3cub18CUB_300001_SM_10006detail9transform16transform_kernelINS2_10policy_hubILb1EN4cuda3std3__45tupleIJN6thrust24THRUST_300001_SM_1000_NS6detail15normal_iteratorINSA_10device_ptrIdEEEEEEEE10policy1000Ei13MultiplyValueSF_JPdEEEvT0_iT1_T2_DpNS2_10kernel_argIT3_EE)
        /*00bc*/ 	.short	0x0380
        /*00be*/ 	.short	0x0028


	//----- nvinfo : EIATTR_SW_WAR
	.align		4
.L_210:
        /*00c0*/ 	.byte	0x04, 0x36
        /*00c2*/ 	.short	(.L_212 - .L_211)
.L_211:
        /*00c4*/ 	.word	0x00000008
.L_212:


//--------------------- .nv.info._ZN3cub18CUB_300001_SM_10006detail9transform16transform_kernelINS2_10policy_hubILb1EN4cuda3std3__45tupleIJN6thrust24THRUST_300001_SM_1000_NS17counting_iteratorImNSA_11use_defaultESC_SC_EEEEEE10policy1000El4ConvNSA_6detail15normal_iteratorINSA_10device_ptrIdEEEEJSD_EEEvT0_iT1_T2_DpNS2_10kernel_argIT3_EE --------------------------
	.section	.nv.info._ZN3cub18CUB_300001_SM_10006detail9transform16transform_kernelINS2_10policy_hubILb1EN4cuda3std3__45tupleIJN6thrust24THRUST_300001_SM_1000_NS17counting_iteratorImNSA_11use_defaultESC_SC_EEEEEE10policy1000El4ConvNSA_6detail15normal_iteratorINSA_10device_ptrIdEEEEJSD_EEEvT0_iT1_T2_DpNS2_10kernel_argIT3_EE,"",@"SHT_CUDA_INFO"
	.sectionflags	@""
	.align	4


	//----- nvinfo : EIATTR_CUDA_API_VERSION
	.align		4
        /*0000*/ 	.byte	0x04, 0x37
        /*0002*/ 	.short	(.L_214 - .L_213)
.L_213:
        /*0004*/ 	.word	0x00000082


	//----- nvinfo : EIATTR_KPARAM_INFO
	.align		4
.L_214:
        /*0008*/ 	.byte	0x04, 0x17
        /*000a*/ 	.short	(.L_216 - .L_215)
.L_215:
        /*000c*/ 	.word	0x00000000
        /*0010*/ 	.short	0x0004
        /*0012*/ 	.short	0x0048
        /*0014*/ 	.byte	0x00, 0xf0, 0x41, 0x00


	//----- nvinfo : EIATTR_KPARAM_INFO
	.align		4
.L_216:
        /*0018*/ 	.byte	0x04, 0x17
        /*001a*/ 	.short	(.L_218 - .L_217)
.L_217:
        /*001c*/ 	.word	0x00000000
        /*0020*/ 	.short	0x0003
        /*0022*/ 	.short	0x0040
        /*0024*/ 	.byte	0x00, 0xf0, 0x21, 0x00


	//----- nvinfo : EIATTR_KPARAM_INFO
	.align		4
.L_218:
        /*0028*/ 	.byte	0x04, 0x17
        /*002a*/ 	.short	(.L_220 - .L_219)
.L_219:
        /*002c*/ 	.word	0x00000000
        /*0030*/ 	.short	0x0002
        /*0032*/ 	.short	0x0010
        /*0034*/ 	.byte	0x00, 0xf0, 0xc1, 0x00


	//----- nvinfo : EIATTR_KPARAM_INFO
	.align		4
.L_220:
        /*0038*/ 	.byte	0x04, 0x17
        /*003a*/ 	.short	(.L_222 - .L_221)
.L_221:
        /*003c*/ 	.word	0x00000000
        /*0040*/ 	.short	0x0001
        /*0042*/ 	.short	0x0008
        /*0044*/ 	.byte	0x00, 0xf0, 0x11, 0x00


	//----- nvinfo : EIATTR_KPARAM_INFO
	.align		4
.L_222:
        /*0048*/ 	.byte	0x04, 0x17
        /*004a*/ 	.short	(.L_224 - .L_223)
.L_223:
        /*004c*/ 	.word	0x00000000
        /*0050*/ 	.short	0x0000
        /*0052*/ 	.short	0x0000
        /*0054*/ 	.byte	0x00, 0xf0, 0x21, 0x00


	//----- nvinfo : EIATTR_SPARSE_MMA_MASK
	.align		4
.L_224:
        /*0058*/ 	.byte	0x03, 0x50
        /*005a*/ 	.short	0x0000


	//----- nvinfo : EIATTR_MAXREG_COUNT
	.align		4
        /*005c*/ 	.byte	0x03, 0x1b
        /*005e*/ 	.short	0x00ff


	//----- nvinfo : EIATTR_MERCURY_ISA_VERSION
	.align		4
        /*0060*/ 	.byte	0x03, 0x5f
        /*0062*/ 	.short	0x0101


	//----- nvinfo : EIATTR_VRC_CTA_INIT_COUNT
	.align		4
        /*0064*/ 	.byte	0x02, 0x4a
	.zero		1
	.zero		1


	//----- nvinfo : EIATTR_EXIT_INSTR_OFFSETS
	.align		4
        /*0068*/ 	.byte	0x04, 0x1c
        /*006a*/ 	.short	(.L_226 - .L_225)


	//   ....[0]....
.L_225:
        /*006c*/ 	.word	0x00000190


	//   ....[1]....
        /*0070*/ 	.word	0x00000390


	//   ....[2]....
        /*0074*/ 	.word	0x00000440


	//   ....[3]....
        /*0078*/ 	.word	0x00001830


	//   ....[4]....
        /*007c*/ 	.word	0x00001860


	//   ....[5]....
        /*0080*/ 	.word	0x00001db0


	//   ....[6]....
        /*0084*/ 	.word	0x00001e40


	//   ....[7]....
        /*0088*/ 	.word	0x00003210


	//----- nvinfo : EIATTR_MAX_THREADS
	.align		4
.L_226:
        /*008c*/ 	.byte	0x04, 0x05
        /*008e*/ 	.short	(.L_228 - .L_227)
.L_227:
        /*0090*/ 	.word	0x00000080
        /*0094*/ 	.word	0x00000001
        /*0098*/ 	.word	0x00000001


	//----- nvinfo : EIATTR_CRS_STACK_SIZE
	.align		4
.L_228:
        /*009c*/ 	.byte	0x04, 0x1e
        /*009e*/ 	.short	(.L_230 - .L_229)
.L_229:
        /*00a0*/ 	.word	0x00000000


	//----- nvinfo : EIATTR_CBANK_PARAM_SIZE
	.align		4
.L_230:
        /*00a4*/ 	.byte	0x03, 0x19
        /*00a6*/ 	.short	0x0058


	//----- nvinfo : EIATTR_PARAM_CBANK
	.align		4
        /*00a8*/ 	.byte	0x04, 0x0a
        /*00aa*/ 	.short	(.L_232 - .L_231)
	.align		4
.L_231:
        /*00ac*/ 	.word	index@(.nv.constant0._ZN3cub18CUB_300001_SM_10006detail9transform16transform_kernelINS2_10policy_hubILb1EN4cuda3std3__45tupleIJN6thrust24THRUST_300001_SM_1000_NS17counting_iteratorImNSA_11use_defaultESC_SC_EEEEEE10policy1000El4ConvNSA_6detail15normal_iteratorINSA_10device_ptrIdEEEEJSD_EEEvT0_iT1_T2_DpNS2_10kernel_argIT3_EE)
        /*00b0*/ 	.short	0x0380
        /*00b2*/ 	.short	0x0058


	//----- nvinfo : EIATTR_SW_WAR
	.align		4
.L_232:
        /*00b4*/ 	.byte	0x04, 0x36
        /*00b6*/ 	.short	(.L_234 - .L_233)
.L_233:
        /*00b8*/ 	.word	0x00000008
.L_234:


//--------------------- .nv.info._ZN3cub18CUB_300001_SM_10006detail9transform16transform_kernelINS2_10policy_hubILb1EN4cuda3std3__45tupleIJN6thrust24THRUST_300001_SM_1000_NS17counting_iteratorImNSA_11use_defaultESC_SC_EEEEEE10policy1000Ei4ConvNSA_6detail15normal_iteratorINSA_10device_ptrIdEEEEJSD_EEEvT0_iT1_T2_DpNS2_10kernel_argIT3_EE --------------------------
	.section	.nv.info._ZN3cub18CUB_300001_SM_10006detail9transform16transform_kernelINS2_10policy_hubILb1EN4cuda3std3__45tupleIJN6thrust24THRUST_300001_SM_1000_NS17counting_iteratorImNSA_11use_defaultESC_SC_EEEEEE10policy1000Ei4ConvNSA_6detail15normal_iteratorINSA_10device_ptrIdEEEEJSD_EEEvT0_iT1_T2_DpNS2_10kernel_argIT3_EE,"",@"SHT_CUDA_INFO"
	.sectionflags	@""
	.align	4


	//----- nvinfo : EIATTR_CUDA_API_VERSION
	.align		4
        /*0000*/ 	.byte	0x04, 0x37
        /*0002*/ 	.short	(.L_236 - .L_235)
.L_235:
        /*0004*/ 	.word	0x00000082


	//----- nvinfo : EIATTR_KPARAM_INFO
	.align		4
.L_236:
        /*0008*/ 	.byte	0x04, 0x17
        /*000a*/ 	.short	(.L_238 - .L_237)
.L_237:
        /*000c*/ 	.word	0x00000000
        /*0010*/ 	.short	0x0004
        /*0012*/ 	.short	0x0040
        /*0014*/ 	.byte	0x00, 0xf0, 0x41, 0x00


	//----- nvinfo : EIATTR_KPARAM_INFO
	.align		4
.L_238:
        /*0018*/ 	.byte	0x04, 0x17
        /*001a*/ 	.short	(.L_240 - .L_239)
.L_239:
        /*001c*/ 	.word	0x00000000
        /*0020*/ 	.short	0x0003
        /*0022*/ 	.short	0x0038
        /*0024*/ 	.byte	0x00, 0xf0, 0x21, 0x00


	//----- nvinfo : EIATTR_KPARAM_INFO
	.align		4
.L_240:
        /*0028*/ 	.byte	0x04, 0x17
        /*002a*/ 	.short	(.L_242 - .L_241)
.L_241:
        /*002c*/ 	.word	0x00000000
        /*0030*/ 	.short	0x0002
        /*0032*/ 	.short	0x0008
        /*0034*/ 	.byte	0x00, 0xf0, 0xc1, 0x00


	//----- nvinfo : EIATTR_KPARAM_INFO
	.align		4
.L_242:
        /*0038*/ 	.byte	0x04, 0x17
        /*003a*/ 	.short	(.L_244 - .L_243)
.L_243:
        /*003c*/ 	.word	0x00000000
        /*0040*/ 	.short	0x0001
        /*0042*/ 	.short	0x0004
        /*0044*/ 	.byte	0x00, 0xf0, 0x11, 0x00


	//----- nvinfo : EIATTR_KPARAM_INFO
	.align		4
.L_244:
        /*0048*/ 	.byte	0x04, 0x17
        /*004a*/ 	.short	(.L_246 - .L_245)
.L_245:
        /*004c*/ 	.word	0x00000000
        /*0050*/ 	.short	0x0000
        /*0052*/ 	.short	0x0000
        /*0054*/ 	.byte	0x00, 0xf0, 0x11, 0x00


	//----- nvinfo : EIATTR_SPARSE_MMA_MASK
	.align		4
.L_246:
        /*0058*/ 	.byte	0x03, 0x50
        /*005a*/ 	.short	0x0000


	//----- nvinfo : EIATTR_MAXREG_COUNT
	.align		4
        /*005c*/ 	.byte	0x03, 0x1b
        /*005e*/ 	.short	0x00ff


	//----- nvinfo : EIATTR_MERCURY_ISA_VERSION
	.align		4
        /*0060*/ 	.byte	0x03, 0x5f
        /*0062*/ 	.short	0x0101


	//----- nvinfo : EIATTR_VRC_CTA_INIT_COUNT
	.align		4
        /*0064*/ 	.byte	0x02, 0x4a
	.zero		1
	.zero		1


	//----- nvinfo : EIATTR_EXIT_INSTR_OFFSETS
	.align		4
        /*0068*/ 	.byte	0x04, 0x1c
        /*006a*/ 	.short	(.L_248 - .L_247)


	//   ....[0]....
.L_247:
        /*006c*/ 	.word	0x00000130


	//   ....[1]....
        /*0070*/ 	.word	0x00000660


	//   ....[2]....
        /*0074*/ 	.word	0x00000700


	//   ....[3]....
        /*0078*/ 	.word	0x00001b60


	//   ....[4]....
        /*007c*/ 	.word	0x00001bb0


	//   ....[5]....
        /*0080*/ 	.word	0x00001e30


	//   ....[6]....
        /*0084*/ 	.word	0x00001f00


	//   ....[7]....
        /*0088*/ 	.word	0x000033c0


	//----- nvinfo : EIATTR_MAX_THREADS
	.align		4
.L_248:
        /*008c*/ 	.byte	0x04, 0x05
        /*008e*/ 	.short	(.L_250 - .L_249)
.L_249:
        /*0090*/ 	.word	0x00000080
        /*0094*/ 	.word	0x00000001
        /*0098*/ 	.word	0x00000001


	//----- nvinfo : EIATTR_CRS_STACK_SIZE
	.align		4
.L_250:
        /*009c*/ 	.byte	0x04, 0x1e
        /*009e*/ 	.short	(.L_252 - .L_251)
.L_251:
        /*00a0*/ 	.word	0x00000000


	//----- nvinfo : EIATTR_CBANK_PARAM_SIZE
	.align		4
.L_252:
        /*00a4*/ 	.byte	0x03, 0x19
        /*00a6*/ 	.short	0x0050


	//----- nvinfo : EIATTR_PARAM_CBANK
	.align		4
        /*00a8*/ 	.byte	0x04, 0x0a
        /*00aa*/ 	.short	(.L_254 - .L_253)
	.align		4
.L_253:
        /*00ac*/ 	.word	index@(.nv.constant0._ZN3cub18CUB_300001_SM_10006detail9transform16transform_kernelINS2_10policy_hubILb1EN4cuda3std3__45tupleIJN6thrust24THRUST_300001_SM_1000_NS17counting_iteratorImNSA_11use_defaultESC_SC_EEEEEE10policy1000Ei4ConvNSA_6detail15normal_iteratorINSA_10device_ptrIdEEEEJSD_EEEvT0_iT1_T2_DpNS2_10kernel_argIT3_EE)
        /*00b0*/ 	.short	0x0380
        /*00b2*/ 	.short	0x0050


	//----- nvinfo : EIATTR_SW_WAR
	.align		4
.L_254:
        /*00b4*/ 	.byte	0x04, 0x36
        /*00b6*/ 	.short	(.L_256 - .L_255)
.L_255:
        /*00b8*/ 	.word	0x00000008
.L_256:


//--------------------- .nv.info._ZN3cub18CUB_300001_SM_10006detail9transform16transform_kernelINS2_10policy_hubILb1EN4cuda3std3__45tupleIJN6thrust24THRUST_300001_SM_1000_NS17counting_iteratorImNSA_11use_defaultESC_SC_EEEEEE10policy1000El5MulTYNSA_6detail15normal_iteratorINSA_10device_ptrIdEEEEJSD_EEEvT0_iT1_T2_DpNS2_10kernel_argIT3_EE --------------------------
	.section	.nv.info._ZN3cub18CUB_300001_SM_10006detail9transform16transform_kernelINS2_10policy_hubILb1EN4cuda3std3__45tupleIJN6thrust24THRUST_300001_SM_1000_NS17counting_iteratorImNSA_11use_defaultESC_SC_EEEEEE10policy1000El5MulTYNSA_6detail15normal_iteratorINSA_10device_ptrIdEEEEJSD_EEEvT0_iT1_T2_DpNS2_10kernel_argIT3_EE,"",@"SHT_CUDA_INFO"
	.sectionflags	@""
	.align	4


	//----- nvinfo : EIATTR_CUDA_API_VERSION
	.align		4
        /*0000*/ 	.byte	0x04, 0x37
        /*0002*/ 	.short	(.L_258 - .L_257)
.L_257:
        /*0004*/ 	.word	0x00000082


	//----- nvinfo : EIATTR_KPARAM_INFO
	.align		4
.L_258:
        /*0008*/ 	.byte	0x04, 0x17
        /*000a*/ 	.short	(.L_260 - .L_259)
.L_259:
        /*000c*/ 	.word	0x00000000
        /*0010*/ 	.short	0x0004
        /*0012*/ 	.short	0x0038
        /*0014*/ 	.byte	0x00, 0xf0, 0x41, 0x00


	//----- nvinfo : EIATTR_KPARAM_INFO
	.align		4
.L_260:
        /*0018*/ 	.byte	0x04, 0x17
        /*001a*/ 	.short	(.L_262 - .L_261)
.L_261:
        /*001c*/ 	.word	0x00000000
        /*0020*/ 	.short	0x0003
        /*0022*/ 	.short	0x0030
        /*0024*/ 	.byte	0x00, 0xf0, 0x21, 0x00


	//----- nvinfo : EIATTR_KPARAM_INFO
	.align		4
.L_262:
        /*0028*/ 	.byte	0x04, 0x17
        /*002a*/ 	.short	(.L_264 - .L_263)
.L_263:
        /*002c*/ 	.word	0x00000000
        /*0030*/ 	.short	0x0002
        /*0032*/ 	.short	0x0010
        /*0034*/ 	.byte	0x00, 0xf0, 0x81, 0x00


	//----- nvinfo : EIATTR_KPARAM_INFO
	.align		4
.L_264:
        /*0038*/ 	.byte	0x04, 0x17
        /*003a*/ 	.short	(.L_266 - .L_265)
.L_265:
        /*003c*/ 	.word	0x00000000
        /*0040*/ 	.short	0x0001
        /*0042*/ 	.short	0x0008
        /*0044*/ 	.byte	0x00, 0xf0, 0x11, 0x00


	//----- nvinfo : EIATTR_KPARAM_INFO
	.align		4
.L_266:
        /*0048*/ 	.byte	0x04, 0x17
        /*004a*/ 	.short	(.L_268 - .L_267)
.L_267:
        /*004c*/ 	.word	0x00000000
        /*0050*/ 	.short	0x0000
        /*0052*/ 	.short	0x0000
        /*0054*/ 	.byte	0x00, 0xf0, 0x21, 0x00


	//----- nvinfo : EIATTR_SPARSE_MMA_MASK
	.align		4
.L_268:
        /*0058*/ 	.byte	0x03, 0x50
        /*005a*/ 	.short	0x0000


	//----- nvinfo : EIATTR_MAXREG_COUNT
	.align		4
        /*005c*/ 	.byte	0x03, 0x1b
        /*005e*/ 	.short	0x00ff


	//----- nvinfo : EIATTR_MERCURY_ISA_VERSION
	.align		4
        /*0060*/ 	.byte	0x03, 0x5f
        /*0062*/ 	.short	0x0101


	//----- nvinfo : EIATTR_VRC_CTA_INIT_COUNT
	.align		4
        /*0064*/ 	.byte	0x02, 0x4a
	.zero		1
	.zero		1


	//----- nvinfo : EIATTR_EXIT_INSTR_OFFSETS
	.align		4
        /*0068*/ 	.byte	0x04, 0x1c
        /*006a*/ 	.short	(.L_270 - .L_269)


	//   ....[0]....
.L_269:
        /*006c*/ 	.word	0x000001a0


	//   ....[1]....
        /*0070*/ 	.word	0x00000370


	//   ....[2]....
        /*0074*/ 	.word	0x000003f0


	//   ....[3]....
        /*0078*/ 	.word	0x00001310


	//   ....[4]....
        /*007c*/ 	.word	0x00001330


	//   ....[5]....
        /*0080*/ 	.word	0x00001550


	//   ....[6]....
        /*0084*/ 	.word	0x00001610


	//   ....[7]....
        /*0088*/ 	.word	0x000016a0


	//   ....[8]....
        /*008c*/ 	.word	0x000016e0


	//   ....[9]....
        /*0090*/ 	.word	0x000025c0


	//----- nvinfo : EIATTR_MAX_THREADS
	.align		4
.L_270:
        /*0094*/ 	.byte	0x04, 0x05
        /*0096*/ 	.short	(.L_272 - .L_271)
.L_271:
        /*0098*/ 	.word	0x00000080
        /*009c*/ 	.word	0x00000001
        /*00a0*/ 	.word	0x00000001


	//----- nvinfo : EIATTR_CRS_STACK_SIZE
	.align		4
.L_272:
        /*00a4*/ 	.byte	0x04, 0x1e
        /*00a6*/ 	.short	(.L_274 - .L_273)
.L_273:
        /*00a8*/ 	.word	0x00000000


	//----- nvinfo : EIATTR_CBANK_PARAM_SIZE
	.align		4
.L_274:
        /*00ac*/ 	.byte	0x03, 0x19
        /*00ae*/ 	.short	0x0048


	//----- nvinfo : EIATTR_PARAM_CBANK
	.align		4
        /*00b0*/ 	.byte	0x04, 0x0a
        /*00b2*/ 	.short	(.L_276 - .L_275)
	.align		4
.L_275:
        /*00b4*/ 	.word	index@(.nv.constant0._ZN3cub18CUB_300001_SM_10006detail9transform16transform_kernelINS2_10policy_hubILb1EN4cuda3std3__45tupleIJN6thrust24THRUST_300001_SM_1000_NS17counting_iteratorImNSA_11use_defaultESC_SC_EEEEEE10policy1000El5MulTYNSA_6detail15normal_iteratorINSA_10device_ptrIdEEEEJSD_EEEvT0_iT1_T2_DpNS2_10kernel_argIT3_EE)
        /*00b8*/ 	.short	0x0380
        /*00ba*/ 	.short	0x0048


	//----- nvinfo : EIATTR_SW_WAR
	.align		4
.L_276:
        /*00bc*/ 	.byte	0x04, 0x36
        /*00be*/ 	.short	(.L_278 - .L_277)
.L_277:
        /*00c0*/ 	.word	0x00000008
.L_278:


//--------------------- .nv.info._ZN3cub18CUB_300001_SM_10006detail9transform16transform_kernelINS2_10policy_hubILb1EN4cuda3std3__45tupleIJN6thrust24THRUST_300001_SM_1000_NS17counting_iteratorImNSA_11use_defaultESC_SC_EEEEEE10policy1000Ei5MulTYNSA_6detail15normal_iteratorINSA_10device_ptrIdEEEEJSD_EEEvT0_iT1_T2_DpNS2_10kernel_argIT3_EE --------------------------
	.section	.nv.info._ZN3cub18CUB_300001_SM_10006detail9transform16transform_kernelINS2_10policy_hubILb1EN4cuda3std3__45tupleIJN6thrust24THRUST_300001_SM_1000_NS17counting_iteratorImNSA_11use_defaultESC_SC_EEEEEE10policy1000Ei5MulTYNSA_6detail15normal_iteratorINSA_10device_ptrIdEEEEJSD_EEEvT0_iT1_T2_DpNS2_10kernel_argIT3_EE,"",@"SHT_CUDA_INFO"
	.sectionflags	@""
	.align	4


	//----- nvinfo : EIATTR_CUDA_API_VERSION
	.align		4
        /*0000*/ 	.byte	0x04, 0x37
        /*0002*/ 	.short	(.L_280 - .L_279)
.L_279:
        /*0004*/ 	.word	0x00000082


	//----- nvinfo : EIATTR_KPARAM_INFO
	.align		4
.L_280:
        /*0008*/ 	.byte	0x04, 0x17
        /*000a*/ 	.short	(.L_282 - .L_281)
.L_281:
        /*000c*/ 	.word	0x00000000
        /*0010*/ 	.short	0x0004
        /*0012*/ 	.short	0x0030
        /*0014*/ 	.byte	0x00, 0xf0, 0x41, 0x00


	//----- nvinfo : EIATTR_KPARAM_INFO
	.align		4
.L_282:
        /*0018*/ 	.byte	0x04, 0x17
        /*001a*/ 	.short	(.L_284 - .L_283)
.L_283:
        /*001c*/ 	.word	0x00000000
        /*0020*/ 	.short	0x0003
        /*0022*/ 	.short	0x0028
        /*0024*/ 	.byte	0x00, 0xf0, 0x21, 0x00


	//----- nvinfo : EIATTR_KPARAM_INFO
	.align		4
.L_284:
        /*0028*/ 	.byte	0x04, 0x17
        /*002a*/ 	.short	(.L_286 - .L_285)
.L_285:
        /*002c*/ 	.word	0x00000000
        /*0030*/ 	.short	0x0002
        /*0032*/ 	.short	0x0008
        /*0034*/ 	.byte	0x00, 0xf0, 0x81, 0x00


	//----- nvinfo : EIATTR_KPARAM_INFO
	.align		4
.L_286:
        /*0038*/ 	.byte	0x04, 0x17
        /*003a*/ 	.short	(.L_288 - .L_287)
.L_287:
        /*003c*/ 	.word	0x00000000
        /*0040*/ 	.short	0x0001
        /*0042*/ 	.short	0x0004
        /*0044*/ 	.byte	0x00, 0xf0, 0x11, 0x00


	//----- nvinfo : EIATTR_KPARAM_INFO
	.align		4
.L_288:
        /*0048*/ 	.byte	0x04, 0x17
        /*004a*/ 	.short	(.L_290 - .L_289)
.L_289:
        /*004c*/ 	.word	0x00000000
        /*0050*/ 	.short	0x0000
        /*0052*/ 	.short	0x0000
        /*0054*/ 	.byte	0x00, 0xf0, 0x11, 0x00


	//----- nvinfo : EIATTR_SPARSE_MMA_MASK
	.align		4
.L_290:
        /*0058*/ 	.byte	0x03, 0x50
        /*005a*/ 	.short	0x0000


	//----- nvinfo : EIATTR_MAXREG_COUNT
	.align		4
        /*005c*/ 	.byte	0x03, 0x1b
        /*005e*/ 	.short	0x00ff


	//----- nvinfo : EIATTR_MERCURY_ISA_VERSION
	.align		4
        /*0060*/ 	.byte	0x03, 0x5f
        /*0062*/ 	.short	0x0101


	//----- nvinfo : EIATTR_VRC_CTA_INIT_COUNT
	.align		4
        /*0064*/ 	.byte	0x02, 0x4a
	.zero		1
	.zero		1


	//----- nvinfo : EIATTR_EXIT_INSTR_OFFSETS
	.align		4
        /*0068*/ 	.byte	0x04, 0x1c
        /*006a*/ 	.short	(.L_292 - .L_291)


	//   ....[0]....
.L_291:
        /*006c*/ 	.word	0x00000120


	//   ....[1]....
        /*0070*/ 	.word	0x000002e0


	//   ....[2]....
        /*0074*/ 	.word	0x000003a0


	//   ....[3]....
        /*0078*/ 	.word	0x00000430


	//   ....[4]....
        /*007c*/ 	.word	0x00000470


	//   ....[5]....
        /*0080*/ 	.word	0x00001350


	//   ....[6]....
        /*0084*/ 	.word	0x00001380


	//   ....[7]....
        /*0088*/ 	.word	0x000015d0


	//   ....[8]....
        /*008c*/ 	.word	0x00001680


	//   ....[9]....
        /*0090*/ 	.word	0x00002650


	//----- nvinfo : EIATTR_MAX_THREADS
	.align		4
.L_292:
        /*0094*/ 	.byte	0x04, 0x05
        /*0096*/ 	.short	(.L_294 - .L_293)
.L_293:
        /*0098*/ 	.word	0x00000080
        /*009c*/ 	.word	0x00000001
        /*00a0*/ 	.word	0x00000001


	//----- nvinfo : EIATTR_CRS_STACK_SIZE
	.align		4
.L_294:
        /*00a4*/ 	.byte	0x04, 0x1e
        /*00a6*/ 	.short	(.L_296 - .L_295)
.L_295:
        /*00a8*/ 	.word	0x00000000


	//----- nvinfo : EIATTR_CBANK_PARAM_SIZE
	.align		4
.L_296:
        /*00ac*/ 	.byte	0x03, 0x19
        /*00ae*/ 	.short	0x0040


	//----- nvinfo : EIATTR_PARAM_CBANK
	.align		4
        /*00b0*/ 	.byte	0x04, 0x0a
        /*00b2*/ 	.short	(.L_298 - .L_297)
	.align		4
.L_297:
        /*00b4*/ 	.word	index@(.nv.constant0._ZN3cub18CUB_300001_SM_10006detail9transform16transform_kernelINS2_10policy_hubILb1EN4cuda3std3__45tupleIJN6thrust24THRUST_300001_SM_1000_NS17counting_iteratorImNSA_11use_defaultESC_SC_EEEEEE10policy1000Ei5MulTYNSA_6detail15normal_iteratorINSA_10device_ptrIdEEEEJSD_EEEvT0_iT1_T2_DpNS2_10kernel_argIT3_EE)
        /*00b8*/ 	.short	0x0380
        /*00ba*/ 	.short	0x0040


	//----- nvinfo : EIATTR_SW_WAR
	.align		4
.L_298:
        /*00bc*/ 	.byte	0x04, 0x36
        /*00be*/ 	.short	(.L_300 - .L_299)
.L_299:
        /*00c0*/ 	.word	0x00000008
.L_300:


//--------------------- .nv.info._ZN3cub18CUB_300001_SM_10006detail9transform16transform_kernelINS2_10policy_hubILb0EN4cuda3std3__45tupleIJN6thrust24THRUST_300001_SM_1000_NS6detail15normal_iteratorINSA_10device_ptrIdEEEESF_EEEE10policy1000ElNS7_10multipliesIdEESF_JPdSL_EEEvT0_iT1_T2_DpNS2_10kernel_argIT3_EE --------------------------
	.section	.nv.info._ZN3cub18CUB_300001_SM_10006detail9transform16transform_kernelINS2_10policy_hubILb0EN4cuda3std3__45tupleIJN6thrust24THRUST_300001_SM_1000_NS6detail15normal_iteratorINSA_10device_ptrIdEEEESF_EEEE10policy1000ElNS7_10multipliesIdEESF_JPdSL_EEEvT0_iT1_T2_DpNS2_10kernel_argIT3_EE,"",@"SHT_CUDA_INFO"
	.sectionflags	@""
	.align	4


	//----- nvinfo : EIATTR_CUDA_API_VERSION
	.align		4
        /*0000*/ 	.byte	0x04, 0x37
        /*0002*/ 	.short	(.L_302 - .L_301)
.L_301:
        /*0004*/ 	.word	0x00000082


	//----- nvinfo : EIATTR_KPARAM_INFO
	.align		4
.L_302:
        /*0008*/ 	.byte	0x04, 0x17
        /*000a*/ 	.short	(.L_304 - .L_303)
.L_303:
        /*000c*/ 	.word	0x00000000
        /*0010*/ 	.short	0x0005
        /*0012*/ 	.short	0x0028
        /*0014*/ 	.byte	0x00, 0xf0, 0x41, 0x00


	//----- nvinfo : EIATTR_KPARAM_INFO
	.align		4
.L_304:
        /*0018*/ 	.byte	0x04, 0x17
        /*001a*/ 	.short	(.L_306 - .L_305)
.L_305:
        /*001c*/ 	.word	0x00000000
        /*0020*/ 	.short	0x0004
        /*0022*/ 	.short	0x0018
        /*0024*/ 	.byte	0x00, 0xf0, 0x41, 0x00


	//----- nvinfo : EIATTR_KPARAM_INFO
	.align		4
.L_306:
        /*0028*/ 	.byte	0x04, 0x17
        /*002a*/ 	.short	(.L_308 - .L_307)
.L_307:
        /*002c*/ 	.word	0x00000000
        /*0030*/ 	.short	0x0003
        /*0032*/ 	.short	0x0010
        /*0034*/ 	.byte	0x00, 0xf0, 0x21, 0x00


	//----- nvinfo : EIATTR_KPARAM_INFO
	.align		4
.L_308:
        /*0038*/ 	.byte	0x04, 0x17
        /*003a*/ 	.short	(.L_310 - .L_309)
.L_309:
        /*003c*/ 	.word	0x00000000
        /*0040*/ 	.short	0x0002
        /*0042*/ 	.short	0x000c
        /*0044*/ 	.byte	0x00, 0xf0, 0x05, 0x00


	//----- nvinfo : EIATTR_KPARAM_INFO
	.align		4
.L_310:
        /*0048*/ 	.byte	0x04, 0x17
        /*004a*/ 	.short	(.L_312 - .L_311)
.L_311:
        /*004c*/ 	.word	0x00000000
        /*0050*/ 	.short	0x0001
        /*0052*/ 	.short	0x0008
        /*0054*/ 	.byte	0x00, 0xf0, 0x11, 0x00


	//----- nvinfo : EIATTR_KPARAM_INFO
	.align		4
.L_312:
        /*0058*/ 	.byte	0x04, 0x17
        /*005a*/ 	.short	(.L_314 - .L_313)
.L_313:
        /*005c*/ 	.word	0x00000000
        /*0060*/ 	.short	0x0000
        /*0062*/ 	.short	0x0000
        /*0064*/ 	.byte	0x00, 0xf0, 0x21, 0x00


	//----- nvinfo : EIATTR_SPARSE_MMA_MASK
	.align		4
.L_314:
        /*0068*/ 	.byte	0x03, 0x50
        /*006a*/ 	.short	0x0000


	//----- nvinfo : EIATTR_MAXREG_COUNT
	.align		4
        /*006c*/ 	.byte	0x03, 0x1b
        /*006e*/ 	.short	0x00ff


	//----- nvinfo : EIATTR_NUM_BARRIERS
	.align		4
        /*0070*/ 	.byte	0x02, 0x4c
        /*0072*/ 	.byte	0x01
	.zero		1


	//----- nvinfo : EIATTR_MERCURY_ISA_VERSION
	.align		4
        /*0074*/ 	.byte	0x03, 0x5f
        /*0076*/ 	.short	0x0101


	//----- nvinfo : EIATTR_COOP_GROUP_MASK_REGIDS
	.align		4
        /*0078*/ 	.byte	0x04, 0x29
        /*007a*/ 	.short	(.L_316 - .L_315)


	//   ....[0]....
.L_315:
        /*007c*/ 	.word	0xffffffff


	//----- nvinfo : EIATTR_COOP_GROUP_INSTR_OFFSETS
	.align		4
.L_316:
        /*0080*/ 	.byte	0x04, 0x28
        /*0082*/ 	.short	(.L_318 - .L_317)


	//   ....[0]....
.L_317:
        /*0084*/ 	.word	0x000019b0


	//----- nvinfo : EIATTR_VRC_CTA_INIT_COUNT
	.align		4
.L_318:
        /*0088*/ 	.byte	0x02, 0x4a
	.zero		1
	.zero		1


	//----- nvinfo : EIATTR_MBARRIER_INSTR_OFFSETS
	.align		4
        /*008c*/ 	.byte	0x04, 0x39
        /*008e*/ 	.short	(.L_320 - .L_319)


	//   ....[0]....
.L_319:
        /*0090*/ 	.word	0x000002d0
        /*0094*/ 	.word	0x000000ff
        /*0098*/ 	.word	0x00000000
        /*009c*/ 	.short	0x0100
        /*009e*/ 	.byte	0x11
	.zero		1


	//   ....[1]....
        /*00a0*/ 	.word	0x000004a0
        /*00a4*/ 	.word	0x000000ff
        /*00a8*/ 	.word	0x00000000
        /*00ac*/ 	.short	0x010a
        /*00ae*/ 	.byte	0x04
	.zero		1


	//----- nvinfo : EIATTR_NUM_MBARRIERS
	.align		4
.L_320:
        /*00b0*/ 	.byte	0x03, 0x38
        /*00b2*/ 	.short	0x0001


	//----- nvinfo : EIATTR_EXIT_INSTR_OFFSETS
	.align		4
        /*00b4*/ 	.byte	0x04, 0x1c
        /*00b6*/ 	.short	(.L_322 - .L_321)


	//   ....[0]....
.L_321:
        /*00b8*/ 	.word	0x00001a00


	//   ....[1]....
        /*00bc*/ 	.word	0x00001bf0


	//   ....[2]....
        /*00c0*/ 	.word	0x00001c20


	//   ....[3]....
        /*00c4*/ 	.word	0x00001dc0


	//----- nvinfo : EIATTR_MAX_THREADS
	.align		4
.L_322:
        /*00c8*/ 	.byte	0x04, 0x05
        /*00ca*/ 	.short	(.L_324 - .L_323)
.L_323:
        /*00cc*/ 	.word	0x00000080
        /*00d0*/ 	.word	0x00000001
        /*00d4*/ 	.word	0x00000001


	//----- nvinfo : EIATTR_CRS_STACK_SIZE
	.align		4
.L_324:
        /*00d8*/ 	.byte	0x04, 0x1e
        /*00da*/ 	.short	(.L_326 - .L_325)
.L_325:
        /*00dc*/ 	.word	0x00000000


	//----- nvinfo : EIATTR_CBANK_PARAM_SIZE
	.align		4
.L_326:
        /*00e0*/ 	.byte	0x03, 0x19
        /*00e2*/ 	.short	0x0038


	//----- nvinfo : EIATTR_PARAM_CBANK
	.align		4
        /*00e4*/ 	.byte	0x04, 0x0a
        /*00e6*/ 	.short	(.L_328 - .L_327)
	.align		4
.L_327:
        /*00e8*/ 	.word	index@(.nv.constant0._ZN3cub18CUB_300001_SM_10006detail9transform16transform_kernelINS2_10policy_hubILb0EN4cuda3std3__45tupleIJN6thrust24THRUST_300001_SM_1000_NS6detail15normal_iteratorINSA_10device_ptrIdEEEESF_EEEE10policy1000ElNS7_10multipliesIdEESF_JPdSL_EEEvT0_iT1_T2_DpNS2_10kernel_argIT3_EE)
        /*00ec*/ 	.short	0x0380
        /*00ee*/ 	.short	0x0038


	//----- nvinfo : EIATTR_SW_WAR
	.align		4
.L_328:
        /*00f0*/ 	.byte	0x04, 0x36
        /*00f2*/ 	.short	(.L_330 - .L_329)
.L_329:
        /*00f4*/ 	.word	0x00000008
.L_330:


//--------------------- .nv.info._ZN3cub18CUB_300001_SM_10006detail9transform16transform_kernelINS2_10policy_hubILb0EN4cuda3std3__45tupleIJN6thrust24THRUST_300001_SM_1000_NS6detail15normal_iteratorINSA_10device_ptrIdEEEESF_EEEE10policy1000EiNS7_10multipliesIdEESF_JPdSL_EEEvT0_iT1_T2_DpNS2_10kernel_argIT3_EE --------------------------
	.section	.nv.info._ZN3cub18CUB_300001_SM_10006detail9transform16transform_kernelINS2_10policy_hubILb0EN4cuda3std3__45tupleIJN6thrust24THRUST_300001_SM_1000_NS6detail15normal_iteratorINSA_10device_ptrIdEEEESF_EEEE10policy1000EiNS7_10multipliesIdEESF_JPdSL_EEEvT0_iT1_T2_DpNS2_10kernel_argIT3_EE,"",@"SHT_CUDA_INFO"
	.sectionflags	@""
	.align	4


	//----- nvinfo : EIATTR_CUDA_API_VERSION
	.align		4
        /*0000*/ 	.byte	0x04, 0x37
        /*0002*/ 	.short	(.L_332 - .L_331)
.L_331:
        /*0004*/ 	.word	0x00000082


	//----- nvinfo : EIATTR_KPARAM_INFO
	.align		4
.L_332:
        /*0008*/ 	.byte	0x04, 0x17
        /*000a*/ 	.short	(.L_334 - .L_333)
.L_333:
        /*000c*/ 	.word	0x00000000
        /*0010*/ 	.short	0x0005
        /*0012*/ 	.short	0x0028
        /*0014*/ 	.byte	0x00, 0xf0, 0x41, 0x00


	//----- nvinfo : EIATTR_KPARAM_INFO
	.align		4
.L_334:
        /*0018*/ 	.byte	0x04, 0x17
        /*001a*/ 	.short	(.L_336 - .L_335)
.L_335:
        /*001c*/ 	.word	0x00000000
        /*0020*/ 	.short	0x0004
        /*0022*/ 	.short	0x0018
        /*0024*/ 	.byte	0x00, 0xf0, 0x41, 0x00


	//----- nvinfo : EIATTR_KPARAM_INFO
	.align		4
.L_336:
        /*0028*/ 	.byte	0x04, 0x17
        /*002a*/ 	.short	(.L_338 - .L_337)
.L_337:
        /*002c*/ 	.word	0x00000000
        /*0030*/ 	.short	0x0003
        /*0032*/ 	.short	0x0010
        /*0034*/ 	.byte	0x00, 0xf0, 0x21, 0x00


	//----- nvinfo : EIATTR_KPARAM_INFO
	.align		4
.L_338:
        /*0038*/ 	.byte	0x04, 0x17
        /*003a*/ 	.short	(.L_340 - .L_339)
.L_339:
        /*003c*/ 	.word	0x00000000
        /*0040*/ 	.short	0x0002
        /*0042*/ 	.short	0x0008
        /*0044*/ 	.byte	0x00, 0xf0, 0x05, 0x00


	//----- nvinfo : EIATTR_KPARAM_INFO
	.align		4
.L_340:
        /*0048*/ 	.byte	0x04, 0x17
        /*004a*/ 	.short	(.L_342 - .L_341)
.L_341:
        /*004c*/ 	.word	0x00000000
        /*0050*/ 	.short	0x0001
        /*0052*/ 	.short	0x0004
        /*0054*/ 	.byte	0x00, 0xf0, 0x11, 0x00


	//----- nvinfo : EIATTR_KPARAM_INFO
	.align		4
.L_342:
        /*0058*/ 	.byte	0x04, 0x17
        /*005a*/ 	.short	(.L_344 - .L_343)
.L_343:
        /*005c*/ 	.word	0x00000000
        /*0060*/ 	.short	0x0000
        /*0062*/ 	.short	0x0000
        /*0064*/ 	.byte	0x00, 0xf0, 0x11, 0x00


	//----- nvinfo : EIATTR_SPARSE_MMA_MASK
	.align		4
.L_344:
        /*0068*/ 	.byte	0x03, 0x50
        /*006a*/ 	.short	0x0000


	//----- nvinfo : EIATTR_MAXREG_COUNT
	.align		4
        /*006c*/ 	.byte	0x03, 0x1b
        /*006e*/ 	.short	0x00ff


	//----- nvinfo : EIATTR_NUM_BARRIERS
	.align		4
        /*0070*/ 	.byte	0x02, 0x4c
        /*0072*/ 	.byte	0x01
	.zero		1


	//----- nvinfo : EIATTR_MERCURY_ISA_VERSION
	.align		4
        /*0074*/ 	.byte	0x03, 0x5f
        /*0076*/ 	.short	0x0101


	//----- nvinfo : EIATTR_COOP_GROUP_MASK_REGIDS
	.align		4
        /*0078*/ 	.byte	0x04, 0x29
        /*007a*/ 	.short	(.L_346 - .L_345)


	//   ....[0]....
.L_345:
        /*007c*/ 	.word	0xffffffff


	//----- nvinfo : EIATTR_COOP_GROUP_INSTR_OFFSETS
	.align		4
.L_346:
        /*0080*/ 	.byte	0x04, 0x28
        /*0082*/ 	.short	(.L_348 - .L_347)


	//   ....[0]....
.L_347:
        /*0084*/ 	.word	0x00001970


	//----- nvinfo : EIATTR_VRC_CTA_INIT_COUNT
	.align		4
.L_348:
        /*0088*/ 	.byte	0x02, 0x4a
	.zero		1
	.zero		1


	//----- nvinfo : EIATTR_MBARRIER_INSTR_OFFSETS
	.align		4
        /*008c*/ 	.byte	0x04, 0x39
        /*008e*/ 	.short	(.L_350 - .L_349)


	//   ....[0]....
.L_349:
        /*0090*/ 	.word	0x00000270
        /*0094*/ 	.word	0x000000ff
        /*0098*/ 	.word	0x00000000
        /*009c*/ 	.short	0x0100
        /*009e*/ 	.byte	0x0f
	.zero		1


	//   ....[1]....
        /*00a0*/ 	.word	0x00000420
        /*00a4*/ 	.word	0x000000ff
        /*00a8*/ 	.word	0x00000000
        /*00ac*/ 	.short	0x010a
        /*00ae*/ 	.byte	0x04
	.zero		1


	//----- nvinfo : EIATTR_NUM_MBARRIERS
	.align		4
.L_350:
        /*00b0*/ 	.byte	0x03, 0x38
        /*00b2*/ 	.short	0x0001


	//----- nvinfo : EIATTR_EXIT_INSTR_OFFSETS
	.align		4
        /*00b4*/ 	.byte	0x04, 0x1c
        /*00b6*/ 	.short	(.L_352 - .L_351)


	//   ....[0]....
.L_351:
        /*00b8*/ 	.word	0x000019c0


	//   ....[1]....
        /*00bc*/ 	.word	0x00001b50


	//   ....[2]....
        /*00c0*/ 	.word	0x00001bc0


	//   ....[3]....
        /*00c4*/ 	.word	0x00001da0


	//----- nvinfo : EIATTR_MAX_THREADS
	.align		4
.L_352:
        /*00c8*/ 	.byte	0x04, 0x05
        /*00ca*/ 	.short	(.L_354 - .L_353)
.L_353:
        /*00cc*/ 	.word	0x00000080
        /*00d0*/ 	.word	0x00000001
        /*00d4*/ 	.word	0x00000001


	//----- nvinfo : EIATTR_CRS_STACK_SIZE
	.align		4
.L_354:
        /*00d8*/ 	.byte	0x04, 0x1e
        /*00da*/ 	.short	(.L_356 - .L_355)
.L_355:
        /*00dc*/ 	.word	0x00000000


	//----- nvinfo : EIATTR_CBANK_PARAM_SIZE
	.align		4
.L_356:
        /*00e0*/ 	.byte	0x03, 0x19
        /*00e2*/ 	.short	0x0038


	//----- nvinfo : EIATTR_PARAM_CBANK
	.align		4
        /*00e4*/ 	.byte	0x04, 0x0a
        /*00e6*/ 	.short	(.L_358 - .L_357)
	.align		4
.L_357:
        /*00e8*/ 	.word	index@(.nv.constant0._ZN3cub18CUB_300001_SM_10006detail9transform16transform_kernelINS2_10policy_hubILb0EN4cuda3std3__45tupleIJN6thrust24THRUST_300001_SM_1000_NS6detail15normal_iteratorINSA_10device_ptrIdEEEESF_EEEE10policy1000EiNS7_10multipliesIdEESF_JPdSL_EEEvT0_iT1_T2_DpNS2_10kernel_argIT3_EE)
        /*00ec*/ 	.short	0x0380
        /*00ee*/ 	.short	0x0038


	//----- nvinfo : EIATTR_SW_WAR
	.align		4
.L_358:
        /*00f0*/ 	.byte	0x04, 0x36
        /*00f2*/ 	.short	(.L_360 - .L_359)
.L_359:
        /*00f4*/ 	.word	0x00000008
.L_360:


//--------------------- .nv.info._ZN3cub18CUB_300001_SM_10006detail9transform16transform_kernelINS2_10policy_hubILb0EN4cuda3std3__45tupleIJN6thrust24THRUST_300001_SM_1000_NS6detail15normal_iteratorINSA_10device_ptrIdEEEESF_EEEE10policy1000ElNS7_4plusIdEESF_JPdSL_EEEvT0_iT1_T2_DpNS2_10kernel_argIT3_EE --------------------------
	.section	.nv.info._ZN3cub18CUB_300001_SM_10006detail9transform16transform_kernelINS2_10policy_hubILb0EN4cuda3std3__45tupleIJN6thrust24THRUST_300001_SM_1000_NS6detail15normal_iteratorINSA_10device_ptrIdEEEESF_EEEE10policy1000ElNS7_4plusIdEESF_JPdSL_EEEvT0_iT1_T2_DpNS2_10kernel_argIT3_EE,"",@"SHT_CUDA_INFO"
	.sectionflags	@""
	.align	4


	//----- nvinfo : EIATTR_CUDA_API_VERSION
	.align		4
        /*0000*/ 	.byte	0x04, 0x37
        /*0002*/ 	.short	(.L_362 - .L_361)
.L_361:
        /*0004*/ 	.word	0x00000082


	//----- nvinfo : EIATTR_KPARAM_INFO
	.align		4
.L_362:
        /*0008*/ 	.byte	0x04, 0x17
        /*000a*/ 	.short	(.L_364 - .L_363)
.L_363:
        /*000c*/ 	.word	0x00000000
        /*0010*/ 	.short	0x0005
        /*0012*/ 	.short	0x0028
        /*0014*/ 	.byte	0x00, 0xf0, 0x41, 0x00


	//----- nvinfo : EIATTR_KPARAM_INFO
	.align		4
.L_364:
        /*0018*/ 	.byte	0x04, 0x17
        /*001a*/ 	.short	(.L_366 - .L_365)
.L_365:
        /*001c*/ 	.word	0x00000000
        /*0020*/ 	.short	0x0004
        /*0022*/ 	.short	0x0018
        /*0024*/ 	.byte	0x00, 0xf0, 0x41, 0x00


	//----- nvinfo : EIATTR_KPARAM_INFO
	.align		4
.L_366:
        /*0028*/ 	.byte	0x04, 0x17
        /*002a*/ 	.short	(.L_368 - .L_367)
.L_367:
        /*002c*/ 	.word	0x00000000
        /*0030*/ 	.short	0x0003
        /*0032*/ 	.short	0x0010
        /*0034*/ 	.byte	0x00, 0xf0, 0x21, 0x00


	//----- nvinfo : EIATTR_KPARAM_INFO
	.align		4
.L_368:
        /*0038*/ 	.byte	0x04, 0x17
        /*003a*/ 	.short	(.L_370 - .L_369)
.L_369:
        /*003c*/ 	.word	0x00000000
        /*0040*/ 	.short	0x0002
        /*0042*/ 	.short	0x000c
        /*0044*/ 	.byte	0x00, 0xf0, 0x05, 0x00


	//----- nvinfo : EIATTR_KPARAM_INFO
	.align		4
.L_370:
        /*0048*/ 	.byte	0x04, 0x17
        /*004a*/ 	.short	(.L_372 - .L_371)
.L_371:
        /*004c*/ 	.word	0x00000000
        /*0050*/ 	.short	0x0001
        /*0052*/ 	.short	0x0008
        /*0054*/ 	.byte	0x00, 0xf0, 0x11, 0x00


	//----- nvinfo : EIATTR_KPARAM_INFO
	.align		4
.L_372:
        /*0058*/ 	.byte	0x04, 0x17
        /*005a*/ 	.short	(.L_374 - .L_373)
.L_373:
        /*005c*/ 	.word	0x00000000
        /*0060*/ 	.short	0x0000
        /*0062*/ 	.short	0x0000
        /*0064*/ 	.byte	0x00, 0xf0, 0x21, 0x00


	//----- nvinfo : EIATTR_SPARSE_MMA_MASK
	.align		4
.L_374:
        /*0068*/ 	.byte	0x03, 0x50
        /*006a*/ 	.short	0x0000


	//----- nvinfo : EIATTR_MAXREG_COUNT
	.align		4
        /*006c*/ 	.byte	0x03, 0x1b
        /*006e*/ 	.short	0x00ff


	//----- nvinfo : EIATTR_NUM_BARRIERS
	.align		4
        /*0070*/ 	.byte	0x02, 0x4c
        /*0072*/ 	.byte	0x01
	.zero		1


	//----- nvinfo : EIATTR_MERCURY_ISA_VERSION
	.align		4
        /*0074*/ 	.byte	0x03, 0x5f
        /*0076*/ 	.short	0x0101


	//----- nvinfo : EIATTR_COOP_GROUP_MASK_REGIDS
	.align		4
        /*0078*/ 	.byte	0x04, 0x29
        /*007a*/ 	.short	(.L_376 - .L_375)


	//   ....[0]....
.L_375:
        /*007c*/ 	.word	0xffffffff


	//----- nvinfo : EIATTR_COOP_GROUP_INSTR_OFFSETS
	.align		4
.L_376:
        /*0080*/ 	.byte	0x04, 0x28
        /*0082*/ 	.short	(.L_378 - .L_377)


	//   ....[0]....
.L_377:
        /*0084*/ 	.word	0x000019b0


	//----- nvinfo : EIATTR_VRC_CTA_INIT_COUNT
	.align		4
.L_378:
        /*0088*/ 	.byte	0x02, 0x4a
	.zero		1
	.zero		1


	//----- nvinfo : EIATTR_MBARRIER_INSTR_OFFSETS
	.align		4
        /*008c*/ 	.byte	0x04, 0x39
        /*008e*/ 	.short	(.L_380 - .L_379)


	//   ....[0]....
.L_379:
        /*0090*/ 	.word	0x000002d0
        /*0094*/ 	.word	0x000000ff
        /*0098*/ 	.word	0x00000000
        /*009c*/ 	.short	0x0100
        /*009e*/ 	.byte	0x11
	.zero		1


	//   ....[1]....
        /*00a0*/ 	.word	0x000004a0
        /*00a4*/ 	.word	0x000000ff
        /*00a8*/ 	.word	0x00000000
        /*00ac*/ 	.short	0x010a
        /*00ae*/ 	.byte	0x04
	.zero		1


	//----- nvinfo : EIATTR_NUM_MBARRIERS
	.align		4
.L_380:
        /*00b0*/ 	.byte	0x03, 0x38
        /*00b2*/ 	.short	0x0001


	//----- nvinfo : EIATTR_EXIT_INSTR_OFFSETS
	.align		4
        /*00b4*/ 	.byte	0x04, 0x1c
        /*00b6*/ 	.short	(.L_382 - .L_381)


	//   ....[0]....
.L_381:
        /*00b8*/ 	.word	0x00001a00


	//   ....[1]....
        /*00bc*/ 	.word	0x00001bf0


	//   ....[2]....
        /*00c0*/ 	.word	0x00001c20


	//   ....[3]....
        /*00c4*/ 	.word	0x00001dc0


	//----- nvinfo : EIATTR_MAX_THREADS
	.align		4
.L_382:
        /*00c8*/ 	.byte	0x04, 0x05
        /*00ca*/ 	.short	(.L_384 - .L_383)
.L_383:
        /*00cc*/ 	.word	0x00000080
        /*00d0*/ 	.word	0x00000001
        /*00d4*/ 	.word	0x00000001


	//----- nvinfo : EIATTR_CRS_STACK_SIZE
	.align		4
.L_384:
        /*00d8*/ 	.byte	0x04, 0x1e
        /*00da*/ 	.short	(.L_386 - .L_385)
.L_385:
        /*00dc*/ 	.word	0x00000000


	//----- nvinfo : EIATTR_CBANK_PARAM_SIZE
	.align		4
.L_386:
        /*00e0*/ 	.byte	0x03, 0x19
        /*00e2*/ 	.short	0x0038


	//----- nvinfo : EIATTR_PARAM_CBANK
	.align		4
        /*00e4*/ 	.byte	0x04, 0x0a
        /*00e6*/ 	.short	(.L_388 - .L_387)
	.align		4
.L_387:
        /*00e8*/ 	.word	index@(.nv.constant0._ZN3cub18CUB_300001_SM_10006detail9transform16transform_kernelINS2_10policy_hubILb0EN4cuda3std3__45tupleIJN6thrust24THRUST_300001_SM_1000_NS6detail15normal_iteratorINSA_10device_ptrIdEEEESF_EEEE10policy1000ElNS7_4plusIdEESF_JPdSL_EEEvT0_iT1_T2_DpNS2_10kernel_argIT3_EE)
        /*00ec*/ 	.short	0x0380
        /*00ee*/ 	.short	0x0038


	//----- nvinfo : EIATTR_SW_WAR
	.align		4
.L_388:
        /*00f0*/ 	.byte	0x04, 0x36
        /*00f2*/ 	.short	(.L_390 - .L_389)
.L_389:
        /*00f4*/ 	.word	0x00000008
.L_390:


//--------------------- .nv.info._ZN3cub18CUB_300001_SM_10006detail9transform16transform_kernelINS2_10policy_hubILb0EN4cuda3std3__45tupleIJN6thrust24THRUST_300001_SM_1000_NS6detail15normal_iteratorINSA_10device_ptrIdEEEESF_EEEE10policy1000EiNS7_4plusIdEESF_JPdSL_EEEvT0_iT1_T2_DpNS2_10kernel_argIT3_EE --------------------------
	.section	.nv.info._ZN3cub18CUB_300001_SM_10006detail9transform16transform_kernelINS2_10policy_hubILb0EN4cuda3std3__45tupleIJN6thrust24THRUST_300001_SM_1000_NS6detail15normal_iteratorINSA_10device_ptrIdEEEESF_EEEE10policy1000EiNS7_4plusIdEESF_JPdSL_EEEvT0_iT1_T2_DpNS2_10kernel_argIT3_EE,"",@"SHT_CUDA_INFO"
	.sectionflags	@""
	.align	4


	//----- nvinfo : EIATTR_CUDA_API_VERSION
	.align		4
        /*0000*/ 	.byte	0x04, 0x37
        /*0002*/ 	.short	(.L_392 - .L_391)
.L_391:
        /*0004*/ 	.word	0x00000082


	//----- nvinfo : EIATTR_KPARAM_INFO
	.align		4
.L_392:
        /*0008*/ 	.byte	0x04, 0x17
        /*000a*/ 	.short	(.L_394 - .L_393)
.L_393:
        /*000c*/ 	.word	0x00000000
        /*0010*/ 	.short	0x0005
        /*0012*/ 	.short	0x0028
        /*0014*/ 	.byte	0x00, 0xf0, 0x41, 0x00


	//----- nvinfo : EIATTR_KPARAM_INFO
	.align		4
.L_394:
        /*0018*/ 	.byte	0x04, 0x17
        /*001a*/ 	.short	(.L_396 - .L_395)
.L_395:
        /*001c*/ 	.word	0x00000000
        /*0020*/ 	.short	0x0004
        /*0022*/ 	.short	0x0018
        /*0024*/ 	.byte	0x00, 0xf0, 0x41, 0x00


	//----- nvinfo : EIATTR_KPARAM_INFO
	.align		4
.L_396:
        /*0028*/ 	.byte	0x04, 0x17
        /*002a*/ 	.short	(.L_398 - .L_397)
.L_397:
        /*002c*/ 	.word	0x00000000
        /*0030*/ 	.short	0x0003
        /*0032*/ 	.short	0x0010
        /*0034*/ 	.byte	0x00, 0xf0, 0x21, 0x00


	//----- nvinfo : EIATTR_KPARAM_INFO
	.align		4
.L_398:
        /*0038*/ 	.byte	0x04, 0x17
        /*003a*/ 	.short	(.L_400 - .L_399)
.L_399:
        /*003c*/ 	.word	0x00000000
        /*0040*/ 	.short	0x0002
        /*0042*/ 	.short	0x0008
        /*0044*/ 	.byte	0x00, 0xf0, 0x05, 0x00


	//----- nvinfo : EIATTR_KPARAM_INFO
	.align		4
.L_400:
        /*0048*/ 	.byte	0x04, 0x17
        /*004a*/ 	.short	(.L_402 - .L_401)
.L_401:
        /*004c*/ 	.word	0x00000000
        /*0050*/ 	.short	0x0001
        /*0052*/ 	.short	0x0004
        /*0054*/ 	.byte	0x00, 0xf0, 0x11, 0x00


	//----- nvinfo : EIATTR_KPARAM_INFO
	.align		4
.L_402:
        /*0058*/ 	.byte	0x04, 0x17
        /*005a*/ 	.short	(.L_404 - .L_403)
.L_403:
        /*005c*/ 	.word	0x00000000
        /*0060*/ 	.short	0x0000
        /*0062*/ 	.short	0x0000
        /*0064*/ 	.byte	0x00, 0xf0, 0x11, 0x00


	//----- nvinfo : EIATTR_SPARSE_MMA_MASK
	.align		4
.L_404:
        /*0068*/ 	.byte	0x03, 0x50
        /*006a*/ 	.short	0x0000


	//----- nvinfo : EIATTR_MAXREG_COUNT
	.align		4
        /*006c*/ 	.byte	0x03, 0x1b
        /*006e*/ 	.short	0x00ff


	//----- nvinfo : EIATTR_NUM_BARRIERS
	.align		4
        /*0070*/ 	.byte	0x02, 0x4c
        /*0072*/ 	.byte	0x01
	.zero		1


	//----- nvinfo : EIATTR_MERCURY_ISA_VERSION
	.align		4
        /*0074*/ 	.byte	0x03, 0x5f
        /*0076*/ 	.short	0x0101


	//----- nvinfo : EIATTR_COOP_GROUP_MASK_REGIDS
	.align		4
        /*0078*/ 	.byte	0x04, 0x29
        /*007a*/ 	.short	(.L_406 - .L_405)


	//   ....[0]....
.L_405:
        /*007c*/ 	.word	0xffffffff


	//----- nvinfo : EIATTR_COOP_GROUP_INSTR_OFFSETS
	.align		4
.L_406:
        /*0080*/ 	.byte	0x04, 0x28
        /*0082*/ 	.short	(.L_408 - .L_407)


	//   ....[0]....
.L_407:
        /*0084*/ 	.word	0x00001970


	//----- nvinfo : EIATTR_VRC_CTA_INIT_COUNT
	.align		4
.L_408:
        /*0088*/ 	.byte	0x02, 0x4a
	.zero		1
	.zero		1


	//----- nvinfo : EIATTR_MBARRIER_INSTR_OFFSETS
	.align		4
        /*008c*/ 	.byte	0x04, 0x39
        /*008e*/ 	.short	(.L_410 - .L_409)


	//   ....[0]....
.L_409:
        /*0090*/ 	.word	0x00000270
        /*0094*/ 	.word	0x000000ff
        /*0098*/ 	.word	0x00000000
        /*009c*/ 	.short	0x0100
        /*009e*/ 	.byte	0x0f
	.zero		1


	//   ....[1]....
        /*00a0*/ 	.word	0x00000420
        /*00a4*/ 	.word	0x000000ff
        /*00a8*/ 	.word	0x00000000
        /*00ac*/ 	.short	0x010a
        /*00ae*/ 	.byte	0x04
	.zero		1


	//----- nvinfo : EIATTR_NUM_MBARRIERS
	.align		4
.L_410:
        /*00b0*/ 	.byte	0x03, 0x38
        /*00b2*/ 	.short	0x0001


	//----- nvinfo : EIATTR_EXIT_INSTR_OFFSETS
	.align		4
        /*00b4*/ 	.byte	0x04, 0x1c
        /*00b6*/ 	.short	(.L_412 - .L_411)


	//   ....[0]....
.L_411:
        /*00b8*/ 	.word	0x000019c0


	//   ....[1]....
        /*00bc*/ 	.word	0x00001b50


	//   ....[2]....
        /*00c0*/ 	.word	0x00001bc0


	//   ....[3]....
        /*00c4*/ 	.word	0x00001da0


	//----- nvinfo : EIATTR_MAX_THREADS
	.align		4
.L_412:
        /*00c8*/ 	.byte	0x04, 0x05
        /*00ca*/ 	.short	(.L_414 - .L_413)
.L_413:
        /*00cc*/ 	.word	0x00000080
        /*00d0*/ 	.word	0x00000001
        /*00d4*/ 	.word	0x00000001


	//----- nvinfo : EIATTR_CRS_STACK_SIZE
	.align		4
.L_414:
        /*00d8*/ 	.byte	0x04, 0x1e
        /*00da*/ 	.short	(.L_416 - .L_415)
.L_415:
        /*00dc*/ 	.word	0x00000000


	//----- nvinfo : EIATTR_CBANK_PARAM_SIZE
	.align		4
.L_416:
        /*00e0*/ 	.byte	0x03, 0x19
        /*00e2*/ 	.short	0x0038


	//----- nvinfo : EIATTR_PARAM_CBANK
	.align		4
        /*00e4*/ 	.byte	0x04, 0x0a
        /*00e6*/ 	.short	(.L_418 - .L_417)
	.align		4
.L_417:
        /*00e8*/ 	.word	index@(.nv.constant0._ZN3cub18CUB_300001_SM_10006detail9transform16transform_kernelINS2_10policy_hubILb0EN4cuda3std3__45tupleIJN6thrust24THRUST_300001_SM_1000_NS6detail15normal_iteratorINSA_10device_ptrIdEEEESF_EEEE10policy1000EiNS7_4plusIdEESF_JPdSL_EEEvT0_iT1_T2_DpNS2_10kernel_argIT3_EE)
        /*00ec*/ 	.short	0x0380
        /*00ee*/ 	.short	0x0038


	//----- nvinfo : EIATTR_SW_WAR
	.align		4
.L_418:
        /*00f0*/ 	.byte	0x04, 0x36
        /*00f2*/ 	.short	(.L_420 - .L_419)
.L_419:
        /*00f4*/ 	.word	0x00000008
.L_420:


//--------------------- .nv.info._ZN3cub18CUB_300001_SM_10006detail9transform16transform_kernelINS2_10policy_hubILb0EN4cuda3std3__45tupleIJN6thrust24THRUST_300001_SM_1000_NS6detail15normal_iteratorINSA_10device_ptrIdEEEENSC_INSD_IKdEEEEEEEE10policy1000ElNS7_4plusIdEESF_JPdPSG_EEEvT0_iT1_T2_DpNS2_10kernel_argIT3_EE --------------------------
	.section	.nv.info._ZN3cub18CUB_300001_SM_10006detail9transform16transform_kernelINS2_10policy_hubILb0EN4cuda3std3__45tupleIJN6thrust24THRUST_300001_SM_1000_NS6detail15normal_iteratorINSA_10device_ptrIdEEEENSC_INSD_IKdEEEEEEEE10policy1000ElNS7_4plusIdEESF_JPdPSG_EEEvT0_iT1_T2_DpNS2_10kernel_argIT3_EE,"",@"SHT_CUDA_INFO"
	.sectionflags	@""
	.align	4


	//----- nvinfo : EIATTR_CUDA_API_VERSION
	.align		4
        /*0000*/ 	.byte	0x04, 0x37
        /*0002*/ 	.short	(.L_422 - .L_421)
.L_421:
        /*0004*/ 	.word	0x00000082


	//----- nvinfo : EIATTR_KPARAM_INFO
	.align		4
.L_422:
        /*0008*/ 	.byte	0x04, 0x17
        /*000a*/ 	.short	(.L_424 - .L_423)
.L_423:
        /*000c*/ 	.word	0x00000000
        /*0010*/ 	.short	0x0005
        /*0012*/ 	.short	0x0028
        /*0014*/ 	.byte	0x00, 0xf0, 0x41, 0x00


	//----- nvinfo : EIATTR_KPARAM_INFO
	.align		4
.L_424:
        /*0018*/ 	.byte	0x04, 0x17
        /*001a*/ 	.short	(.L_426 - .L_425)
.L_425:
        /*001c*/ 	.word	0x00000000
        /*0020*/ 	.short	0x0004
        /*0022*/ 	.short	0x0018
        /*0024*/ 	.byte	0x00, 0xf0, 0x41, 0x00


	//----- nvinfo : EIATTR_KPARAM_INFO
	.align		4
.L_426:
        /*0028*/ 	.byte	0x04, 0x17
        /*002a*/ 	.short	(.L_428 - .L_427)
.L_427:
        /*002c*/ 	.word	0x00000000
        /*0030*/ 	.short	0x0003
        /*0032*/ 	.short	0x0010
        /*0034*/ 	.byte	0x00, 0xf0, 0x21, 0x00


	//----- nvinfo : EIATTR_KPARAM_INFO
	.align		4
.L_428:
        /*0038*/ 	.byte	0x04, 0x17
        /*003a*/ 	.short	(.L_430 - .L_429)
.L_429:
        /*003c*/ 	.word	0x00000000
        /*0040*/ 	.short	0x0002
        /*0042*/ 	.short	0x000c
        /*0044*/ 	.byte	0x00, 0xf0, 0x05, 0x00


	//----- nvinfo : EIATTR_KPARAM_INFO
	.align		4
.L_430:
        /*0048*/ 	.byte	0x04, 0x17
        /*004a*/ 	.short	(.L_432 - .L_431)
.L_431:
        /*004c*/ 	.word	0x00000000
        /*0050*/ 	.short	0x0001
        /*0052*/ 	.short	0x0008
        /*0054*/ 	.byte	0x00, 0xf0, 0x11, 0x00


	//----- nvinfo : EIATTR_KPARAM_INFO
	.align		4
.L_432:
        /*0058*/ 	.byte	0x04, 0x17
        /*005a*/ 	.short	(.L_434 - .L_433)
.L_433:
        /*005c*/ 	.word	0x00000000
        /*0060*/ 	.short	0x0000
        /*0062*/ 	.short	0x0000
        /*0064*/ 	.byte	0x00, 0xf0, 0x21, 0x00


	//----- nvinfo : EIATTR_SPARSE_MMA_MASK
	.align		4
.L_434:
        /*0068*/ 	.byte	0x03, 0x50
        /*006a*/ 	.short	0x0000


	//----- nvinfo : EIATTR_MAXREG_COUNT
	.align		4
        /*006c*/ 	.byte	0x03, 0x1b
        /*006e*/ 	.short	0x00ff


	//----- nvinfo : EIATTR_NUM_BARRIERS
	.align		4
        /*0070*/ 	.byte	0x02, 0x4c
        /*0072*/ 	.byte	0x01
	.zero		1


	//----- nvinfo : EIATTR_MERCURY_ISA_VERSION
	.align		4
        /*0074*/ 	.byte	0x03, 0x5f
        /*0076*/ 	.short	0x0101


	//----- nvinfo : EIATTR_COOP_GROUP_MASK_REGIDS
	.align		4
        /*0078*/ 	.byte	0x04, 0x29
        /*007a*/ 	.short	(.L_436 - .L_435)


	//   ....[0]....
.L_435:
        /*007c*/ 	.word	0xffffffff


	//----- nvinfo : EIATTR_COOP_GROUP_INSTR_OFFSETS
	.align		4
.L_436:
        /*0080*/ 	.byte	0x04, 0x28
        /*0082*/ 	.short	(.L_438 - .L_437)


	//   ....[0]....
.L_437:
        /*0084*/ 	.word	0x000019b0


	//----- nvinfo : EIATTR_VRC_CTA_INIT_COUNT
	.align		4
.L_438:
        /*0088*/ 	.byte	0x02, 0x4a
	.zero		1
	.zero		1


	//----- nvinfo : EIATTR_MBARRIER_INSTR_OFFSETS
	.align		4
        /*008c*/ 	.byte	0x04, 0x39
        /*008e*/ 	.short	(.L_440 - .L_439)


	//   ....[0]....
.L_439:
        /*0090*/ 	.word	0x000002d0
        /*0094*/ 	.word	0x000000ff
        /*0098*/ 	.word	0x00000000
        /*009c*/ 	.short	0x0100
        /*009e*/ 	.byte	0x11
	.zero		1


	//   ....[1]....
        /*00a0*/ 	.word	0x000004a0
        /*00a4*/ 	.word	0x000000ff
        /*00a8*/ 	.word	0x00000000
        /*00ac*/ 	.short	0x010a
        /*00ae*/ 	.byte	0x04
	.zero		1


	//----- nvinfo : EIATTR_NUM_MBARRIERS
	.align		4
.L_440:
        /*00b0*/ 	.byte	0x03, 0x38
        /*00b2*/ 	.short	0x0001


	//----- nvinfo : EIATTR_EXIT_INSTR_OFFSETS
	.align		4
        /*00b4*/ 	.byte	0x04, 0x1c
        /*00b6*/ 	.short	(.L_442 - .L_441)


	//   ....[0]....
.L_441:
        /*00b8*/ 	.word	0x00001a00


	//   ....[1]....
        /*00bc*/ 	.word	0x00001bf0


	//   ....[2]....
        /*00c0*/ 	.word	0x00001c20


	//   ....[3]....
        /*00c4*/ 	.word	0x00001dc0


	//----- nvinfo : EIATTR_MAX_THREADS
	.align		4
.L_442:
        /*00c8*/ 	.byte	0x04, 0x05
        /*00ca*/ 	.short	(.L_444 - .L_443)
.L_443:
        /*00cc*/ 	.word	0x00000080
        /*00d0*/ 	.word	0x00000001
        /*00d4*/ 	.word	0x00000001


	//----- nvinfo : EIATTR_CRS_STACK_SIZE
	.align		4
.L_444:
        /*00d8*/ 	.byte	0x04, 0x1e
        /*00da*/ 	.short	(.L_446 - .L_445)
.L_445:
        /*00dc*/ 	.word	0x00000000


	//----- nvinfo : EIATTR_CBANK_PARAM_SIZE
	.align		4
.L_446:
        /*00e0*/ 	.byte	0x03, 0x19
        /*00e2*/ 	.short	0x0038


	//----- nvinfo : EIATTR_PARAM_CBANK
	.align		4
        /*00e4*/ 	.byte	0x04, 0x0a
        /*00e6*/ 	.short	(.L_448 - .L_447)
	.align		4
.L_447:
        /*00e8*/ 	.word	index@(.nv.constant0._ZN3cub18CUB_300001_SM_10006detail9transform16transform_kernelINS2_10policy_hubILb0EN4cuda3std3__45tupleIJN6thrust24THRUST_300001_SM_1000_NS6detail15normal_iteratorINSA_10device_ptrIdEEEENSC_INSD_IKdEEEEEEEE10policy1000ElNS7_4plusIdEESF_JPdPSG_EEEvT0_iT1_T2_DpNS2_10kernel_argIT3_EE)
        /*00ec*/ 	.short	0x0380
        /*00ee*/ 	.short	0x0038


	//----- nvinfo : EIATTR_SW_WAR
	.align		4
.L_448:
        /*00f0*/ 	.byte	0x04, 0x36
        /*00f2*/ 	.short	(.L_450 - .L_449)
.L_449:
        /*00f4*/ 	.word	0x00000008
.L_450:


//--------------------- .nv.info._ZN3cub18CUB_300001_SM_10006detail9transform16transform_kernelINS2_10policy_hubILb0EN4cuda3std3__45tupleIJN6thrust24THRUST_300001_SM_1000_NS6detail15normal_iteratorINSA_10device_ptrIdEEEENSC_INSD_IKdEEEEEEEE10policy1000EiNS7_4plusIdEESF_JPdPSG_EEEvT0_iT1_T2_DpNS2_10kernel_argIT3_EE --------------------------
	.section	.nv.info._ZN3cub18CUB_300001_SM_10006detail9transform16transform_kernelINS2_10policy_hubILb0EN4cuda3std3__45tupleIJN6thrust24THRUST_300001_SM_1000_NS6detail15normal_iteratorINSA_10device_ptrIdEEEENSC_INSD_IKdEEEEEEEE10policy1000EiNS7_4plusIdEESF_JPdPSG_EEEvT0_iT1_T2_DpNS2_10kernel_argIT3_EE,"",@"SHT_CUDA_INFO"
	.sectionflags	@""
	.align	4


	//----- nvinfo : EIATTR_CUDA_API_VERSION
	.align		4
        /*0000*/ 	.byte	0x04, 0x37
        /*0002*/ 	.short	(.L_452 - .L_451)
.L_451:
        /*0004*/ 	.word	0x00000082


	//----- nvinfo : EIATTR_KPARAM_INFO
	.align		4
.L_452:
        /*0008*/ 	.byte	0x04, 0x17
        /*000a*/ 	.short	(.L_454 - .L_453)
.L_453:
        /*000c*/ 	.word	0x00000000
        /*0010*/ 	.short	0x0005
        /*0012*/ 	.short	0x0028
        /*0014*/ 	.byte	0x00, 0xf0, 0x41, 0x00


	//----- nvinfo : EIATTR_KPARAM_INFO
	.align		4
.L_454:
        /*0018*/ 	.byte	0x04, 0x17
        /*001a*/ 	.short	(.L_456 - .L_455)
.L_455:
        /*001c*/ 	.word	0x00000000
        /*0020*/ 	.short	0x0004
        /*0022*/ 	.short	0x0018
        /*0024*/ 	.byte	0x00, 0xf0, 0x41, 0x00


	//----- nvinfo : EIATTR_KPARAM_INFO
	.align		4
.L_456:
        /*0028*/ 	.byte	0x04, 0x17
        /*002a*/ 	.short	(.L_458 - .L_457)
.L_457:
        /*002c*/ 	.word	0x00000000
        /*0030*/ 	.short	0x0003
        /*0032*/ 	.short	0x0010
        /*0034*/ 	.byte	0x00, 0xf0, 0x21, 0x00


	//----- nvinfo : EIATTR_KPARAM_INFO
	.align		4
.L_458:
        /*0038*/ 	.byte	0x04, 0x17
        /*003a*/ 	.short	(.L_460 - .L_459)
.L_459:
        /*003c*/ 	.word	0x00000000
        /*0040*/ 	.short	0x0002
        /*0042*/ 	.short	0x0008
        /*0044*/ 	.byte	0x00, 0xf0, 0x05, 0x00


	//----- nvinfo : EIATTR_KPARAM_INFO
	.align		4
.L_460:
        /*0048*/ 	.byte	0x04, 0x17
        /*004a*/ 	.short	(.L_462 - .L_461)
.L_461:
        /*004c*/ 	.word	0x00000000
        /*0050*/ 	.short	0x0001
        /*0052*/ 	.short	0x0004
        /*0054*/ 	.byte	0x00, 0xf0, 0x11, 0x00


	//----- nvinfo : EIATTR_KPARAM_INFO
	.align		4
.L_462:
        /*0058*/ 	.byte	0x04, 0x17
        /*005a*/ 	.short	(.L_464 - .L_463)
.L_463:
        /*005c*/ 	.word	0x00000000
        /*0060*/ 	.short	0x0000
        /*0062*/ 	.short	0x0000
        /*0064*/ 	.byte	0x00, 0xf0, 0x11, 0x00


	//----- nvinfo : EIATTR_SPARSE_MMA_MASK
	.align		4
.L_464:
        /*0068*/ 	.byte	0x03, 0x50
        /*006a*/ 	.short	0x0000


	//----- nvinfo : EIATTR_MAXREG_COUNT
	.align		4
        /*006c*/ 	.byte	0x03, 0x1b
        /*006e*/ 	.short	0x00ff


	//----- nvinfo : EIATTR_NUM_BARRIERS
	.align		4
        /*0070*/ 	.byte	0x02, 0x4c
        /*0072*/ 	.byte	0x01
	.zero		1


	//----- nvinfo : EIATTR_MERCURY_ISA_VERSION
	.align		4
        /*0074*/ 	.byte	0x03, 0x5f
        /*0076*/ 	.short	0x0101


	//----- nvinfo : EIATTR_COOP_GROUP_MASK_REGIDS
	.align		4
        /*0078*/ 	.byte	0x04, 0x29
        /*007a*/ 	.short	(.L_466 - .L_465)


	//   ....[0]....
.L_465:
        /*007c*/ 	.word	0xffffffff


	//----- nvinfo : EIATTR_COOP_GROUP_INSTR_OFFSETS
	.align		4
.L_466:
        /*0080*/ 	.byte	0x04, 0x28
        /*0082*/ 	.short	(.L_468 - .L_467)


	//   ....[0]....
.L_467:
        /*0084*/ 	.word	0x00001970


	//----- nvinfo : EIATTR_VRC_CTA_INIT_COUNT
	.align		4
.L_468:
        /*0088*/ 	.byte	0x02, 0x4a
	.zero		1
	.zero		1


	//----- nvinfo : EIATTR_MBARRIER_INSTR_OFFSETS
	.align		4
        /*008c*/ 	.byte	0x04, 0x39
        /*008e*/ 	.short	(.L_470 - .L_469)


	//   ....[0]....
.L_469:
        /*0090*/ 	.word	0x00000270
        /*0094*/ 	.word	0x000000ff
        /*0098*/ 	.word	0x00000000
        /*009c*/ 	.short	0x0100
        /*009e*/ 	.byte	0x0f
	.zero		1


	//   ....[1]....
        /*00a0*/ 	.word	0x00000420
        /*00a4*/ 	.word	0x000000ff
        /*00a8*/ 	.word	0x00000000
        /*00ac*/ 	.short	0x010a
        /*00ae*/ 	.byte	0x04
	.zero		1


	//----- nvinfo : EIATTR_NUM_MBARRIERS
	.align		4
.L_470:
        /*00b0*/ 	.byte	0x03, 0x38
        /*00b2*/ 	.short	0x0001


	//----- nvinfo : EIATTR_EXIT_INSTR_OFFSETS
	.align		4
        /*00b4*/ 	.byte	0x04, 0x1c
        /*00b6*/ 	.short	(.L_472 - .L_471)


	//   ....[0]....
.L_471:
        /*00b8*/ 	.word	0x000019c0


	//   ....[1]....
        /*00bc*/ 	.word	0x00001b50


	//   ....[2]....
        /*00c0*/ 	.word	0x00001bc0


	//   ....[3]....
        /*00c4*/ 	.word	0x00001da0


	//----- nvinfo : EIATTR_MAX_THREADS
	.align		4
.L_472:
        /*00c8*/ 	.byte	0x04, 0x05
        /*00ca*/ 	.short	(.L_474 - .L_473)
.L_473:
        /*00cc*/ 	.word	0x00000080
        /*00d0*/ 	.word	0x00000001
        /*00d4*/ 	.word	0x00000001


	//----- nvinfo : EIATTR_CRS_STACK_SIZE
	.align		4
.L_474:
        /*00d8*/ 	.byte	0x04, 0x1e
        /*00da*/ 	.short	(.L_476 - .L_475)
.L_475:
        /*00dc*/ 	.word	0x00000000


	//----- nvinfo : EIATTR_CBANK_PARAM_SIZE
	.align		4
.L_476:
        /*00e0*/ 	.byte	0x03, 0x19
        /*00e2*/ 	.short	0x0038


	//----- nvinfo : EIATTR_PARAM_CBANK
	.align		4
        /*00e4*/ 	.byte	0x04, 0x0a
        /*00e6*/ 	.short	(.L_478 - .L_477)
	.align		4
.L_477:
        /*00e8*/ 	.word	index@(.nv.constant0._ZN3cub18CUB_300001_SM_10006detail9transform16transform_kernelINS2_10policy_hubILb0EN4cuda3std3__45tupleIJN6thrust24THRUST_300001_SM_1000_NS6detail15normal_iteratorINSA_10device_ptrIdEEEENSC_INSD_IKdEEEEEEEE10policy1000EiNS7_4plusIdEESF_JPdPSG_EEEvT0_iT1_T2_DpNS2_10kernel_argIT3_EE)
        /*00ec*/ 	.short	0x0380
        /*00ee*/ 	.short	0x0038


	//----- nvinfo : EIATTR_SW_WAR
	.align		4
.L_478:
        /*00f0*/ 	.byte	0x04, 0x36
        /*00f2*/ 	.short	(.L_480 - .L_479)
.L_479:
        /*00f4*/ 	.word	0x00000008
.L_480:


//--------------------- .nv.info._ZN3cub18CUB_300001_SM_10006detail8for_each13static_kernelINS2_12policy_hub_t12policy_500_tEmNS2_12op_wrapper_tIm14ConvolutionRevN6thrust24THRUST_300001_SM_1000_NS17counting_iteratorImNS9_11use_defaultESB_SB_EEEEEEvT0_T1_ --------------------------
	.section	.nv.info._ZN3cub18CUB_300001_SM_10006detail8for_each13static_kernelINS2_12policy_hub_t12policy_500_tEmNS2_12op_wrapper_tIm14ConvolutionRevN6thrust24THRUST_300001_SM_1000_NS17counting_iteratorImNS9_11use_defaultESB_SB_EEEEEEvT0_T1_,"",@"SHT_CUDA_INFO"
	.sectionflags	@""
	.align	4


	//----- nvinfo : EIATTR_CUDA_API_VERSION
	.align		4
        /*0000*/ 	.byte	0x04, 0x37
        /*0002*/ 	.short	(.L_482 - .L_481)
.L_481:
        /*0004*/ 	.word	0x00000082


	//----- nvinfo : EIATTR_KPARAM_INFO
	.align		4
.L_482:
        /*0008*/ 	.byte	0x04, 0x17
        /*000a*/ 	.short	(.L_484 - .L_483)
.L_483:
        /*000c*/ 	.word	0x00000000
        /*0010*/ 	.short	0x0001
        /*0012*/ 	.short	0x0008
        /*0014*/ 	.byte	0x00, 0xf0, 0x61, 0x01


	//----- nvinfo : EIATTR_KPARAM_INFO
	.align		4
.L_484:
        /*0018*/ 	.byte	0x04, 0x17
        /*001a*/ 	.short	(.L_486 - .L_485)
.L_485:
        /*001c*/ 	.word	0x00000000
        /*0020*/ 	.short	0x0000
        /*0022*/ 	.short	0x0000
        /*0024*/ 	.byte	0x00, 0xf0, 0x21, 0x00


	//----- nvinfo : EIATTR_SPARSE_MMA_MASK
	.align		4
.L_486:
        /*0028*/ 	.byte	0x03, 0x50
        /*002a*/ 	.short	0x0000


	//----- nvinfo : EIATTR_MAXREG_COUNT
	.align		4
        /*002c*/ 	.byte	0x03, 0x1b
        /*002e*/ 	.short	0x00ff


	//----- nvinfo : EIATTR_MERCURY_ISA_VERSION
	.align		4
        /*0030*/ 	.byte	0x03, 0x5f
        /*0032*/ 	.short	0x0101


	//----- nvinfo : EIATTR_VRC_CTA_INIT_COUNT
	.align		4
        /*0034*/ 	.byte	0x02, 0x4a
	.zero		1
	.zero		1


	//----- nvinfo : EIATTR_EXIT_INSTR_OFFSETS
	.align		4
        /*0038*/ 	.byte	0x04, 0x1c
        /*003a*/ 	.short	(.L_488 - .L_487)


	//   ....[0]....
.L_487:
        /*003c*/ 	.word	0x00000100


	//   ....[1]....
        /*0040*/ 	.word	0x00003a60


	//   ....[2]....
        /*0044*/ 	.word	0x00003af0


	//   ....[3]....
        /*0048*/ 	.word	0x00005a60


	//   ....[4]....
        /*004c*/ 	.word	0x000078b0


	//----- nvinfo : EIATTR_MAX_THREADS
	.align		4
.L_488:
        /*0050*/ 	.byte	0x04, 0x05
        /*0052*/ 	.short	(.L_490 - .L_489)
.L_489:
        /*0054*/ 	.word	0x00000100
        /*0058*/ 	.word	0x00000001
        /*005c*/ 	.word	0x00000001


	//----- nvinfo : EIATTR_CRS_STACK_SIZE
	.align		4
.L_490:
        /*0060*/ 	.byte	0x04, 0x1e
        /*0062*/ 	.short	(.L_492 - .L_491)
.L_491:
        /*0064*/ 	.word	0x00000000


	//----- nvinfo : EIATTR_CBANK_PARAM_SIZE
	.align		4
.L_492:
        /*0068*/ 	.byte	0x03, 0x19
        /*006a*/ 	.short	0x0060


	//----- nvinfo : EIATTR_PARAM_CBANK
	.align		4
        /*006c*/ 	.byte	0x04, 0x0a
        /*006e*/ 	.short	(.L_494 - .L_493)
	.align		4
.L_493:
        /*0070*/ 	.word	index@(.nv.constant0._ZN3cub18CUB_300001_SM_10006detail8for_each13static_kernelINS2_12policy_hub_t12policy_500_tEmNS2_12op_wrapper_tIm14ConvolutionRevN6thrust24THRUST_300001_SM_1000_NS17counting_iteratorImNS9_11use_defaultESB_SB_EEEEEEvT0_T1_)
        /*0074*/ 	.short	0x0380
        /*0076*/ 	.short	0x0060


	//----- nvinfo : EIATTR_SW_WAR
	.align		4
.L_494:
        /*0078*/ 	.byte	0x04, 0x36
        /*007a*/ 	.short	(.L_496 - .L_495)
.L_495:
        /*007c*/ 	.word	0x00000008
.L_496:


//--------------------- .nv.info._ZN3cub18CUB_300001_SM_10006detail8for_each13static_kernelINS2_12policy_hub_t12policy_500_tElNS2_12op_wrapper_tIl11REVAdditionN6thrust24THRUST_300001_SM_1000_NS12zip_iteratorIN4cuda3std3__45tupleIJNS9_6detail15normal_iteratorINS9_10device_ptrIdEEEESJ_SJ_EEEEEEEEEvT0_T1_ --------------------------
	.section	.nv.info._ZN3cub18CUB_300001_SM_10006detail8for_each13static_kernelINS2_12policy_hub_t12policy_500_tElNS2_12op_wrapper_tIl11REVAdditionN6thrust24THRUST_300001_SM_1000_NS12zip_iteratorIN4cuda3std3__45tupleIJNS9_6detail15normal_iteratorINS9_10device_ptrIdEEEESJ_SJ_EEEEEEEEEvT0_T1_,"",@"SHT_CUDA_INFO"
	.sectionflags	@""
	.align	4


	//----- nvinfo : EIATTR_CUDA_API_VERSION
	.align		4
        /*0000*/ 	.byte	0x04, 0x37
        /*0002*/ 	.short	(.L_498 - .L_497)
.L_497:
        /*0004*/ 	.word	0x00000082


	//----- nvinfo : EIATTR_KPARAM_INFO
	.align		4
.L_498:
        /*0008*/ 	.byte	0x04, 0x17
        /*000a*/ 	.short	(.L_500 - .L_499)
.L_499:
        /*000c*/ 	.word	0x00000000
        /*0010*/ 	.short	0x0001
        /*0012*/ 	.short	0x0008
        /*0014*/ 	.byte	0x00, 0xf0, 0x81, 0x00


	//----- nvinfo : EIATTR_KPARAM_INFO
	.align		4
.L_500:
        /*0018*/ 	.byte	0x04, 0x17
        /*001a*/ 	.short	(.L_502 - .L_501)
.L_501:
        /*001c*/ 	.word	0x00000000
        /*0020*/ 	.short	0x0000
        /*0022*/ 	.short	0x0000
        /*0024*/ 	.byte	0x00, 0xf0, 0x21, 0x00


	//----- nvinfo : EIATTR_SPARSE_MMA_MASK
	.align		4
.L_502:
        /*0028*/ 	.byte	0x03, 0x50
        /*002a*/ 	.short	0x0000


	//----- nvinfo : EIATTR_MAXREG_COUNT
	.align		4
        /*002c*/ 	.byte	0x03, 0x1b
        /*002e*/ 	.short	0x00ff


	//----- nvinfo : EIATTR_MERCURY_ISA_VERSION
	.align		4
        /*0030*/ 	.byte	0x03, 0x5f
        /*0032*/ 	.short	0x0101


	//----- nvinfo : EIATTR_VRC_CTA_INIT_COUNT
	.align		4
        /*0034*/ 	.byte	0x02, 0x4a
	.zero		1
	.zero		1


	//----- nvinfo : EIATTR_EXIT_INSTR_OFFSETS
	.align		4
        /*0038*/ 	.byte	0x04, 0x1c
        /*003a*/ 	.short	(.L_504 - .L_503)


	//   ....[0]....
.L_503:
        /*003c*/ 	.word	0x00000250


	//   ....[1]....
        /*0040*/ 	.word	0x00000450


	//   ....[2]....
        /*0044*/ 	.word	0x00000590


	//----- nvinfo : EIATTR_MAX_THREADS
	.align		4
.L_504:
        /*0048*/ 	.byte	0x04, 0x05
        /*004a*/ 	.short	(.L_506 - .L_505)
.L_505:
        /*004c*/ 	.word	0x00000100
        /*0050*/ 	.word	0x00000001
        /*0054*/ 	.word	0x00000001


	//----- nvinfo : EIATTR_CRS_STACK_SIZE
	.align		4
.L_506:
        /*0058*/ 	.byte	0x04, 0x1e
        /*005a*/ 	.short	(.L_508 - .L_507)
.L_507:
        /*005c*/ 	.word	0x00000000


	//----- nvinfo : EIATTR_CBANK_PARAM_SIZE
	.align		4
.L_508:
        /*0060*/ 	.byte	0x03, 0x19
        /*0062*/ 	.short	0x0028


	//----- nvinfo : EIATTR_PARAM_CBANK
	.align		4
        /*0064*/ 	.byte	0x04, 0x0a
        /*0066*/ 	.short	(.L_510 - .L_509)
	.align		4
.L_509:
        /*0068*/ 	.word	index@(.nv.constant0._ZN3cub18CUB_300001_SM_10006detail8for_each13static_kernelINS2_12policy_hub_t12policy_500_tElNS2_12op_wrapper_tIl11REVAdditionN6thrust24THRUST_300001_SM_1000_NS12zip_iteratorIN4cuda3std3__45tupleIJNS9_6detail15normal_iteratorINS9_10device_ptrIdEEEESJ_SJ_EEEEEEEEEvT0_T1_)
        /*006c*/ 	.short	0x0380
        /*006e*/ 	.short	0x0028


	//----- nvinfo : EIATTR_SW_WAR
	.align		4
.L_510:
        /*0070*/ 	.byte	0x04, 0x36
        /*0072*/ 	.short	(.L_512 - .L_511)
.L_511:
        /*0074*/ 	.word	0x00000008
.L_512:


//--------------------- .nv.info._ZN3cub18CUB_300001_SM_10006detail8for_each13static_kernelINS2_12policy_hub_t12policy_500_tElN6thrust24THRUST_300001_SM_1000_NS8cuda_cub6__fill7functorINS7_6detail15normal_iteratorINS7_10device_ptrIdEEEEdEEEEvT0_T1_ --------------------------
	.section	.nv.info._ZN3cub18CUB_300001_SM_10006detail8for_each13static_kernelINS2_12policy_hub_t12policy_500_tElN6thrust24THRUST_300001_SM_1000_NS8cuda_cub6__fill7functorINS7_6detail15normal_iteratorINS7_10device_ptrIdEEEEdEEEEvT0_T1_,"",@"SHT_CUDA_INFO"
	.sectionflags	@""
	.align	4


	//----- nvinfo : EIATTR_CUDA_API_VERSION
	.align		4
        /*0000*/ 	.byte	0x04, 0x37
        /*0002*/ 	.short	(.L_514 - .L_513)
.L_513:
        /*0004*/ 	.word	0x00000082


	//----- nvinfo : EIATTR_KPARAM_INFO
	.align		4
.L_514:
        /*0008*/ 	.byte	0x04, 0x17
        /*000a*/ 	.short	(.L_516 - .L_515)
.L_515:
        /*000c*/ 	.word	0x00000000
        /*0010*/ 	.short	0x0001
        /*0012*/ 	.short	0x0008
        /*0014*/ 	.byte	0x00, 0xf0, 0x41, 0x00


	//----- nvinfo : EIATTR_KPARAM_INFO
	.align		4
.L_516:
        /*0018*/ 	.byte	0x04, 0x17
        /*001a*/ 	.short	(.L_518 - .L_517)
.L_517:
        /*001c*/ 	.word	0x00000000
        /*0020*/ 	.short	0x0000
        /*0022*/ 	.short	0x0000
        /*0024*/ 	.byte	0x00, 0xf0, 0x21, 0x00


	//----- nvinfo : EIATTR_SPARSE_MMA_MASK
	.align		4
.L_518:
        /*0028*/ 	.byte	0x03, 0x50
        /*002a*/ 	.short	0x0000


	//----- nvinfo : EIATTR_MAXREG_COUNT
	.align		4
        /*002c*/ 	.byte	0x03, 0x1b
        /*002e*/ 	.short	0x00ff


	//----- nvinfo : EIATTR_MERCURY_ISA_VERSION
	.align		4
        /*0030*/ 	.byte	0x03, 0x5f
        /*0032*/ 	.short	0x0101


	//----- nvinfo : EIATTR_VRC_CTA_INIT_COUNT
	.align		4
        /*0034*/ 	.byte	0x02, 0x4a
	.zero		1
	.zero		1


	//----- nvinfo : EIATTR_EXIT_INSTR_OFFSETS
	.align		4
        /*0038*/ 	.byte	0x04, 0x1c
        /*003a*/ 	.short	(.L_520 - .L_519)


	//   ....[0]....
.L_519:
        /*003c*/ 	.word	0x00000130


	//   ....[1]....
        /*0040*/ 	.word	0x00000240


	//   ....[2]....
        /*0044*/ 	.word	0x00000270


	//----- nvinfo : EIATTR_MAX_THREADS
	.align		4
.L_520:
        /*0048*/ 	.byte	0x04, 0x05
        /*004a*/ 	.short	(.L_522 - .L_521)
.L_521:
        /*004c*/ 	.word	0x00000100
        /*0050*/ 	.word	0x00000001
        /*0054*/ 	.word	0x00000001


	//----- nvinfo : EIATTR_CBANK_PARAM_SIZE
	.align		4
.L_522:
        /*0058*/ 	.byte	0x03, 0x19
        /*005a*/ 	.short	0x0018


	//----- nvinfo : EIATTR_PARAM_CBANK
	.align		4
        /*005c*/ 	.byte	0x04, 0x0a
        /*005e*/ 	.short	(.L_524 - .L_523)
	.align		4
.L_523:
        /*0060*/ 	.word	index@(.nv.constant0._ZN3cub18CUB_300001_SM_10006detail8for_each13static_kernelINS2_12policy_hub_t12policy_500_tElN6thrust24THRUST_300001_SM_1000_NS8cuda_cub6__fill7functorINS7_6detail15normal_iteratorINS7_10device_ptrIdEEEEdEEEEvT0_T1_)
        /*0064*/ 	.short	0x0380
        /*0066*/ 	.short	0x0018


	//----- nvinfo : EIATTR_SW_WAR
	.align		4
.L_524:
        /*0068*/ 	.byte	0x04, 0x36
        /*006a*/ 	.short	(.L_526 - .L_525)
.L_525:
        /*006c*/ 	.word	0x00000008
.L_526:


//--------------------- .nv.info._ZN3cub18CUB_300001_SM_10006detail8for_each13static_kernelINS2_12policy_hub_t12policy_500_tEmN6thrust24THRUST_300001_SM_1000_NS8cuda_cub20__uninitialized_fill7functorINS7_10device_ptrIdEEdEEEEvT0_T1_ --------------------------
	.section	.nv.info._ZN3cub18CUB_300001_SM_10006detail8for_each13static_kernelINS2_12policy_hub_t12policy_500_tEmN6thrust24THRUST_300001_SM_1000_NS8cuda_cub20__uninitialized_fill7functorINS7_10device_ptrIdEEdEEEEvT0_T1_,"",@"SHT_CUDA_INFO"
	.sectionflags	@""
	.align	4


	//----- nvinfo : EIATTR_CUDA_API_VERSION
	.align		4
        /*0000*/ 	.byte	0x04, 0x37
        /*0002*/ 	.short	(.L_528 - .L_527)
.L_527:
        /*0004*/ 	.word	0x00000082


	//----- nvinfo : EIATTR_KPARAM_INFO
	.align		4
.L_528:
        /*0008*/ 	.byte	0x04, 0x17
        /*000a*/ 	.short	(.L_530 - .L_529)
.L_529:
        /*000c*/ 	.word	0x00000000
        /*0010*/ 	.short	0x0001
        /*0012*/ 	.short	0x0008
        /*0014*/ 	.byte	0x00, 0xf0, 0x41, 0x00


	//----- nvinfo : EIATTR_KPARAM_INFO
	.align		4
.L_530:
        /*0018*/ 	.byte	0x04, 0x17
        /*001a*/ 	.short	(.L_532 - .L_531)
.L_531:
        /*001c*/ 	.word	0x00000000
        /*0020*/ 	.short	0x0000
        /*0022*/ 	.short	0x0000
        /*0024*/ 	.byte	0x00, 0xf0, 0x21, 0x00


	//----- nvinfo : EIATTR_SPARSE_MMA_MASK
	.align		4
.L_532:
        /*0028*/ 	.byte	0x03, 0x50
        /*002a*/ 	.short	0x0000


	//----- nvinfo : EIATTR_MAXREG_COUNT
	.align		4
        /*002c*/ 	.byte	0x03, 0x1b
        /*002e*/ 	.short	0x00ff


	//----- nvinfo : EIATTR_MERCURY_ISA_VERSION
	.align		4
        /*0030*/ 	.byte	0x03, 0x5f
        /*0032*/ 	.short	0x0101


	//----- nvinfo : EIATTR_VRC_CTA_INIT_COUNT
	.align		4
        /*0034*/ 	.byte	0x02, 0x4a
	.zero		1
	.zero		1


	//----- nvinfo : EIATTR_EXIT_INSTR_OFFSETS
	.align		4
        /*0038*/ 	.byte	0x04, 0x1c
        /*003a*/ 	.short	(.L_534 - .L_533)


	//   ....[0]....
.L_533:
        /*003c*/ 	.word	0x00000130


	//   ....[1]....
        /*0040*/ 	.word	0x00000230


	//   ....[2]....
        /*0044*/ 	.word	0x00000260


	//----- nvinfo : EIATTR_MAX_THREADS
	.align		4
.L_534:
        /*0048*/ 	.byte	0x04, 0x05
        /*004a*/ 	.short	(.L_536 - .L_535)
.L_535:
        /*004c*/ 	.word	0x00000100
        /*0050*/ 	.word	0x00000001
        /*0054*/ 	.word	0x00000001


	//----- nvinfo : EIATTR_CBANK_PARAM_SIZE
	.align		4
.L_536:
        /*0058*/ 	.byte	0x03, 0x19
        /*005a*/ 	.short	0x0018


	//----- nvinfo : EIATTR_PARAM_CBANK
	.align		4
        /*005c*/ 	.byte	0x04, 0x0a
        /*005e*/ 	.short	(.L_538 - .L_537)
	.align		4
.L_537:
        /*0060*/ 	.word	index@(.nv.constant0._ZN3cub18CUB_300001_SM_10006detail8for_each13static_kernelINS2_12policy_hub_t12policy_500_tEmN6thrust24THRUST_300001_SM_1000_NS8cuda_cub20__uninitialized_fill7functorINS7_10device_ptrIdEEdEEEEvT0_T1_)
        /*0064*/ 	.short	0x0380
        /*0066*/ 	.short	0x0018


	//----- nvinfo : EIATTR_SW_WAR
	.align		4
.L_538:
        /*0068*/ 	.byte	0x04, 0x36
        /*006a*/ 	.short	(.L_540 - .L_539)
.L_539:
        /*006c*/ 	.word	0x00000008
.L_540:


//--------------------- .nv.info._ZN3cub18CUB_300001_SM_10006detail11EmptyKernelIvEEvv --------------------------
	.section	.nv.info._ZN3cub18CUB_300001_SM_10006detail11EmptyKernelIvEEvv,"",@"SHT_CUDA_INFO"
	.sectionflags	@""
	.align	4


	//----- nvinfo : EIATTR_CUDA_API_VERSION
	.align		4
        /*0000*/ 	.byte	0x04, 0x37
        /*0002*/ 	.short	(.L_542 - .L_541)
.L_541:
        /*0004*/ 	.word	0x00000082


	//----- nvinfo : EIATTR_SPARSE_MMA_MASK
	.align		4
.L_542:
        /*0008*/ 	.byte	0x03, 0x50
        /*000a*/ 	.short	0x0000


	//----- nvinfo : EIATTR_MAXREG_COUNT
	.align		4
        /*000c*/ 	.byte	0x03, 0x1b
        /*000e*/ 	.short	0x00ff


	//----- nvinfo : EIATTR_MERCURY_ISA_VERSION
	.align		4
        /*0010*/ 	.byte	0x03, 0x5f
        /*0012*/ 	.short	0x0101


	//----- nvinfo : EIATTR_VRC_CTA_INIT_COUNT
	.align		4
        /*0014*/ 	.byte	0x02, 0x4a
	.zero		1
	.zero		1


	//----- nvinfo : EIATTR_EXIT_INSTR_OFFSETS
	.align		4
        /*0018*/ 	.byte	0x04, 0x1c
        /*001a*/ 	.short	(.L_544 - .L_543)


	//   ....[0]....
.L_543:
        /*001c*/ 	.word	0x00000010


	//----- nvinfo : EIATTR_SW_WAR
	.align		4
.L_544:
        /*0020*/ 	.byte	0x04, 0x36
        /*0022*/ 	.short	(.L_546 - .L_545)
.L_545:
        /*0024*/ 	.word	0x00000008
.L_546:


//--------------------- .nv.callgraph             --------------------------
	.section	.nv.callgraph,"",@"SHT_CUDA_CALLGRAPH"
	.align	4
	.sectionentsize	8
	.align		4
        /*0000*/ 	.word	0x00000000
	.align		4
        /*0004*/ 	.word	0xffffffff
	.align		4
        /*0008*/ 	.word	0x00000000
	.align		4
        /*000c*/ 	.word	0xfffffffe
	.align		4
        /*0010*/ 	.word	0x00000000
	.align		4
        /*0014*/ 	.word	0xfffffffd
	.align		4
        /*0018*/ 	.word	0x00000000
	.align		4
        /*001c*/ 	.word	0xfffffffc


//--------------------- .nv.constant4             --------------------------
	.section	.nv.constant4,"a",@progbits
	.align	8
	.align		8
.nv.constant4:
        /*0000*/ 	.dword	_ZN34_INTERNAL_6f945ca6_4_k_cu_f29fcc0c4cuda3std3__45__cpo5beginE
	.align		8
        /*0008*/ 	.dword	_ZN34_INTERNAL_6f945ca6_4_k_cu_f29fcc0c4cuda3std3__45__cpo3endE
	.align		8
        /*0010*/ 	.dword	_ZN34_INTERNAL_6f945ca6_4_k_cu_f29fcc0c4cuda3std3__45__cpo6cbeginE
	.align		8
        /*0018*/ 	.dword	_ZN34_INTERNAL_6f945ca6_4_k_cu_f29fcc0c4cuda3std3__45__cpo4cendE
	.align		8
        /*0020*/ 	.dword	_ZN34_INTERNAL_6f945ca6_4_k_cu_f29fcc0c4cuda3std3__45__cpo6rbeginE
	.align		8
        /*0028*/ 	.dword	_ZN34_INTERNAL_6f945ca6_4_k_cu_f29fcc0c4cuda3std3__45__cpo4rendE
	.align		8
        /*0030*/ 	.dword	_ZN34_INTERNAL_6f945ca6_4_k_cu_f29fcc0c4cuda3std3__45__cpo7crbeginE
	.align		8
        /*0038*/ 	.dword	_ZN34_INTERNAL_6f945ca6_4_k_cu_f29fcc0c4cuda3std3__45__cpo5crendE
	.align		8
        /*0040*/ 	.dword	_ZN34_INTERNAL_6f945ca6_4_k_cu_f29fcc0c4cuda3std3__436_GLOBAL__N__6f945ca6_4_k_cu_f29fcc0c6ignoreE
	.align		8
        /*0048*/ 	.dword	_ZN34_INTERNAL_6f945ca6_4_k_cu_f29fcc0c4cuda3std3__419piecewise_constructE
	.align		8
        /*0050*/ 	.dword	_ZN34_INTERNAL_6f945ca6_4_k_cu_f29fcc0c4cuda3std3__48in_placeE
	.align		8
        /*0058*/ 	.dword	_ZN34_INTERNAL_6f945ca6_4_k_cu_f29fcc0c4cuda3std3__420unreachable_sentinelE
	.align		8
        /*0060*/ 	.dword	_ZN34_INTERNAL_6f945ca6_4_k_cu_f29fcc0c4cuda3std3__47nulloptE
	.align		8
        /*0068*/ 	.dword	_ZN34_INTERNAL_6f945ca6_4_k_cu_f29fcc0c4cuda3std3__48unexpectE
	.align		8
        /*0070*/ 	.dword	_ZN34_INTERNAL_6f945ca6_4_k_cu_f29fcc0c4cuda3std6ranges3__45__cpo4swapE
	.align		8
        /*0078*/ 	.dword	_ZN34_INTERNAL_6f945ca6_4_k_cu_f29fcc0c4cuda3std6ranges3__45__cpo9iter_moveE
	.align		8
        /*0080*/ 	.dword	_ZN34_INTERNAL_6f945ca6_4_k_cu_f29fcc0c4cuda3std6ranges3__45__cpo5beginE
	.align		8
        /*0088*/ 	.dword	_ZN34_INTERNAL_6f945ca6_4_k_cu_f29fcc0c4cuda3std6ranges3__45__cpo3endE
	.align		8
        /*0090*/ 	.dword	_ZN34_INTERNAL_6f945ca6_4_k_cu_f29fcc0c4cuda3std6ranges3__45__cpo6cbeginE
	.align		8
        /*0098*/ 	.dword	_ZN34_INTERNAL_6f945ca6_4_k_cu_f29fcc0c4cuda3std6ranges3__45__cpo4cendE
	.align		8
        /*00a0*/ 	.dword	_ZN34_INTERNAL_6f945ca6_4_k_cu_f29fcc0c4cuda3std6ranges3__45__cpo7advanceE
	.align		8
        /*00a8*/ 	.dword	_ZN34_INTERNAL_6f945ca6_4_k_cu_f29fcc0c4cuda3std6ranges3__45__cpo9iter_swapE
	.align		8
        /*00b0*/ 	.dword	_ZN34_INTERNAL_6f945ca6_4_k_cu_f29fcc0c4cuda3std6ranges3__45__cpo4nextE
	.align		8
        /*00b8*/ 	.dword	_ZN34_INTERNAL_6f945ca6_4_k_cu_f29fcc0c4cuda3std6ranges3__45__cpo4prevE
	.align		8
        /*00c0*/ 	.dword	_ZN34_INTERNAL_6f945ca6_4_k_cu_f29fcc0c4cuda3std6ranges3__45__cpo4dataE
	.align		8
        /*00c8*/ 	.dword	_ZN34_INTERNAL_6f945ca6_4_k_cu_f29fcc0c4cuda3std6ranges3__45__cpo5cdataE
	.align		8
        /*00d0*/ 	.dword	_ZN34_INTERNAL_6f945ca6_4_k_cu_f29fcc0c4cuda3std6ranges3__45__cpo4sizeE
	.align		8
        /*00d8*/ 	.dword	_ZN34_INTERNAL_6f945ca6_4_k_cu_f29fcc0c4cuda3std6ranges3__45__cpo5ssizeE
	.align		8
        /*00e0*/ 	.dword	_ZN34_INTERNAL_6f945ca6_4_k_cu_f29fcc0c4cuda3std6ranges3__45__cpo8distanceE
	.align		8
        /*00e8*/ 	.dword	_ZN34_INTERNAL_6f945ca6_4_k_cu_f29fcc0c6thrust24THRUST_300001_SM_1000_NS8cuda_cub3parE
	.align		8
        /*00f0*/ 	.dword	_ZN34_INTERNAL_6f945ca6_4_k_cu_f29fcc0c6thrust24THRUST_300001_SM_1000_NS8cuda_cub10par_nosyncE
	.align		8
        /*00f8*/ 	.dword	_ZN34_INTERNAL_6f945ca6_4_k_cu_f29fcc0c6thrust24THRUST_300001_SM_1000_NS6system6detail10sequential3seqE
	.align		8
        /*0100*/ 	.dword	_ZN34_INTERNAL_6f945ca6_4_k_cu_f29fcc0c6thrust24THRUST_300001_SM_1000_NS12placeholders2_1E
	.align		8
        /*0108*/ 	.dword	_ZN34_INTERNAL_6f945ca6_4_k_cu_f29fcc0c6thrust24THRUST_300001_SM_1000_NS12placeholders2_2E
	.align		8
        /*0110*/ 	.dword	_ZN34_INTERNAL_6f945ca6_4_k_cu_f29fcc0c6thrust24THRUST_300001_SM_1000_NS12placeholders2_3E
	.align		8
        /*0118*/ 	.dword	_ZN34_INTERNAL_6f945ca6_4_k_cu_f29fcc0c6thrust24THRUST_300001_SM_1000_NS12placeholders2_4E
	.align		8
        /*0120*/ 	.dword	_ZN34_INTERNAL_6f945ca6_4_k_cu_f29fcc0c6thrust24THRUST_300001_SM_1000_NS12placeholders2_5E
	.align		8
        /*0128*/ 	.dword	_ZN34_INTERNAL_6f945ca6_4_k_cu_f29fcc0c6thrust24THRUST_300001_SM_1000_NS12placeholders2_6E
	.align		8
        /*0130*/ 	.dword	_ZN34_INTERNAL_6f945ca6_4_k_cu_f29fcc0c6thrust24THRUST_300001_SM_1000_NS12placeholders2_7E
	.align		8
        /*0138*/ 	.dword	_ZN34_INTERNAL_6f945ca6_4_k_cu_f29fcc0c6thrust24THRUST_300001_SM_1000_NS12placeholders2_8E
	.align		8
        /*0140*/ 	.dword	_ZN34_INTERNAL_6f945ca6_4_k_cu_f29fcc0c6thrust24THRUST_300001_SM_1000_NS12placeholders2_9E
	.align		8
        /*0148*/ 	.dword	_ZN34_INTERNAL_6f945ca6_4_k_cu_f29fcc0c6thrust24THRUST_300001_SM_1000_NS12placeholders3_10E
	.align		8
        /*0150*/ 	.dword	_ZN34_INTERNAL_6f945ca6_4_k_cu_f29fcc0c6thrust24THRUST_300001_SM_1000_NS3seqE


//--------------------- .text._ZN3cub18CUB_300001_SM_10006detail9transform16transform_kernelINS2_10policy_hubILb1EN4cuda3std3__45tupleIJN6thrust24THRUST_300001_SM_1000_NS6detail15normal_iteratorINSA_10device_ptrIdEEEEEEEE10policy1000El13MultiplyValueSF_JPdEEEvT0_iT1_T2_DpNS2_10kernel_argIT3_EE --------------------------
	.section	.text._ZN3cub18CUB_300001_SM_10006detail9transform16transform_kernelINS2_10policy_hubILb1EN4cuda3std3__45tupleIJN6thrust24THRUST_300001_SM_1000_NS6detail15normal_iteratorINSA_10device_ptrIdEEEEEEEE10policy1000El13MultiplyValueSF_JPdEEEvT0_iT1_T2_DpNS2_10kernel_argIT3_EE,"ax",@progbits
	.align	128
        .global         _ZN3cub18CUB_300001_SM_10006detail9transform16transform_kernelINS2_10policy_hubILb1EN4cuda3std3__45tupleIJN6thrust24THRUST_300001_SM_1000_NS6detail15normal_iteratorINSA_10device_ptrIdEEEEEEEE10policy1000El13MultiplyValueSF_JPdEEEvT0_iT1_T2_DpNS2_10kernel_argIT3_EE
        .type           _ZN3cub18CUB_300001_SM_10006detail9transform16transform_kernelINS2_10policy_hubILb1EN4cuda3std3__45tupleIJN6thrust24THRUST_300001_SM_1000_NS6detail15normal_iteratorINSA_10device_ptrIdEEEEEEEE10policy1000El13MultiplyValueSF_JPdEEEvT0_iT1_T2_DpNS2_10kernel_argIT3_EE,@function
        .size           _ZN3cub18CUB_300001_SM_10006detail9transform16transform_kernelINS2_10policy_hubILb1EN4cuda3std3__45tupleIJN6thrust24THRUST_300001_SM_1000_NS6detail15normal_iteratorINSA_10device_ptrIdEEEEEEEE10policy1000El13MultiplyValueSF_JPdEEEvT0_iT1_T2_DpNS2_10kernel_argIT3_EE,(.L_x_502 - _ZN3cub18CUB_300001_SM_10006detail9transform16transform_kernelINS2_10policy_hubILb1EN4cuda3std3__45tupleIJN6thrust24THRUST_300001_SM_1000_NS6detail15normal_iteratorINSA_10device_ptrIdEEEEEEEE10policy1000El13MultiplyValueSF_JPdEEEvT0_iT1_T2_DpNS2_10kernel_argIT3_EE)
        .other          _ZN3cub18CUB_300001_SM_10006detail9transform16transform_kernelINS2_10policy_hubILb1EN4cuda3std3__45tupleIJN6thrust24THRUST_300001_SM_1000_NS6detail15normal_iteratorINSA_10device_ptrIdEEEEEEEE10policy1000El13MultiplyValueSF_JPdEEEvT0_iT1_T2_DpNS2_10kernel_argIT3_EE,@"STO_CUDA_ENTRY STV_DEFAULT"
_ZN3cub18CUB_300001_SM_10006detail9transform16transform_kernelINS2_10policy_hubILb1EN4cuda3std3__45tupleIJN6thrust24THRUST_300001_SM_1000_NS6detail15normal_iteratorINSA_10device_ptrIdEEEEEEEE10policy1000El13MultiplyValueSF_JPdEEEvT0_iT1_T2_DpNS2_10kernel_argIT3_EE:
.text._ZN3cub18CUB_300001_SM_10006detail9transform16transform_kernelINS2_10policy_hubILb1EN4cuda3std3__45tupleIJN6thrust24THRUST_300001_SM_1000_NS6detail15normal_iteratorINSA_10device_ptrIdEEEEEEEE10policy1000El13MultiplyValueSF_JPdEEEvT0_iT1_T2_DpNS2_10kernel_argIT3_EE:
[----:B------:R-:W-:Y:S08]  /*0000*/  LDC R1, c[0x0][0x37c] ;  /* 0x0000df00ff017b82 */ /* 0x000ff00000000800 */
[----:B------:R-:W0:Y:S01]  /*0010*/  LDC R0, c[0x0][0x388] ;  /* 0x0000e200ff007b82 */ /* 0x000e220000000800 */
[----:B------:R-:W1:Y:S01]  /*0020*/  LDCU.64 UR6, c[0x0][0x380] ;  /* 0x00007000ff0677ac */ /* 0x000e620008000a00 */
[----:B------:R-:W2:Y:S01]  /*0030*/  S2R R7, SR_TID.X ;  /* 0x0000000000077919 */ /* 0x000ea20000002100 */
[----:B------:R-:W-:Y:S05]  /*0040*/  BSSY.RECONVERGENT B0, `(.L_x_0) ;  /* 0x000001a000007945 */ /* 0x000fea0003800200 */
[----:B------:R-:W3:Y:S01]  /*0050*/  S2UR UR4, SR_CTAID.X ;  /* 0x00000000000479c3 */ /* 0x000ee20000002500 */
[----:B0-----:R-:W-:-:S05]  /*0060*/  IMAD.SHL.U32 R5, R0, 0x80, RZ ;  /* 0x0000008000057824 */ /* 0x001fca00078e00ff */
[----:B------:R-:W-:Y:S01]  /*0070*/  SHF.R.S32.HI R4, RZ, 0x1f, R5 ;  /* 0x0000001fff047819 */ /* 0x000fe20000011405 */
[----:B---3--:R-:W-:-:S04]  /*0080*/  IMAD.WIDE.U32 R2, R5, UR4, RZ ;  /* 0x0000000405027c25 */ /* 0x008fc8000f8e00ff */
[----:B------:R-:W-:Y:S01]  /*0090*/  IMAD R13, R4, UR4, RZ ;  /* 0x00000004040d7c24 */ /* 0x000fe2000f8e02ff */
[----:B-1----:R-:W-:Y:S01]  /*00a0*/  IADD3 R6, P1, PT, -R2, UR6, RZ ;  /* 0x0000000602067c10 */ /* 0x002fe2000ff3e1ff */
[----:B--2---:R-:W-:Y:S02]  /*00b0*/  IMAD.SHL.U32 R11, R7, 0x80, RZ ;  /* 0x00000080070b7824 */ /* 0x004fe400078e00ff */
[----:B------:R-:W-:Y:S01]  /*00c0*/  IMAD.IADD R13, R3, 0x1, R13 ;  /* 0x00000001030d7824 */ /* 0x000fe200078e020d */
[----:B------:R-:W-:-:S04]  /*00d0*/  ISETP.LT.U32.AND P0, PT, R6, R5, PT ;  /* 0x000000050600720c */ /* 0x000fc80003f01070 */
[----:B------:R-:W-:-:S04]  /*00e0*/  IADD3.X R9, PT, PT, ~R13, UR7, RZ, P1, !PT ;  /* 0x000000070d097c10 */ /* 0x000fc80008ffe5ff */
[----:B------:R-:W-:-:S04]  /*00f0*/  ISETP.LT.AND.EX P0, PT, R9, R4, PT, P0 ;  /* 0x000000040900720c */ /* 0x000fc80003f01300 */
[----:B------:R-:W-:-:S05]  /*0100*/  SEL R6, R6, R5, P0 ;  /* 0x0000000506067207 */ /* 0x000fca0000000000 */
[----:B------:R-:W-:-:S05]  /*0110*/  IMAD.SHL.U32 R4, R6, 0x8, RZ ;  /* 0x0000000806047824 */ /* 0x000fca00078e00ff */
[----:B------:R-:W-:-:S13]  /*0120*/  ISETP.GE.AND P0, PT, R11, R4, PT ;  /* 0x000000040b00720c */ /* 0x000fda0003f06270 */
[----:B------:R-:W-:Y:S05]  /*0130*/  @P0 BRA `(.L_x_1) ;  /* 0x0000000000280947 */ /* 0x000fea0003800000 */
[----:B------:R-:W0:Y:S02]  /*0140*/  LDC.64 R8, c[0x0][0x3a0] ;  /* 0x0000e800ff087b82 */ /* 0x000e240000000a00 */
[----:B0-----:R-:W-:-:S04]  /*0150*/  LEA R8, P0, R2, R8, 0x3 ;  /* 0x0000000802087211 */ /* 0x001fc800078018ff */
[----:B------:R-:W-:-:S03]  /*0160*/  LEA.HI.X R9, R2, R9, R13, 0x3, P0 ;  /* 0x0000000902097211 */ /* 0x000fc600000f1c0d */
[----:B------:R-:W-:-:S07]  /*0170*/  IMAD.WIDE.U32 R8, R7, 0x80, R8 ;  /* 0x0000008007087825 */ /* 0x000fce00078e0008 */
.L_x_2:
[----:B------:R-:W-:Y:S01]  /*0180*/  VIADD R11, R11, 0x4000 ;  /* 0x000040000b0b7836 */ /* 0x000fe20000000000 */
[----:B------:R0:W-:Y:S04]  /*0190*/  CCTL.E.PF2 [R8] ;  /* 0x000000000800798f */ /* 0x0001e80000800100 */
[----:B------:R-:W-:Y:S02]  /*01a0*/  ISETP.GE.AND P0, PT, R11, R4, PT ;  /* 0x000000040b00720c */ /* 0x000fe40003f06270 */
[----:B0-----:R-:W-:-:S05]  /*01b0*/  IADD3 R8, P1, PT, R8, 0x4000, RZ ;  /* 0x0000400008087810 */ /* 0x001fca0007f3e0ff */
[----:B------:R-:W-:-:S06]  /*01c0*/  IMAD.X R9, RZ, RZ, R9, P1 ;  /* 0x000000ffff097224 */ /* 0x000fcc00008e0609 */
[----:B------:R-:W-:Y:S05]  /*01d0*/  @!P0 BRA `(.L_x_2) ;  /* 0xfffffffc00e88947 */ /* 0x000fea000383ffff */
.L_x_1:
[----:B------:R-:W-:Y:S05]  /*01e0*/  BSYNC.RECONVERGENT B0 ;  /* 0x0000000000007941 */ /* 0x000fea0003800200 */
.L_x_0:
[----:B------:R-:W0:Y:S01]  /*01f0*/  LDCU.64 UR8, c[0x0][0x3a0] ;  /* 0x00007400ff0877ac */ /* 0x000e220008000a00 */
[----:B------:R-:W-:Y:S02]  /*0200*/  ISETP.NE.AND P0, PT, R5, R6, PT ;  /* 0x000000060500720c */ /* 0x000fe40003f05270 */
[C---:B------:R-:W-:Y:S01]  /*0210*/  SHF.L.U32 R3, R2.reuse, 0x3, RZ ;  /* 0x0000000302037819 */ /* 0x040fe200000006ff */
[----:B------:R-:W1:Y:S01]  /*0220*/  LDCU.64 UR6, c[0x0][0x398] ;  /* 0x00007300ff0677ac */ /* 0x000e620008000a00 */
[----:B------:R-:W-:Y:S01]  /*0230*/  SHF.L.U64.HI R8, R2, 0x3, R13 ;  /* 0x0000000302087819 */ /* 0x000fe2000001020d */
[----:B------:R-:W2:Y:S01]  /*0240*/  LDCU.64 UR4, c[0x0][0x358] ;  /* 0x00006b00ff0477ac */ /* 0x000ea20008000a00 */
[C---:B0-----:R-:W-:Y:S02]  /*0250*/  IADD3 R4, P1, PT, R3.reuse, UR8, RZ ;  /* 0x0000000803047c10 */ /* 0x041fe4000ff3e0ff */
[----:B-1----:R-:W-:Y:S02]  /*0260*/  IADD3 R2, P2, PT, R3, UR6, RZ ;  /* 0x0000000603027c10 */ /* 0x002fe4000ff5e0ff */
[----:B------:R-:W-:-:S02]  /*0270*/  IADD3.X R5, PT, PT, R8, UR9, RZ, P1, !PT ;  /* 0x0000000908057c10 */ /* 0x000fc40008ffe4ff */
[----:B------:R-:W-:Y:S01]  /*0280*/  IADD3.X R3, PT, PT, R8, UR7, RZ, P2, !PT ;  /* 0x0000000708037c10 */ /* 0x000fe200097fe4ff */
[----:B--2---:R-:W-:Y:S08]  /*0290*/  @!P0 BRA `(.L_x_3) ;  /* 0x0000000c00008947 */ /* 0x004ff00003800000 */
[----:B------:R-:W-:-:S13]  /*02a0*/  ISETP.GE.AND P0, PT, R0, 0x1, PT ;  /* 0x000000010000780c */ /* 0x000fda0003f06270 */
[----:B------:R-:W-:Y:S05]  /*02b0*/  @!P0 EXIT ;  /* 0x000000000000894d */ /* 0x000fea0003800000 */
[C---:B------:R-:W-:Y:S01]  /*02c0*/  ISETP.GE.U32.AND P0, PT, R0.reuse, 0x8, PT ;  /* 0x000000080000780c */ /* 0x040fe20003f06070 */
[----:B------:R-:W-:Y:S01]  /*02d0*/  IMAD.MOV.U32 R12, RZ, RZ, RZ ;  /* 0x000000ffff0c7224 */ /* 0x000fe200078e00ff */
[----:B------:R-:W-:-:S11]  /*02e0*/  LOP3.LUT R16, R0, 0x7, RZ, 0xc0, !PT ;  /* 0x0000000700107812 */ /* 0x000fd600078ec0ff */
[----:B------:R-:W-:Y:S05]  /*02f0*/  @!P0 BRA `(.L_x_4) ;  /* 0x0000000400c48947 */ /* 0x000fea0003800000 */
[----:B------:R-:W-:-:S13]  /*0300*/  ISETP.GE.AND P0, PT, R7, R6, PT ;  /* 0x000000060700720c */ /* 0x000fda0003f06270 */
[C---:B------:R-:W-:Y:S01]  /*0310*/  @!P0 IMAD.WIDE.U32 R10, R7.reuse, 0x8, R4 ;  /* 0x00000008070a8825 */ /* 0x040fe200078e0004 */
[----:B------:R-:W0:Y:S05]  /*0320*/  @!P0 LDC.64 R12, c[0x0][0x390] ;  /* 0x0000e400ff0c8b82 */ /* 0x000e2a0000000a00 */
[----:B------:R-:W0:Y:S01]  /*0330*/  @!P0 LDG.E.64 R10, desc[UR4][R10.64] ;  /* 0x000000040a0a8981 */ /* 0x000e22000c1e1b00 */
[C---:B------:R-:W-:Y:S02]  /*0340*/  VIADD R17, R7.reuse, 0x80 ;  /* 0x0000008007117836 */ /* 0x040fe40000000000 */
[----:B------:R-:W-:-:S03]  /*0350*/  @!P0 IMAD.WIDE.U32 R14, R7, 0x8, R2 ;  /* 0x00000008070e8825 */ /* 0x000fc600078e0002 */
[C---:B------:R-:W-:Y:S01]  /*0360*/  ISETP.GE.AND P1, PT, R17.reuse, R6, PT ;  /* 0x000000061100720c */ /* 0x040fe20003f26270 */
[----:B------:R-:W-:-:S12]  /*0370*/  IMAD.WIDE R8, R17, 0x8, R4 ;  /* 0x0000000811087825 */ /* 0x000fd800078e0204 */
[----:B------:R-:W1:Y:S01]  /*0380*/  @!P1 LDC.64 R20, c[0x0][0x390] ;  /* 0x0000e400ff149b82 */ /* 0x000e620000000a00 */
[----:B0-----:R-:W-:-:S07]  /*0390*/  @!P0 DMUL R12, R10, R12 ;  /* 0x0000000c0a0c8228 */ /* 0x001fce0000000000 */
[----:B------:R0:W-:Y:S04]  /*03a0*/  @!P0 STG.E.64 desc[UR4][R14.64], R12 ;  /* 0x0000000c0e008986 */ /* 0x0001e8000c101b04 */
[----:B------:R-:W1:Y:S01]  /*03b0*/  @!P1 LDG.E.64 R18, desc[UR4][R8.64] ;  /* 0x0000000408129981 */ /* 0x000e62000c1e1b00 */
[----:B------:R-:W-:Y:S02]  /*03c0*/  VIADD R23, R7, 0x100 ;  /* 0x0000010007177836 */ /* 0x000fe40000000000 */
[----:B------:R-:W-:-:S03]  /*03d0*/  IMAD.WIDE R10, R17, 0x8, R2 ;  /* 0x00000008110a7825 */ /* 0x000fc600078e0202 */
[----:B------:R-:W-:-:S13]  /*03e0*/  ISETP.GE.AND P0, PT, R23, R6, PT ;  /* 0x000000061700720c */ /* 0x000fda0003f06270 */
[----:B------:R-:W2:Y:S01]  /*03f0*/  @!P0 LDC.64 R22, c[0x0][0x390] ;  /* 0x0000e400ff168b82 */ /* 0x000ea20000000a00 */
[----:B-1----:R-:W-:-:S07]  /*0400*/  @!P1 DMUL R18, R18, R20 ;  /* 0x0000001412129228 */ /* 0x002fce0000000000 */
[----:B------:R1:W-:Y:S04]  /*0410*/  @!P1 STG.E.64 desc[UR4][R10.64], R18 ;  /* 0x000000120a009986 */ /* 0x0003e8000c101b04 */
[----:B------:R-:W2:Y:S01]  /*0420*/  @!P0 LDG.E.64 R20, desc[UR4][R8.64+0x400] ;  /* 0x0004000408148981 */ /* 0x000ea2000c1e1b00 */
[----:B------:R-:W-:-:S05]  /*0430*/  VIADD R17, R7, 0x180 ;  /* 0x0000018007117836 */ /* 0x000fca0000000000 */
[----:B------:R-:W-:-:S13]  /*0440*/  ISETP.GE.AND P1, PT, R17, R6, PT ;  /* 0x000000061100720c */ /* 0x000fda0003f26270 */
[----:B0-----:R-:W0:Y:S01]  /*0450*/  @!P1 LDC.64 R14, c[0x0][0x390] ;  /* 0x0000e400ff0e9b82 */ /* 0x001e220000000a00 */
[----:B--2---:R-:W-:-:S07]  /*0460*/  @!P0 DMUL R20, R20, R22 ;  /* 0x0000001614148228 */ /* 0x004fce0000000000 */
[----:B------:R2:W-:Y:S04]  /*0470*/  @!P0 STG.E.64 desc[UR4][R10.64+0x400], R20 ;  /* 0x000400140a008986 */ /* 0x0005e8000c101b04 */
[----:B------:R-:W0:Y:S01]  /*0480*/  @!P1 LDG.E.64 R12, desc[UR4][R8.64+0x800] ;  /* 0x00080004080c9981 */ /* 0x000e22000c1e1b00 */
[----:B------:R-:W-:-:S05]  /*0490*/  VIADD R17, R7, 0x200 ;  /* 0x0000020007117836 */ /* 0x000fca0000000000 */
[----:B------:R-:W-:-:S13]  /*04a0*/  ISETP.GE.AND P0, PT, R17, R6, PT ;  /* 0x000000061100720c */ /* 0x000fda0003f06270 */
[----:B-1----:R-:W1:Y:S01]  /*04b0*/  @!P0 LDC.64 R18, c[0x0][0x390] ;  /* 0x0000e400ff128b82 */ /* 0x002e620000000a00 */
[----:B0-----:R-:W-:-:S07]  /*04c0*/  @!P1 DMUL R12, R12, R14 ;  /* 0x0000000e0c0c9228 */ /* 0x001fce0000000000 */
[----:B------:R0:W-:Y:S04]  /*04d0*/  @!P1 STG.E.64 desc[UR4][R10.64+0x800], R12 ;  /* 0x0008000c0a009986 */ /* 0x0001e8000c101b04 */
[----:B------:R-:W1:Y:S01]  /*04e0*/  @!P0 LDG.E.64 R14, desc[UR4][R8.64+0xc00] ;  /* 0x000c0004080e8981 */ /* 0x000e62000c1e1b00 */
[----:B------:R-:W-:-:S04]  /*04f0*/  IADD3 R17, PT, PT, R7, 0x280, RZ ;  /* 0x0000028007117810 */ /* 0x000fc80007ffe0ff */
[----:B------:R-:W-:-:S13]  /*0500*/  ISETP.GE.AND P1, PT, R17, R6, PT ;  /* 0x000000061100720c */ /* 0x000fda0003f26270 */
[----:B--2---:R-:W2:Y:S01]  /*0510*/  @!P1 LDC.64 R20, c[0x0][0x390] ;  /* 0x0000e400ff149b82 */ /* 0x004ea20000000a00 */
[----:B-1----:R-:W-:-:S07]  /*0520*/  @!P0 DMUL R14, R14, R18 ;  /* 0x000000120e0e8228 */ /* 0x002fce0000000000 */
[----:B------:R1:W-:Y:S04]  /*0530*/  @!P0 STG.E.64 desc[UR4][R10.64+0xc00], R14 ;  /* 0x000c000e0a008986 */ /* 0x0003e8000c101b04 */
[----:B------:R-:W2:Y:S01]  /*0540*/  @!P1 LDG.E.64 R18, desc[UR4][R8.64+0x1000] ;  /* 0x0010000408129981 */ /* 0x000ea2000c1e1b00 */
[----:B------:R-:W-:-:S05]  /*0550*/  VIADD R17, R7, 0x300 ;  /* 0x0000030007117836 */ /* 0x000fca0000000000 */
[----:B------:R-:W-:Y:S01]  /*0560*/  ISETP.GE.AND P0, PT, R17, R6, PT ;  /* 0x000000061100720c */ /* 0x000fe20003f06270 */
[----:B--2---:R-:W-:-:S12]  /*0570*/  @!P1 DMUL R18, R18, R20 ;  /* 0x0000001412129228 */ /* 0x004fd80000000000 */
[----:B------:R-:W1:Y:S01]  /*0580*/  @!P0 LDC.64 R20, c[0x0][0x390] ;  /* 0x0000e400ff148b82 */ /* 0x000e620000000a00 */
[----:B------:R2:W-:Y:S04]  /*0590*/  @!P1 STG.E.64 desc[UR4][R10.64+0x1000], R18 ;  /* 0x001000120a009986 */ /* 0x0005e8000c101b04 */
[----:B0-----:R-:W1:Y:S01]  /*05a0*/  @!P0 LDG.E.64 R12, desc[UR4][R8.64+0x1400] ;  /* 0x00140004080c8981 */ /* 0x001e62000c1e1b00 */
[----:B------:R-:W-:-:S05]  /*05b0*/  VIADD R17, R7, 0x380 ;  /* 0x0000038007117836 */ /* 0x000fca0000000000 */
[----:B------:R-:W-:Y:S01]  /*05c0*/  ISETP.GE.AND P1, PT, R17, R6, PT ;  /* 0x000000061100720c */ /* 0x000fe20003f26270 */
[----:B-1----:R-:W-:-:S12]  /*05d0*/  @!P0 DMUL R14, R12, R20 ;  /* 0x000000140c0e8228 */ /* 0x002fd80000000000 */
[----:B------:R-:W0:Y:S01]  /*05e0*/  @!P1 LDC.64 R20, c[0x0][0x390] ;  /* 0x0000e400ff149b82 */ /* 0x000e220000000a00 */
[----:B------:R2:W-:Y:S04]  /*05f0*/  @!P0 STG.E.64 desc[UR4][R10.64+0x1400], R14 ;  /* 0x0014000e0a008986 */ /* 0x0005e8000c101b04 */
[----:B------:R-:W0:Y:S02]  /*0600*/  @!P1 LDG.E.64 R12, desc[UR4][R8.64+0x1800] ;  /* 0x00180004080c9981 */ /* 0x000e24000c1e1b00 */
[----:B0-----:R-:W-:Y:S01]  /*0610*/  @!P1 DMUL R20, R12, R20 ;  /* 0x000000140c149228 */ /* 0x001fe20000000000 */
[----:B------:R-:W-:-:S04]  /*0620*/  LOP3.LUT R12, R0, 0x7ffffff8, RZ, 0xc0, !PT ;  /* 0x7ffffff8000c7812 */ /* 0x000fc800078ec0ff */
[----:B------:R-:W-:Y:S02]  /*0630*/  ISETP.NE.AND P0, PT, R12, 0x8, PT ;  /* 0x000000080c00780c */ /* 0x000fe40003f05270 */
[----:B------:R2:W-:Y:S11]  /*0640*/  @!P1 STG.E.64 desc[UR4][R10.64+0x1800], R20 ;  /* 0x001800140a009986 */ /* 0x0005f6000c101b04 */
[----:B------:R-:W-:Y:S05]  /*0650*/  @!P0 BRA `(.L_x_4) ;  /* 0x0000000000ec8947 */ /* 0x000fea0003800000 */
[----:B------:R-:W-:Y:S01]  /*0660*/  IMAD.MOV.U32 R0, RZ, RZ, 0x8 ;  /* 0x00000008ff007424 */ /* 0x000fe200078e00ff */
[----:B------:R-:W0:Y:S06]  /*0670*/  LDCU.64 UR6, c[0x0][0x390] ;  /* 0x00007200ff0677ac */ /* 0x000e2c0008000a00 */
.L_x_7:
[----:B------:R-:W-:-:S05]  /*0680*/  IMAD R13, R0, 0x80, R7 ;  /* 0x00000080000d7824 */ /* 0x000fca00078e0207 */
[----:B------:R-:W-:-:S13]  /*0690*/  ISETP.GE.AND P0, PT, R13, R6, PT ;  /* 0x000000060d00720c */ /* 0x000fda0003f06270 */
[C---:B-12---:R-:W-:Y:S01]  /*06a0*/  @!P0 IMAD.WIDE.U32 R14, R13.reuse, 0x8, R4 ;  /* 0x000000080d0e8825 */ /* 0x046fe200078e0004 */
[----:B------:R-:W1:Y:S05]  /*06b0*/  @!P0 LDC.64 R20, c[0x0][0x390] ;  /* 0x0000e400ff148b82 */ /* 0x000e6a0000000a00 */
[----:B------:R-:W1:Y:S01]  /*06c0*/  @!P0 LDG.E.64 R14, desc[UR4][R14.64] ;  /* 0x000000040e0e8981 */ /* 0x000e62000c1e1b00 */
[C---:B------:R-:W-:Y:S02]  /*06d0*/  VIADD R25, R13.reuse, 0x80 ;  /* 0x000000800d197836 */ /* 0x040fe40000000000 */
[----:B------:R-:W-:-:S03]  /*06e0*/  @!P0 IMAD.WIDE.U32 R22, R13, 0x8, R2 ;  /* 0x000000080d168825 */ /* 0x000fc600078e0002 */
[C---:B------:R-:W-:Y:S01]  /*06f0*/  ISETP.GE.AND P1, PT, R25.reuse, R6, PT ;  /* 0x000000061900720c */ /* 0x040fe20003f26270 */
[----:B------:R-:W-:-:S12]  /*0700*/  IMAD.WIDE R10, R25, 0x8, R4 ;  /* 0x00000008190a7825 */ /* 0x000fd800078e0204 */
[----:B------:R-:W2:Y:S01]  /*0710*/  @!P1 LDC.64 R18, c[0x0][0x390] ;  /* 0x0000e400ff129b82 */ /* 0x000ea20000000a00 */
[----:B-1----:R-:W-:-:S07]  /*0720*/  @!P0 DMUL R20, R14, R20 ;  /* 0x000000140e148228 */ /* 0x002fce0000000000 */
[----:B------:R1:W-:Y:S04]  /*0730*/  @!P0 STG.E.64 desc[UR4][R22.64], R20 ;  /* 0x0000001416008986 */ /* 0x0003e8000c101b04 */
[----:B------:R-:W2:Y:S01]  /*0740*/  @!P1 LDG.E.64 R8, desc[UR4][R10.64] ;  /* 0x000000040a089981 */ /* 0x000ea2000c1e1b00 */
[----:B------:R-:W-:-:S04]  /*0750*/  IADD3 R17, PT, PT, R13, 0x100, RZ ;  /* 0x000001000d117810 */ /* 0x000fc80007ffe0ff */
[----:B------:R-:W-:Y:S01]  /*0760*/  ISETP.GE.AND P0, PT, R17, R6, PT ;  /* 0x000000061100720c */ /* 0x000fe20003f06270 */
[----:B--2---:R-:W-:Y:S01]  /*0770*/  @!P1 DMUL R18, R8, R18 ;  /* 0x0000001208129228 */ /* 0x004fe20000000000 */
[----:B------:R-:W-:-:S11]  /*0780*/  IMAD.WIDE R8, R25, 0x8, R2 ;  /* 0x0000000819087825 */ /* 0x000fd600078e0202 */
[----:B------:R-:W2:Y:S01]  /*0790*/  @!P0 LDC.64 R24, c[0x0][0x390] ;  /* 0x0000e400ff188b82 */ /* 0x000ea20000000a00 */
[----:B------:R3:W-:Y:S04]  /*07a0*/  @!P1 STG.E.64 desc[UR4][R8.64], R18 ;  /* 0x0000001208009986 */ /* 0x0007e8000c101b04 */
[----:B------:R-:W2:Y:S01]  /*07b0*/  @!P0 LDG.E.64 R14, desc[UR4][R10.64+0x400] ;  /* 0x000400040a0e8981 */ /* 0x000ea2000c1e1b00 */
[----:B------:R-:W-:-:S05]  /*07c0*/  VIADD R17, R13, 0x180 ;  /* 0x000001800d117836 */ /* 0x000fca0000000000 */
[----:B------:R-:W-:-:S13]  /*07d0*/  ISETP.GE.AND P1, PT, R17, R6, PT ;  /* 0x000000061100720c */ /* 0x000fda0003f26270 */
[----:B-1----:R-:W3:Y:S01]  /*07e0*/  @!P1 LDC.64 R22, c[0x0][0x390] ;  /* 0x0000e400ff169b82 */ /* 0x002ee20000000a00 */
[----:B--2---:R-:W-:-:S07]  /*07f0*/  @!P0 DMUL R20, R14, R24 ;  /* 0x000000180e148228 */ /* 0x004fce0000000000 */
[----:B------:R1:W-:Y:S04]  /*0800*/  @!P0 STG.E.64 desc[UR4][R8.64+0x400], R20 ;  /* 0x0004001408008986 */ /* 0x0003e8000c101b04 */
[----:B------:R-:W3:Y:S01]  /*0810*/  @!P1 LDG.E.64 R14, desc[UR4][R10.64+0x800] ;  /* 0x000800040a0e9981 */ /* 0x000ee2000c1e1b00 */
[----:B------:R-:W-:-:S05]  /*0820*/  VIADD R17, R13, 0x200 ;  /* 0x000002000d117836 */ /* 0x000fca0000000000 */
[----:B------:R-:W-:Y:S01]  /*0830*/  ISETP.GE.AND P0, PT, R17, R6, PT ;  /* 0x000000061100720c */ /* 0x000fe20003f06270 */
[----:B---3--:R-:W-:-:S12]  /*0840*/  @!P1 DMUL R18, R14, R22 ;  /* 0x000000160e129228 */ /* 0x008fd80000000000 */
[----:B------:R-:W1:Y:S01]  /*0850*/  @!P0 LDC.64 R22, c[0x0][0x390] ;  /* 0x0000e400ff168b82 */ /* 0x000e620000000a00 */
[----:B------:R2:W-:Y:S04]  /*0860*/  @!P1 STG.E.64 desc[UR4][R8.64+0x800], R18 ;  /* 0x0008001208009986 */ /* 0x0005e8000c101b04 */
[----:B------:R-:W1:Y:S01]  /*0870*/  @!P0 LDG.E.64 R14, desc[UR4][R10.64+0xc00] ;  /* 0x000c00040a0e8981 */ /* 0x000e62000c1e1b00 */
[----:B------:R-:W-:-:S05]  /*0880*/  VIADD R17, R13, 0x280 ;  /* 0x000002800d117836 */ /* 0x000fca0000000000 */
[----:B------:R-:W-:Y:S01]  /*0890*/  ISETP.GE.AND P1, PT, R17, R6, PT ;  /* 0x000000061100720c */ /* 0x000fe20003f26270 */
[----:B-1----:R-:W-:-:S12]  /*08a0*/  @!P0 DMUL R20, R14, R22 ;  /* 0x000000160e148228 */ /* 0x002fd80000000000 */
[----:B------:R-:W2:Y:S01]  /*08b0*/  @!P1 LDC.64 R22, c[0x0][0x390] ;  /* 0x0000e400ff169b82 */ /* 0x000ea20000000a00 */
[----:B------:R1:W-:Y:S04]  /*08c0*/  @!P0 STG.E.64 desc[UR4][R8.64+0xc00], R20 ;  /* 0x000c001408008986 */ /* 0x0003e8000c101b04 */
[----:B------:R-:W2:Y:S01]  /*08d0*/  @!P1 LDG.E.64 R14, desc[UR4][R10.64+0x1000] ;  /* 0x001000040a0e9981 */ /* 0x000ea2000c1e1b00 */
[----:B------:R-:W-:-:S05]  /*08e0*/  VIADD R17, R13, 0x300 ;  /* 0x000003000d117836 */ /* 0x000fca0000000000 */
[----:B------:R-:W-:Y:S01]  /*08f0*/  ISETP.GE.AND P0, PT, R17, R6, PT ;  /* 0x000000061100720c */ /* 0x000fe20003f06270 */
[----:B--2---:R-:W-:-:S12]  /*0900*/  @!P1 DMUL R18, R14, R22 ;  /* 0x000000160e129228 */ /* 0x004fd80000000000 */
[----:B------:R-:W2:Y:S01]  /*0910*/  @!P0 LDC.64 R22, c[0x0][0x390] ;  /* 0x0000e400ff168b82 */ /* 0x000ea20000000a00 */
[----:B------:R1:W-:Y:S04]  /*0920*/  @!P1 STG.E.64 desc[UR4][R8.64+0x1000], R18 ;  /* 0x0010001208009986 */ /* 0x0003e8000c101b04 */
[----:B------:R-:W2:Y:S01]  /*0930*/  @!P0 LDG.E.64 R14, desc[UR4][R10.64+0x1400] ;  /* 0x001400040a0e8981 */ /* 0x000ea2000c1e1b00 */
[----:B------:R-:W-:Y:S01]  /*0940*/  VIADD R13, R13, 0x380 ;  /* 0x000003800d0d7836 */ /* 0x000fe20000000000 */
[----:B------:R-:W-:Y:S01]  /*0950*/  IADD3 R0, PT, PT, R0, 0x8, RZ ;  /* 0x0000000800007810 */ /* 0x000fe20007ffe0ff */
[----:B------:R-:W-:Y:S03]  /*0960*/  BSSY.RECONVERGENT B0, `(.L_x_5) ;  /* 0x0000009000007945 */ /* 0x000fe60003800200 */
[----:B------:R-:W-:Y:S01]  /*0970*/  ISETP.NE.AND P1, PT, R0, R12, PT ;  /* 0x0000000c0000720c */ /* 0x000fe20003f25270 */
[----:B--2---:R-:W-:-:S07]  /*0980*/  @!P0 DMUL R14, R14, R22 ;  /* 0x000000160e0e8228 */ /* 0x004fce0000000000 */
[----:B------:R1:W-:Y:S01]  /*0990*/  @!P0 STG.E.64 desc[UR4][R8.64+0x1400], R14 ;  /* 0x0014000e08008986 */ /* 0x0003e2000c101b04 */
[----:B------:R-:W-:-:S13]  /*09a0*/  ISETP.GE.AND P0, PT, R13, R6, PT ;  /* 0x000000060d00720c */ /* 0x000fda0003f06270 */
[----:B-1----:R-:W-:Y:S05]  /*09b0*/  @P0 BRA `(.L_x_6) ;  /* 0x00000000000c0947 */ /* 0x002fea0003800000 */
[----:B------:R-:W0:Y:S02]  /*09c0*/  LDG.E.64 R10, desc[UR4][R10.64+0x1800] ;  /* 0x001800040a0a7981 */ /* 0x000e24000c1e1b00 */
[----:B0-----:R-:W-:-:S07]  /*09d0*/  DMUL R14, R10, UR6 ;  /* 0x000000060a0e7c28 */ /* 0x001fce0008000000 */
[----:B------:R1:W-:Y:S04]  /*09e0*/  STG.E.64 desc[UR4][R8.64+0x1800], R14 ;  /* 0x0018000e08007986 */ /* 0x0003e8000c101b04 */
.L_x_6:
[----:B0-----:R-:W-:Y:S05]  /*09f0*/  BSYNC.RECONVERGENT B0 ;  /* 0x0000000000007941 */ /* 0x001fea0003800200 */
.L_x_5:
[----:B------:R-:W-:Y:S05]  /*0a00*/  @P1 BRA `(.L_x_7) ;  /* 0xfffffffc001c1947 */ /* 0x000fea000383ffff */
.L_x_4:
[----:B------:R-:W-:-:S13]  /*0a10*/  ISETP.NE.AND P0, PT, R16, RZ, PT ;  /* 0x000000ff1000720c */ /* 0x000fda0003f05270 */
[----:B------:R-:W-:Y:S05]  /*0a20*/  @!P0 EXIT ;  /* 0x000000000000894d */ /* 0x000fea0003800000 */
[----:B------:R-:W1:Y:S01]  /*0a30*/  LDC R0, c[0x0][0x388] ;  /* 0x0000e200ff007b82 */ /* 0x000e620000000800 */
[----:B------:R-:W-:Y:S02]  /*0a40*/  ISETP.GE.U32.AND P1, PT, R16, 0x4, PT ;  /* 0x000000041000780c */ /* 0x000fe40003f26070 */
[----:B-1----:R-:W-:-:S04]  /*0a50*/  LOP3.LUT R8, R0, 0x3, RZ, 0xc0, !PT ;  /* 0x0000000300087812 */ /* 0x002fc800078ec0ff */
[----:B------:R-:W-:-:S07]  /*0a60*/  ISETP.NE.AND P0, PT, R8, RZ, PT ;  /* 0x000000ff0800720c */ /* 0x000fce0003f05270 */
[----:B------:R-:W-:Y:S06]  /*0a70*/  @!P1 BRA `(.L_x_8) ;  /* 0x0000000000849947 */ /* 0x000fec0003800000 */
[----:B------:R-:W-:-:S05]  /*0a80*/  IMAD R9, R12, 0x80, R7 ;  /* 0x000000800c097824 */ /* 0x000fca00078e0207 */
[----:B------:R-:W-:-:S13]  /*0a90*/  ISETP.GE.AND P2, PT, R9, R6, PT ;  /* 0x000000060900720c */ /* 0x000fda0003f46270 */
[C---:B--2---:R-:W-:Y:S01]  /*0aa0*/  @!P2 IMAD.WIDE R10, R9.reuse, 0x8, R4 ;  /* 0x00000008090aa825 */ /* 0x044fe200078e0204 */
[----:B------:R-:W0:Y:S05]  /*0ab0*/  @!P2 LDC.64 R14, c[0x0][0x390] ;  /* 0x0000e400ff0eab82 */ /* 0x000e2a0000000a00 */
[----:B------:R-:W0:Y:S01]  /*0ac0*/  @!P2 LDG.E.64 R10, desc[UR4][R10.64] ;  /* 0x000000040a0aa981 */ /* 0x000e22000c1e1b00 */
[C---:B------:R-:W-:Y:S02]  /*0ad0*/  VIADD R13, R9.reuse, 0x80 ;  /* 0x00000080090d7836 */ /* 0x040fe40000000000 */
[----:B------:R-:W-:-:S03]  /*0ae0*/  @!P2 IMAD.WIDE R16, R9, 0x8, R2 ;  /* 0x000000080910a825 */ /* 0x000fc600078e0202 */
[----:B------:R-:W-:-:S13]  /*0af0*/  ISETP.GE.AND P1, PT, R13, R6, PT ;  /* 0x000000060d00720c */ /* 0x000fda0003f26270 */
[----:B------:R-:W-:Y:S01]  /*0b00*/  @!P1 IMAD.WIDE R18, R13, 0x8, R4 ;  /* 0x000000080d129825 */ /* 0x000fe200078e0204 */
[----:B------:R-:W1:Y:S01]  /*0b10*/  @!P1 LDC.64 R20, c[0x0][0x390] ;  /* 0x0000e400ff149b82 */ /* 0x000e620000000a00 */
[----:B0-----:R-:W-:-:S07]  /*0b20*/  @!P2 DMUL R14, R10, R14 ;  /* 0x0000000e0a0ea228 */ /* 0x001fce0000000000 */
[----:B------:R0:W-:Y:S04]  /*0b30*/  @!P2 STG.E.64 desc[UR4][R16.64], R14 ;  /* 0x0000000e1000a986 */ /* 0x0001e8000c101b04 */
[----:B------:R-:W1:Y:S01]  /*0b40*/  @!P1 LDG.E.64 R18, desc[UR4][R18.64] ;  /* 0x0000000412129981 */ /* 0x000e62000c1e1b00 */
[----:B------:R-:W-:-:S05]  /*0b50*/  VIADD R27, R9, 0x100 ;  /* 0x00000100091b7836 */ /* 0x000fca0000000000 */
[----:B------:R-:W-:-:S13]  /*0b60*/  ISETP.GE.AND P2, PT, R27, R6, PT ;  /* 0x000000061b00720c */ /* 0x000fda0003f46270 */
[----:B------:R-:W-:Y:S01]  /*0b70*/  @!P2 IMAD.WIDE R22, R27, 0x8, R4 ;  /* 0x000000081b16a825 */ /* 0x000fe200078e0204 */
[----:B------:R-:W2:Y:S01]  /*0b80*/  @!P2 LDC.64 R24, c[0x0][0x390] ;  /* 0x0000e400ff18ab82 */ /* 0x000ea20000000a00 */
[----:B-1----:R-:W-:Y:S02]  /*0b90*/  @!P1 DMUL R10, R18, R20 ;  /* 0x00000014120a9228 */ /* 0x002fe40000000000 */
[----:B------:R-:W-:-:S05]  /*0ba0*/  @!P1 IMAD.WIDE R20, R13, 0x8, R2 ;  /* 0x000000080d149825 */ /* 0x000fca00078e0202 */
[----:B------:R1:W-:Y:S04]  /*0bb0*/  @!P1 STG.E.64 desc[UR4][R20.64], R10 ;  /* 0x0000000a14009986 */ /* 0x0003e8000c101b04 */
[----:B------:R-:W2:Y:S01]  /*0bc0*/  @!P2 LDG.E.64 R22, desc[UR4][R22.64] ;  /* 0x000000041616a981 */ /* 0x000ea2000c1e1b00 */
[----:B------:R-:W-:Y:S02]  /*0bd0*/  VIADD R9, R9, 0x180 ;  /* 0x0000018009097836 */ /* 0x000fe40000000000 */
[----:B0-----:R-:W-:-:S03]  /*0be0*/  @!P2 IMAD.WIDE R16, R27, 0x8, R2 ;  /* 0x000000081b10a825 */ /* 0x001fc600078e0202 */
[----:B------:R-:W-:-:S13]  /*0bf0*/  ISETP.GE.AND P1, PT, R9, R6, PT ;  /* 0x000000060900720c */ /* 0x000fda0003f26270 */
[C---:B------:R-:W-:Y:S01]  /*0c00*/  @!P1 IMAD.WIDE R18, R9.reuse, 0x8, R4 ;  /* 0x0000000809129825 */ /* 0x040fe200078e0204 */
[----:B--2---:R-:W-:Y:S01]  /*0c10*/  @!P2 DMUL R14, R22, R24 ;  /* 0x00000018160ea228 */ /* 0x004fe20000000000 */
[----:B------:R-:W0:Y:S06]  /*0c20*/  @!P1 LDC.64 R24, c[0x0][0x390] ;  /* 0x0000e400ff189b82 */ /* 0x000e2c0000000a00 */
[----:B------:R3:W-:Y:S04]  /*0c30*/  @!P2 STG.E.64 desc[UR4][R16.64], R14 ;  /* 0x0000000e1000a986 */ /* 0x0007e8000c101b04 */
[----:B------:R-:W0:Y:S01]  /*0c40*/  @!P1 LDG.E.64 R18, desc[UR4][R18.64] ;  /* 0x0000000412129981 */ /* 0x000e22000c1e1b00 */
[----:B-1----:R-:W-:-:S04]  /*0c50*/  @!P1 IMAD.WIDE R20, R9, 0x8, R2 ;  /* 0x0000000809149825 */ /* 0x002fc800078e0202 */
[----:B------:R-:W-:Y:S01]  /*0c60*/  VIADD R12, R12, 0x4 ;  /* 0x000000040c0c7836 */ /* 0x000fe20000000000 */
[----:B0-----:R-:W-:-:S07]  /*0c70*/  @!P1 DMUL R10, R18, R24 ;  /* 0x00000018120a9228 */ /* 0x001fce0000000000 */
[----:B------:R3:W-:Y:S04]  /*0c80*/  @!P1 STG.E.64 desc[UR4][R20.64], R10 ;  /* 0x0000000a14009986 */ /* 0x0007e8000c101b04 */
.L_x_8:
[----:B------:R-:W-:Y:S05]  /*0c90*/  @!P0 EXIT ;  /* 0x000000000000894d */ /* 0x000fea0003800000 */
[----:B------:R-:W-:Y:S02]  /*0ca0*/  ISETP.NE.AND P1, PT, R8, 0x1, PT ;  /* 0x000000010800780c */ /* 0x000fe40003f25270 */
[----:B------:R-:W-:-:S04]  /*0cb0*/  LOP3.LUT R0, R0, 0x1, RZ, 0xc0, !PT ;  /* 0x0000000100007812 */ /* 0x000fc800078ec0ff */
[----:B------:R-:W-:-:S07]  /*0cc0*/  ISETP.NE.U32.AND P0, PT, R0, 0x1, PT ;  /* 0x000000010000780c */ /* 0x000fce0003f05070 */
[----:B------:R-:W-:Y:S06]  /*0cd0*/  @!P1 BRA `(.L_x_9) ;  /* 0x0000000000449947 */ /* 0x000fec0003800000 */
[----:B--23--:R-:W-:-:S04]  /*0ce0*/  LEA R15, R12, R7, 0x7 ;  /* 0x000000070c0f7211 */ /* 0x00cfc800078e38ff */
[----:B------:R-:W-:-:S13]  /*0cf0*/  ISETP.GE.AND P1, PT, R15, R6, PT ;  /* 0x000000060f00720c */ /* 0x000fda0003f26270 */
[C---:B------:R-:W-:Y:S01]  /*0d00*/  @!P1 IMAD.WIDE R8, R15.reuse, 0x8, R4 ;  /* 0x000000080f089825 */ /* 0x040fe200078e0204 */
        /* <DEDUP_REMOVED lines=10> */
[----:B------:R-:W-:-:S04]  /*0db0*/  @!P2 IMAD.WIDE R8, R13, 0x8, R2 ;  /* 0x000000080d08a825 */ /* 0x000fc800078e0202 */
[----:B------:R-:W-:Y:S01]  /*0dc0*/  VIADD R12, R12, 0x2 ;  /* 0x000000020c0c7836 */ /* 0x000fe20000000000 */
[----:B-1----:R-:W-:-:S07]  /*0dd0*/  @!P2 DMUL R18, R16, R18 ;  /* 0x000000121012a228 */ /* 0x002fce0000000000 */
[----:B------:R0:W-:Y:S04]  /*0de0*/  @!P2 STG.E.64 desc[UR4][R8.64], R18 ;  /* 0x000000120800a986 */ /* 0x0001e8000c101b04 */
.L_x_9:
[----:B------:R-:W-:Y:S05]  /*0df0*/  @P0 EXIT ;  /* 0x000000000000094d */ /* 0x000fea0003800000 */
[----:B0-----:R-:W-:-:S05]  /*0e00*/  IMAD R9, R12, 0x80, R7 ;  /* 0x000000800c097824 */ /* 0x001fca00078e0207 */
[----:B------:R-:W-:-:S13]  /*0e10*/  ISETP.GE.AND P0, PT, R9, R6, PT ;  /* 0x000000060900720c */ /* 0x000fda0003f06270 */
[----:B------:R-:W-:Y:S05]  /*0e20*/  @P0 EXIT ;  /* 0x000000000000094d */ /* 0x000fea0003800000 */
[C---:B------:R-:W-:Y:S01]  /*0e30*/  IMAD.WIDE R4, R9.reuse, 0x8, R4 ;  /* 0x0000000809047825 */ /* 0x040fe200078e0204 */
[----:B------:R-:W0:Y:S05]  /*0e40*/  LDCU.64 UR6, c[0x0][0x390] ;  /* 0x00007200ff0677ac */ /* 0x000e2a0008000a00 */
[----:B------:R-:W0:Y:S01]  /*0e50*/  LDG.E.64 R4, desc[UR4][R4.64] ;  /* 0x0000000404047981 */ /* 0x000e22000c1e1b00 */
[----:B------:R-:W-:Y:S01]  /*0e60*/  IMAD.WIDE R2, R9, 0x8, R2 ;  /* 0x0000000809027825 */ /* 0x000fe200078e0202 */
[----:B0-----:R-:W-:-:S07]  /*0e70*/  DMUL R6, R4, UR6 ;  /* 0x0000000604067c28 */ /* 0x001fce0008000000 */
[----:B------:R-:W-:Y:S01]  /*0e80*/  STG.E.64 desc[UR4][R2.64], R6 ;  /* 0x0000000602007986 */ /* 0x000fe2000c101b04 */
[----:B------:R-:W-:Y:S05]  /*0e90*/  EXIT ;  /* 0x000000000000794d */ /* 0x000fea0003800000 */
.L_x_3:
[----:B------:R-:W-:-:S13]  /*0ea0*/  ISETP.GE.AND P0, PT, R0, 0x1, PT ;  /* 0x000000010000780c */ /* 0x000fda0003f06270 */
[----:B------:R-:W-:Y:S05]  /*0eb0*/  @!P0 EXIT ;  /* 0x000000000000894d */ /* 0x000fea0003800000 */
[C---:B------:R-:W-:Y:S01]  /*0ec0*/  ISETP.GE.U32.AND P1, PT, R0.reuse, 0x10, PT ;  /* 0x000000100000780c */ /* 0x040fe20003f26070 */
[----:B------:R-:W-:Y:S01]  /*0ed0*/  IMAD.MOV.U32 R6, RZ, RZ, RZ ;  /* 0x000000ffff067224 */ /* 0x000fe200078e00ff */
[----:B------:R-:W-:-:S04]  /*0ee0*/  LOP3.LUT R22, R0, 0xf, RZ, 0xc0, !PT ;  /* 0x0000000f00167812 */ /* 0x000fc800078ec0ff */
[----:B------:R-:W-:-:S07]  /*0ef0*/  ISETP.NE.AND P0, PT, R22, RZ, PT ;  /* 0x000000ff1600720c */ /* 0x000fce0003f05270 */
[----:B------:R-:W-:Y:S06]  /*0f00*/  @!P1 BRA `(.L_x_10) ;  /* 0x00000004001c9947 */ /* 0x000fec0003800000 */
[C---:B------:R-:W-:Y:S01]  /*0f10*/  IMAD.WIDE.U32 R14, R7.reuse, 0x8, RZ ;  /* 0x00000008070e7825 */ /* 0x040fe200078e00ff */
[----:B------:R-:W-:Y:S01]  /*0f20*/  LOP3.LUT R6, R0, 0x7ffffff0, RZ, 0xc0, !PT ;  /* 0x7ffffff000067812 */ /* 0x000fe200078ec0ff */
[----:B------:R-:W0:Y:S01]  /*0f30*/  LDCU.64 UR6, c[0x0][0x390] ;  /* 0x00007200ff0677ac */ /* 0x000e220008000a00 */
[----:B------:R-:W-:Y:S02]  /*0f40*/  IADD3 R12, PT, PT, R7, 0x480, RZ ;  /* 0x00000480070c7810 */ /* 0x000fe40007ffe0ff */
[----:B------:R-:W-:Y:S01]  /*0f50*/  LOP3.LUT R13, R14, 0x2000, RZ, 0xfc, !PT ;  /* 0x000020000e0d7812 */ /* 0x000fe200078efcff */
[----:B------:R-:W-:-:S07]  /*0f60*/  IMAD.MOV R14, RZ, RZ, -R6 ;  /* 0x000000ffff0e7224 */ /* 0x000fce00078e0a06 */
.L_x_11:
[----:B-1----:R-:W-:-:S05]  /*0f70*/  IADD3 R16, P1, PT, R13, R4, RZ ;  /* 0x000000040d107210 */ /* 0x002fca0007f3e0ff */
[----:B------:R-:W-:-:S05]  /*0f80*/  IMAD.X R17, R15, 0x1, R5, P1 ;  /* 0x000000010f117824 */ /* 0x000fca00008e0605 */
[----:B------:R-:W0:Y:S01]  /*0f90*/  LDG.E.64 R10, desc[UR4][R16.64+-0x2000] ;  /* 0xffe00004100a7981 */ /* 0x000e22000c1e1b00 */
[----:B------:R-:W-:-:S05]  /*0fa0*/  IADD3 R8, P1, PT, R13, R2, RZ ;  /* 0x000000020d087210 */ /* 0x000fca0007f3e0ff */
[----:B------:R-:W-:Y:S01]  /*0fb0*/  IMAD.X R9, R15, 0x1, R3, P1 ;  /* 0x000000010f097824 */ /* 0x000fe200008e0603 */
[----:B0-----:R-:W-:-:S07]  /*0fc0*/  DMUL R10, R10, UR6 ;  /* 0x000000060a0a7c28 */ /* 0x001fce0008000000 */
[----:B------:R0:W-:Y:S04]  /*0fd0*/  STG.E.64 desc[UR4][R8.64+-0x2000], R10 ;  /* 0xffe0000a08007986 */ /* 0x0001e8000c101b04 */
[----:B------:R-:W2:Y:S02]  /*0fe0*/  LDG.E.64 R18, desc[UR4][R16.64+-0x1c00] ;  /* 0xffe4000410127981 */ /* 0x000ea4000c1e1b00 */
[----:B--2---:R-:W-:-:S07]  /*0ff0*/  DMUL R18, R18, UR6 ;  /* 0x0000000612127c28 */ /* 0x004fce0008000000 */
[----:B------:R1:W-:Y:S04]  /*1000*/  STG.E.64 desc[UR4][R8.64+-0x1c00], R18 ;  /* 0xffe4001208007986 */ /* 0x0003e8000c101b04 */
[----:B------:R-:W2:Y:S02]  /*1010*/  LDG.E.64 R20, desc[UR4][R16.64+-0x1800] ;  /* 0xffe8000410147981 */ /* 0x000ea4000c1e1b00 */
[----:B--2---:R-:W-:-:S07]  /*1020*/  DMUL R20, R20, UR6 ;  /* 0x0000000614147c28 */ /* 0x004fce0008000000 */
[----:B------:R-:W-:Y:S04]  /*1030*/  STG.E.64 desc[UR4][R8.64+-0x1800], R20 ;  /* 0xffe8001408007986 */ /* 0x000fe8000c101b04 */
[----:B------:R-:W2:Y:S02]  /*1040*/  LDG.E.64 R24, desc[UR4][R16.64+-0x1400] ;  /* 0xffec000410187981 */ /* 0x000ea4000c1e1b00 */
[----:B--2---:R-:W-:-:S07]  /*1050*/  DMUL R24, R24, UR6 ;  /* 0x0000000618187c28 */ /* 0x004fce0008000000 */
[----:B------:R2:W-:Y:S04]  /*1060*/  STG.E.64 desc[UR4][R8.64+-0x1400], R24 ;  /* 0xffec001808007986 */ /* 0x0005e8000c101b04 */
[----:B------:R-:W3:Y:S02]  /*1070*/  LDG.E.64 R26, desc[UR4][R16.64+-0x1000] ;  /* 0xfff00004101a7981 */ /* 0x000ee4000c1e1b00 */
[----:B---3--:R-:W-:-:S07]  /*1080*/  DMUL R26, R26, UR6 ;  /* 0x000000061a1a7c28 */ /* 0x008fce0008000000 */
[----:B------:R-:W-:Y:S04]  /*1090*/  STG.E.64 desc[UR4][R8.64+-0x1000], R26 ;  /* 0xfff0001a08007986 */ /* 0x000fe8000c101b04 */
[----:B0-----:R-:W3:Y:S02]  /*10a0*/  LDG.E.64 R10, desc[UR4][R16.64+-0xc00] ;  /* 0xfff40004100a7981 */ /* 0x001ee4000c1e1b00 */
[----:B---3--:R-:W-:-:S07]  /*10b0*/  DMUL R28, R10, UR6 ;  /* 0x000000060a1c7c28 */ /* 0x008fce0008000000 */
[----:B------:R-:W-:Y:S04]  /*10c0*/  STG.E.64 desc[UR4][R8.64+-0xc00], R28 ;  /* 0xfff4001c08007986 */ /* 0x000fe8000c101b04 */
[----:B------:R-:W1:Y:S02]  /*10d0*/  LDG.E.64 R10, desc[UR4][R16.64+-0x800] ;  /* 0xfff80004100a7981 */ /* 0x000e64000c1e1b00 */
[----:B-1----:R-:W-:-:S07]  /*10e0*/  DMUL R18, R10, UR6 ;  /* 0x000000060a127c28 */ /* 0x002fce0008000000 */
[----:B------:R0:W-:Y:S04]  /*10f0*/  STG.E.64 desc[UR4][R8.64+-0x800], R18 ;  /* 0xfff8001208007986 */ /* 0x0001e8000c101b04 */
[----:B------:R-:W2:Y:S02]  /*1100*/  LDG.E.64 R10, desc[UR4][R16.64+-0x400] ;  /* 0xfffc0004100a7981 */ /* 0x000ea4000c1e1b00 */
[----:B--2---:R-:W-:-:S07]  /*1110*/  DMUL R24, R10, UR6 ;  /* 0x000000060a187c28 */ /* 0x004fce0008000000 */
[----:B------:R1:W-:Y:S04]  /*1120*/  STG.E.64 desc[UR4][R8.64+-0x400], R24 ;  /* 0xfffc001808007986 */ /* 0x0003e8000c101b04 */
[----:B------:R-:W2:Y:S01]  /*1130*/  LDG.E.64 R20, desc[UR4][R16.64] ;  /* 0x0000000410147981 */ /* 0x000ea2000c1e1b00 */
[----:B------:R-:W-:Y:S01]  /*1140*/  MOV R11, 0x0 ;  /* 0x00000000000b7802 */ /* 0x000fe20000000f00 */
[----:B------:R-:W-:-:S04]  /*1150*/  IMAD.MOV.U32 R10, RZ, RZ, 0xc00 ;  /* 0x00000c00ff0a7424 */ /* 0x000fc800078e00ff */
[----:B0-----:R-:W-:-:S03]  /*1160*/  IMAD.WIDE R18, R12, 0x8, R10 ;  /* 0x000000080c127825 */ /* 0x001fc600078e020a */
[----:B------:R-:W-:-:S05]  /*1170*/  IADD3 R10, P1, PT, R18, R4, RZ ;  /* 0x00000004120a7210 */ /* 0x000fca0007f3e0ff */
[----:B------:R-:W-:Y:S01]  /*1180*/  IMAD.X R11, R19, 0x1, R5, P1 ;  /* 0x00000001130b7824 */ /* 0x000fe200008e0605 */
[----:B--2---:R-:W-:-:S07]  /*1190*/  DMUL R20, R20, UR6 ;  /* 0x0000000614147c28 */ /* 0x004fce0008000000 */
[----:B------:R0:W-:Y:S04]  /*11a0*/  STG.E.64 desc[UR4][R8.64], R20 ;  /* 0x0000001408007986 */ /* 0x0001e8000c101b04 */
[----:B------:R-:W2:Y:S01]  /*11b0*/  LDG.E.64 R26, desc[UR4][R10.64+-0xc00] ;  /* 0xfff400040a1a7981 */ /* 0x000ea2000c1e1b00 */
[----:B------:R-:W-:-:S05]  /*11c0*/  IADD3 R18, P1, PT, R18, R2, RZ ;  /* 0x0000000212127210 */ /* 0x000fca0007f3e0ff */
[----:B------:R-:W-:Y:S01]  /*11d0*/  IMAD.X R19, R19, 0x1, R3, P1 ;  /* 0x0000000113137824 */ /* 0x000fe200008e0603 */
[----:B--2---:R-:W-:-:S07]  /*11e0*/  DMUL R26, R26, UR6 ;  /* 0x000000061a1a7c28 */ /* 0x004fce0008000000 */
[----:B------:R2:W-:Y:S04]  /*11f0*/  STG.E.64 desc[UR4][R18.64+-0xc00], R26 ;  /* 0xfff4001a12007986 */ /* 0x0005e8000c101b04 */
[----:B------:R-:W3:Y:S02]  /*1200*/  LDG.E.64 R16, desc[UR4][R10.64+-0x800] ;  /* 0xfff800040a107981 */ /* 0x000ee4000c1e1b00 */
[----:B---3--:R-:W-:-:S07]  /*1210*/  DMUL R16, R16, UR6 ;  /* 0x0000000610107c28 */ /* 0x008fce0008000000 */
[----:B------:R3:W-:Y:S04]  /*1220*/  STG.E.64 desc[UR4][R18.64+-0x800], R16 ;  /* 0xfff8001012007986 */ /* 0x0007e8000c101b04 */
[----:B-1----:R-:W4:Y:S02]  /*1230*/  LDG.E.64 R24, desc[UR4][R10.64+-0x400] ;  /* 0xfffc00040a187981 */ /* 0x002f24000c1e1b00 */
[----:B----4-:R-:W-:-:S07]  /*1240*/  DMUL R24, R24, UR6 ;  /* 0x0000000618187c28 */ /* 0x010fce0008000000 */
[----:B------:R1:W-:Y:S04]  /*1250*/  STG.E.64 desc[UR4][R18.64+-0x400], R24 ;  /* 0xfffc001812007986 */ /* 0x0003e8000c101b04 */
[----:B0-----:R-:W4:Y:S02]  /*1260*/  LDG.E.64 R8, desc[UR4][R10.64] ;  /* 0x000000040a087981 */ /* 0x001f24000c1e1b00 */
[----:B----4-:R-:W-:-:S07]  /*1270*/  DMUL R8, R8, UR6 ;  /* 0x0000000608087c28 */ /* 0x010fce0008000000 */
[----:B------:R1:W-:Y:S04]  /*1280*/  STG.E.64 desc[UR4][R18.64], R8 ;  /* 0x0000000812007986 */ /* 0x0003e8000c101b04 */
[----:B------:R-:W4:Y:S02]  /*1290*/  LDG.E.64 R20, desc[UR4][R10.64+0x400] ;  /* 0x000400040a147981 */ /* 0x000f24000c1e1b00 */
[----:B----4-:R-:W-:-:S07]  /*12a0*/  DMUL R20, R20, UR6 ;  /* 0x0000000614147c28 */ /* 0x010fce0008000000 */
[----:B------:R1:W-:Y:S04]  /*12b0*/  STG.E.64 desc[UR4][R18.64+0x400], R20 ;  /* 0x0004001412007986 */ /* 0x0003e8000c101b04 */
[----:B--2---:R-:W2:Y:S02]  /*12c0*/  LDG.E.64 R26, desc[UR4][R10.64+0x800] ;  /* 0x000800040a1a7981 */ /* 0x004ea4000c1e1b00 */
[----:B--2---:R-:W-:-:S07]  /*12d0*/  DMUL R26, R26, UR6 ;  /* 0x000000061a1a7c28 */ /* 0x004fce0008000000 */
[----:B------:R1:W-:Y:S04]  /*12e0*/  STG.E.64 desc[UR4][R18.64+0x800], R26 ;  /* 0x0008001a12007986 */ /* 0x0003e8000c101b04 */
[----:B---3--:R-:W2:Y:S01]  /*12f0*/  LDG.E.64 R16, desc[UR4][R10.64+0xc00] ;  /* 0x000c00040a107981 */ /* 0x008ea2000c1e1b00 */
[----:B------:R-:W-:Y:S01]  /*1300*/  VIADD R14, R14, 0x10 ;  /* 0x000000100e0e7836 */ /* 0x000fe20000000000 */
[----:B------:R-:W-:Y:S02]  /*1310*/  IADD3 R13, P2, PT, R13, 0x4000, RZ ;  /* 0x000040000d0d7810 */ /* 0x000fe40007f5e0ff */
[----:B------:R-:W-:Y:S02]  /*1320*/  IADD3 R12, PT, PT, R12, 0x800, RZ ;  /* 0x000008000c0c7810 */ /* 0x000fe40007ffe0ff */
[----:B------:R-:W-:Y:S01]  /*1330*/  ISETP.NE.AND P1, PT, R14, RZ, PT ;  /* 0x000000ff0e00720c */ /* 0x000fe20003f25270 */
[----:B------:R-:W-:Y:S01]  /*1340*/  IMAD.X R15, RZ, RZ, R15, P2 ;  /* 0x000000ffff0f7224 */ /* 0x000fe200010e060f */
[----:B--2---:R-:W-:-:S07]  /*1350*/  DMUL R16, R16, UR6 ;  /* 0x0000000610107c28 */ /* 0x004fce0008000000 */
[----:B------:R1:W-:Y:S04]  /*1360*/  STG.E.64 desc[UR4][R18.64+0xc00], R16 ;  /* 0x000c001012007986 */ /* 0x0003e8000c101b04 */
[----:B------:R-:W-:Y:S05]  /*1370*/  @P1 BRA `(.L_x_11) ;  /* 0xfffffff800fc1947 */ /* 0x000fea000383ffff */
.L_x_10:
[----:B------:R-:W-:Y:S05]  /*1380*/  @!P0 EXIT ;  /* 0x000000000000894d */ /* 0x000fea0003800000 */
[----:B------:R-:W-:Y:S02]  /*1390*/  ISETP.GE.U32.AND P0, PT, R22, 0x8, PT ;  /* 0x000000081600780c */ /* 0x000fe40003f06070 */
[----:B-1----:R-:W-:-:S04]  /*13a0*/  LOP3.LUT R20, R0, 0x7, RZ, 0xc0, !PT ;  /* 0x0000000700147812 */ /* 0x002fc800078ec0ff */
[----:B------:R-:W-:-:S07]  /*13b0*/  ISETP.NE.AND P1, PT, R20, RZ, PT ;  /* 0x000000ff1400720c */ /* 0x000fce0003f25270 */
[----:B------:R-:W-:Y:S06]  /*13c0*/  @!P0 BRA `(.L_x_12) ;  /* 0x0000000000748947 */ /* 0x000fec0003800000 */
[----:B------:R-:W-:Y:S01]  /*13d0*/  IMAD R15, R6, 0x80, R7 ;  /* 0x00000080060f7824 */ /* 0x000fe200078e0207 */
[----:B------:R-:W0:Y:S03]  /*13e0*/  LDCU.64 UR6, c[0x0][0x390] ;  /* 0x00007200ff0677ac */ /* 0x000e260008000a00 */
[----:B------:R-:W-:-:S05]  /*13f0*/  IMAD.WIDE R8, R15, 0x8, R4 ;  /* 0x000000080f087825 */ /* 0x000fca00078e0204 */
[----:B------:R-:W0:Y:S02]  /*1400*/  LDG.E.64 R10, desc[UR4][R8.64] ;  /* 0x00000004080a7981 */ /* 0x000e24000c1e1b00 */
[----:B0-----:R-:W-:Y:S01]  /*1410*/  DMUL R12, R10, UR6 ;  /* 0x000000060a0c7c28 */ /* 0x001fe20008000000 */
[----:B------:R-:W-:-:S06]  /*1420*/  IMAD.WIDE R10, R15, 0x8, R2 ;  /* 0x000000080f0a7825 */ /* 0x000fcc00078e0202 */
[----:B------:R0:W-:Y:S04]  /*1430*/  STG.E.64 desc[UR4][R10.64], R12 ;  /* 0x0000000c0a007986 */ /* 0x0001e8000c101b04 */
[----:B------:R-:W2:Y:S02]  /*1440*/  LDG.E.64 R14, desc[UR4][R8.64+0x400] ;  /* 0x00040004080e7981 */ /* 0x000ea4000c1e1b00 */
[----:B--2---:R-:W-:-:S07]  /*1450*/  DMUL R14, R14, UR6 ;  /* 0x000000060e0e7c28 */ /* 0x004fce0008000000 */
[----:B------:R1:W-:Y:S04]  /*1460*/  STG.E.64 desc[UR4][R10.64+0x400], R14 ;  /* 0x0004000e0a007986 */ /* 0x0003e8000c101b04 */
[----:B------:R-:W2:Y:S02]  /*1470*/  LDG.E.64 R16, desc[UR4][R8.64+0x800] ;  /* 0x0008000408107981 */ /* 0x000ea4000c1e1b00 */
[----:B--2---:R-:W-:-:S07]  /*1480*/  DMUL R16, R16, UR6 ;  /* 0x0000000610107c28 */ /* 0x004fce0008000000 */
[----:B------:R2:W-:Y:S04]  /*1490*/  STG.E.64 desc[UR4][R10.64+0x800], R16 ;  /* 0x000800100a007986 */ /* 0x0005e8000c101b04 */
[----:B------:R-:W3:Y:S02]  /*14a0*/  LDG.E.64 R18, desc[UR4][R8.64+0xc00] ;  /* 0x000c000408127981 */ /* 0x000ee4000c1e1b00 */
[----:B---3--:R-:W-:-:S07]  /*14b0*/  DMUL R18, R18, UR6 ;  /* 0x0000000612127c28 */ /* 0x008fce0008000000 */
[----:B------:R3:W-:Y:S04]  /*14c0*/  STG.E.64 desc[UR4][R10.64+0xc00], R18 ;  /* 0x000c00120a007986 */ /* 0x0007e8000c101b04 */
[----:B------:R-:W4:Y:S02]  /*14d0*/  LDG.E.64 R22, desc[UR4][R8.64+0x1000] ;  /* 0x0010000408167981 */ /* 0x000f24000c1e1b00 */
[----:B----4-:R-:W-:-:S07]  /*14e0*/  DMUL R22, R22, UR6 ;  /* 0x0000000616167c28 */ /* 0x010fce0008000000 */
[----:B------:R3:W-:Y:S04]  /*14f0*/  STG.E.64 desc[UR4][R10.64+0x1000], R22 ;  /* 0x001000160a007986 */ /* 0x0007e8000c101b04 */
[----:B0-----:R-:W4:Y:S02]  /*1500*/  LDG.E.64 R12, desc[UR4][R8.64+0x1400] ;  /* 0x00140004080c7981 */ /* 0x001f24000c1e1b00 */
[----:B----4-:R-:W-:-:S07]  /*1510*/  DMUL R12, R12, UR6 ;  /* 0x000000060c0c7c28 */ /* 0x010fce0008000000 */
[----:B------:R3:W-:Y:S04]  /*1520*/  STG.E.64 desc[UR4][R10.64+0x1400], R12 ;  /* 0x0014000c0a007986 */ /* 0x0007e8000c101b04 */
[----:B-1----:R-:W4:Y:S02]  /*1530*/  LDG.E.64 R14, desc[UR4][R8.64+0x1800] ;  /* 0x00180004080e7981 */ /* 0x002f24000c1e1b00 */
[----:B----4-:R-:W-:-:S07]  /*1540*/  DMUL R14, R14, UR6 ;  /* 0x000000060e0e7c28 */ /* 0x010fce0008000000 */
[----:B------:R3:W-:Y:S04]  /*1550*/  STG.E.64 desc[UR4][R10.64+0x1800], R14 ;  /* 0x0018000e0a007986 */ /* 0x0007e8000c101b04 */
[----:B--2---:R-:W2:Y:S01]  /*1560*/  LDG.E.64 R16, desc[UR4][R8.64+0x1c00] ;  /* 0x001c000408107981 */ /* 0x004ea2000c1e1b00 */
[----:B------:R-:W-:Y:S01]  /*1570*/  VIADD R6, R6, 0x8 ;  /* 0x0000000806067836 */ /* 0x000fe20000000000 */
[----:B--2---:R-:W-:-:S07]  /*1580*/  DMUL R16, R16, UR6 ;  /* 0x0000000610107c28 */ /* 0x004fce0008000000 */
[----:B------:R3:W-:Y:S04]  /*1590*/  STG.E.64 desc[UR4][R10.64+0x1c00], R16 ;  /* 0x001c00100a007986 */ /* 0x0007e8000c101b04 */
.L_x_12:
[----:B------:R-:W-:Y:S05]  /*15a0*/  @!P1 EXIT ;  /* 0x000000000000994d */ /* 0x000fea0003800000 */
[----:B------:R-:W-:Y:S02]  /*15b0*/  ISETP.GE.U32.AND P0, PT, R20, 0x4, PT ;  /* 0x000000041400780c */ /* 0x000fe40003f06070 */
[----:B------:R-:W-:-:S04]  /*15c0*/  LOP3.LUT R0, R0, 0x3, RZ, 0xc0, !PT ;  /* 0x0000000300007812 */ /* 0x000fc800078ec0ff */
[----:B------:R-:W-:-:S07]  /*15d0*/  ISETP.NE.AND P1, PT, R0, RZ, PT ;  /* 0x000000ff0000720c */ /* 0x000fce0003f25270 */
[----:B------:R-:W-:Y:S06]  /*15e0*/  @!P0 BRA `(.L_x_13) ;  /* 0x0000000000448947 */ /* 0x000fec0003800000 */
[----:B---3--:R-:W-:Y:S01]  /*15f0*/  IMAD R19, R6, 0x80, R7 ;  /* 0x0000008006137824 */ /* 0x008fe200078e0207 */
[----:B------:R-:W0:Y:S03]  /*1600*/  LDCU.64 UR6, c[0x0][0x390] ;  /* 0x00007200ff0677ac */ /* 0x000e260008000a00 */
[----:B------:R-:W-:-:S05]  /*1610*/  IMAD.WIDE R16, R19, 0x8, R4 ;  /* 0x0000000813107825 */ /* 0x000fca00078e0204 */
[----:B------:R-:W0:Y:S01]  /*1620*/  LDG.E.64 R8, desc[UR4][R16.64] ;  /* 0x0000000410087981 */ /* 0x000e22000c1e1b00 */
[----:B------:R-:W-:Y:S01]  /*1630*/  IMAD.WIDE R18, R19, 0x8, R2 ;  /* 0x0000000813127825 */ /* 0x000fe200078e0202 */
[----:B0-----:R-:W-:-:S07]  /*1640*/  DMUL R8, R8, UR6 ;  /* 0x0000000608087c28 */ /* 0x001fce0008000000 */
[----:B------:R0:W-:Y:S04]  /*1650*/  STG.E.64 desc[UR4][R18.64], R8 ;  /* 0x0000000812007986 */ /* 0x0001e8000c101b04 */
[----:B------:R-:W2:Y:S02]  /*1660*/  LDG.E.64 R10, desc[UR4][R16.64+0x400] ;  /* 0x00040004100a7981 */ /* 0x000ea4000c1e1b00 */
[----:B--2---:R-:W-:-:S07]  /*1670*/  DMUL R10, R10, UR6 ;  /* 0x000000060a0a7c28 */ /* 0x004fce0008000000 */
[----:B------:R0:W-:Y:S04]  /*1680*/  STG.E.64 desc[UR4][R18.64+0x400], R10 ;  /* 0x0004000a12007986 */ /* 0x0001e8000c101b04 */
[----:B------:R-:W2:Y:S02]  /*1690*/  LDG.E.64 R12, desc[UR4][R16.64+0x800] ;  /* 0x00080004100c7981 */ /* 0x000ea4000c1e1b00 */
[----:B--2---:R-:W-:-:S07]  /*16a0*/  DMUL R12, R12, UR6 ;  /* 0x000000060c0c7c28 */ /* 0x004fce0008000000 */
[----:B------:R0:W-:Y:S04]  /*16b0*/  STG.E.64 desc[UR4][R18.64+0x800], R12 ;  /* 0x0008000c12007986 */ /* 0x0001e8000c101b04 */
[----:B------:R-:W2:Y:S01]  /*16c0*/  LDG.E.64 R14, desc[UR4][R16.64+0xc00] ;  /* 0x000c0004100e7981 */ /* 0x000ea2000c1e1b00 */
[----:B------:R-:W-:Y:S01]  /*16d0*/  VIADD R6, R6, 0x4 ;  /* 0x0000000406067836 */ /* 0x000fe20000000000 */
[----:B--2---:R-:W-:-:S07]  /*16e0*/  DMUL R14, R14, UR6 ;  /* 0x000000060e0e7c28 */ /* 0x004fce0008000000 */
[----:B------:R0:W-:Y:S04]  /*16f0*/  STG.E.64 desc[UR4][R18.64+0xc00], R14 ;  /* 0x000c000e12007986 */ /* 0x0001e8000c101b04 */
.L_x_13:
[----:B------:R-:W-:Y:S05]  /*1700*/  @!P1 EXIT ;  /* 0x000000000000994d */ /* 0x000fea0003800000 */
[----:B0--3--:R-:W-:Y:S01]  /*1710*/  LEA R13, R6, R7, 0x7 ;  /* 0x00000007060d7211 */ /* 0x009fe200078e38ff */
[----:B------:R-:W-:Y:S01]  /*1720*/  IMAD.MOV R0, RZ, RZ, -R0 ;  /* 0x000000ffff007224 */ /* 0x000fe200078e0a00 */
[----:B------:R-:W0:Y:S06]  /*1730*/  LDCU.64 UR6, c[0x0][0x390] ;  /* 0x00007200ff0677ac */ /* 0x000e2c0008000a00 */
.L_x_14:
[----:B------:R-:W-:-:S06]  /*1740*/  IMAD.WIDE R8, R13, 0x8, R4 ;  /* 0x000000080d087825 */ /* 0x000fcc00078e0204 */
[----:B0-----:R-:W0:Y:S01]  /*1750*/  LDG.E.64 R8, desc[UR4][R8.64] ;  /* 0x0000000408087981 */ /* 0x001e22000c1e1b00 */
[----:B------:R-:W-:Y:S02]  /*1760*/  VIADD R0, R0, 0x1 ;  /* 0x0000000100007836 */ /* 0x000fe40000000000 */
[----:B------:R-:W-:-:S03]  /*1770*/  IMAD.WIDE R6, R13, 0x8, R2 ;  /* 0x000000080d067825 */ /* 0x000fc600078e0202 */
[----:B------:R-:W-:Y:S01]  /*1780*/  ISETP.NE.AND P0, PT, R0, RZ, PT ;  /* 0x000000ff0000720c */ /* 0x000fe20003f05270 */
[----:B0-----:R-:W-:-:S07]  /*1790*/  DMUL R10, R8, UR6 ;  /* 0x00000006080a7c28 */ /* 0x001fce0008000000 */
[----:B------:R0:W-:Y:S05]  /*17a0*/  STG.E.64 desc[UR4][R6.64], R10 ;  /* 0x0000000a06007986 */ /* 0x0001ea000c101b04 */
[----:B------:R-:W-:Y:S05]  /*17b0*/  @!P0 EXIT ;  /* 0x000000000000894d */ /* 0x000fea0003800000 */
[----:B------:R-:W-:Y:S01]  /*17c0*/  VIADD R13, R13, 0x80 ;  /* 0x000000800d0d7836 */ /* 0x000fe20000000000 */
[----:B------:R-:W-:Y:S06]  /*17d0*/  BRA `(.L_x_14) ;  /* 0xfffffffc00d87947 */ /* 0x000fec000383ffff */
.L_x_15:
[----:B------:R-:W-:-:S00]  /*17e0*/  BRA `(.L_x_15) ;  /* 0xfffffffc00fc7947 */ /* 0x000fc0000383ffff */
[----:B------:R-:W-:-:S00]  /*17f0*/  NOP ;  /* 0x0000000000007918 */ /* 0x000fc00000000000 */
        /* <DEDUP_REMOVED lines=8> */
.L_x_502:


//--------------------- .text._ZN3cub18CUB_300001_SM_10006detail9transform16transform_kernelINS2_10policy_hubILb1EN4cuda3std3__45tupleIJN6thrust24THRUST_300001_SM_1000_NS6detail15normal_iteratorINSA_10device_ptrIdEEEEEEEE10policy1000Ei13MultiplyValueSF_JPdEEEvT0_iT1_T2_DpNS2_10kernel_argIT3_EE --------------------------
	.section	.text._ZN3cub18CUB_300001_SM_10006detail9transform16transform_kernelINS2_10policy_hubILb1EN4cuda3std3__45tupleIJN6thrust24THRUST_300001_SM_1000_NS6detail15normal_iteratorINSA_10device_ptrIdEEEEEEEE10policy1000Ei13MultiplyValueSF_JPdEEEvT0_iT1_T2_DpNS2_10kernel_argIT3_EE,"ax",@progbits
	.align	128
        .global         _ZN3cub18CUB_300001_SM_10006detail9transform16transform_kernelINS2_10policy_hubILb1EN4cuda3std3__45tupleIJN6thrust24THRUST_300001_SM_1000_NS6detail15normal_iteratorINSA_10device_ptrIdEEEEEEEE10policy1000Ei13MultiplyValueSF_JPdEEEvT0_iT1_T2_DpNS2_10kernel_argIT3_EE
        .type           _ZN3cub18CUB_300001_SM_10006detail9transform16transform_kernelINS2_10policy_hubILb1EN4cuda3std3__45tupleIJN6thrust24THRUST_300001_SM_1000_NS6detail15normal_iteratorINSA_10device_ptrIdEEEEEEEE10policy1000Ei13MultiplyValueSF_JPdEEEvT0_iT1_T2_DpNS2_10kernel_argIT3_EE,@function
        .size           _ZN3cub18CUB_300001_SM_10006detail9transform16transform_kernelINS2_10policy_hubILb1EN4cuda3std3__45tupleIJN6thrust24THRUST_300001_SM_1000_NS6detail15normal_iteratorINSA_10device_ptrIdEEEEEEEE10policy1000Ei13MultiplyValueSF_JPdEEEvT0_iT1_T2_DpNS2_10kernel_argIT3_EE,(.L_x_503 - _ZN3cub18CUB_300001_SM_10006detail9transform16transform_kernelINS2_10policy_hubILb1EN4cuda3std3__45tupleIJN6thrust24THRUST_300001_SM_1000_NS6detail15normal_iteratorINSA_10device_ptrIdEEEEEEEE10policy1000Ei13MultiplyValueSF_JPdEEEvT0_iT1_T2_DpNS2_10kernel_argIT3_EE)
        .other          _ZN3cub18CUB_300001_SM_10006detail9transform16transform_kernelINS2_10policy_hubILb1EN4cuda3std3__45tupleIJN6thrust24THRUST_300001_SM_1000_NS6detail15normal_iteratorINSA_10device_ptrIdEEEEEEEE10policy1000Ei13MultiplyValueSF_JPdEEEvT0_iT1_T2_DpNS2_10kernel_argIT3_EE,@"STO_CUDA_ENTRY STV_DEFAULT"
_ZN3cub18CUB_300001_SM_10006detail9transform16transform_kernelINS2_10policy_hubILb1EN4cuda3std3__45tupleIJN6thrust24THRUST_300001_SM_1000_NS6detail15normal_iteratorINSA_10device_ptrIdEEEEEEEE10policy1000Ei13MultiplyValueSF_JPdEEEvT0_iT1_T2_DpNS2_10kernel_argIT3_EE:
.text._ZN3cub18CUB_300001_SM_10006detail9transform16transform_kernelINS2_10policy_hubILb1EN4cuda3std3__45tupleIJN6thrust24THRUST_300001_SM_1000_NS6detail15normal_iteratorINSA_10device_ptrIdEEEEEEEE10policy1000Ei13MultiplyValueSF_JPdEEEvT0_iT1_T2_DpNS2_10kernel_argIT3_EE:
[----:B------:R-:W-:Y:S08]  /*0000*/  LDC R1, c[0x0][0x37c] ;  /* 0x0000df00ff017b82 */ /* 0x000ff00000000800 */
[----:B------:R-:W0:Y:S01]  /*0010*/  LDC.64 R8, c[0x0][0x380] ;  /* 0x0000e000ff087b82 */ /* 0x000e220000000a00 */
[----:B------:R-:W1:Y:S01]  /*0020*/  S2R R0, SR_TID.X ;  /* 0x0000000000007919 */ /* 0x000e620000002100 */
[----:B------:R-:W2:Y:S01]  /*0030*/  LDCU.64 UR6, c[0x0][0x358] ;  /* 0x00006b00ff0677ac */ /* 0x000ea20008000a00 */
[----:B------:R-:W-:Y:S05]  /*0040*/  BSSY.RECONVERGENT B0, `(.L_x_16) ;  /* 0x0000016000007945 */ /* 0x000fea0003800200 */
[----:B------:R-:W3:Y:S08]  /*0050*/  S2UR UR4, SR_CTAID.X ;  /* 0x00000000000479c3 */ /* 0x000ef00000002500 */
[----:B------:R-:W4:Y:S01]  /*0060*/  LDC.64 R2, c[0x0][0x398] ;  /* 0x0000e600ff027b82 */ /* 0x000f220000000a00 */
[----:B0-----:R-:W-:-:S07]  /*0070*/  IMAD.SHL.U32 R7, R9, 0x80, RZ ;  /* 0x0000008009077824 */ /* 0x001fce00078e00ff */
[----:B------:R-:W0:Y:S01]  /*0080*/  LDC.64 R4, c[0x0][0x390] ;  /* 0x0000e400ff047b82 */ /* 0x000e220000000a00 */
[----:B---3--:R-:W-:Y:S01]  /*0090*/  IMAD R13, R7, UR4, RZ ;  /* 0x00000004070d7c24 */ /* 0x008fe2000f8e02ff */
[----:B-1----:R-:W-:-:S03]  /*00a0*/  SHF.L.U32 R15, R0, 0x7, RZ ;  /* 0x00000007000f7819 */ /* 0x002fc600000006ff */
[----:B------:R-:W-:-:S05]  /*00b0*/  IMAD.IADD R8, R8, 0x1, -R13 ;  /* 0x0000000108087824 */ /* 0x000fca00078e0a0d */
[CC--:B------:R-:W-:Y:S02]  /*00c0*/  VIMNMX R6, PT, PT, R7.reuse, R8.reuse, PT ;  /* 0x0000000807067248 */ /* 0x0c0fe40003fe0100 */
[----:B------:R-:W-:-:S03]  /*00d0*/  ISETP.GT.AND P0, PT, R7, R8, PT ;  /* 0x000000080700720c */ /* 0x000fc60003f04270 */
[----:B------:R-:W-:-:S05]  /*00e0*/  IMAD.SHL.U32 R12, R6, 0x8, RZ ;  /* 0x00000008060c7824 */ /* 0x000fca00078e00ff */
[----:B------:R-:W-:-:S13]  /*00f0*/  ISETP.GE.AND P1, PT, R15, R12, PT ;  /* 0x0000000c0f00720c */ /* 0x000fda0003f26270 */
[----:B--2-4-:R-:W-:Y:S05]  /*0100*/  @P1 BRA `(.L_x_17) ;  /* 0x0000000000241947 */ /* 0x014fea0003800000 */
[----:B------:R-:W1:Y:S02]  /*0110*/  LDC.64 R10, c[0x0][0x398] ;  /* 0x0000e600ff0a7b82 */ /* 0x000e640000000a00 */
[----:B-1----:R-:W-:-:S04]  /*0120*/  IMAD.WIDE.U32 R10, R0, 0x80, R10 ;  /* 0x00000080000a7825 */ /* 0x002fc800078e000a */
[----:B------:R-:W-:-:S07]  /*0130*/  IMAD.WIDE R10, R13, 0x8, R10 ;  /* 0x000000080d0a7825 */ /* 0x000fce00078e020a */
.L_x_18:
[----:B------:R-:W-:Y:S01]  /*0140*/  VIADD R15, R15, 0x4000 ;  /* 0x000040000f0f7836 */ /* 0x000fe20000000000 */
[----:B------:R1:W-:Y:S04]  /*0150*/  CCTL.E.PF2 [R10] ;  /* 0x000000000a00798f */ /* 0x0003e80000800100 */
[----:B------:R-:W-:Y:S02]  /*0160*/  ISETP.GE.AND P1, PT, R15, R12, PT ;  /* 0x0000000c0f00720c */ /* 0x000fe40003f26270 */
[----:B-1----:R-:W-:-:S04]  /*0170*/  IADD3 R10, P2, PT, R10, 0x4000, RZ ;  /* 0x000040000a0a7810 */ /* 0x002fc80007f5e0ff */
[----:B------:R-:W-:-:S07]  /*0180*/  IADD3.X R11, PT, PT, RZ, R11, RZ, P2, !PT ;  /* 0x0000000bff0b7210 */ /* 0x000fce00017fe4ff */
[----:B------:R-:W-:Y:S05]  /*0190*/  @!P1 BRA `(.L_x_18) ;  /* 0xfffffffc00e89947 */ /* 0x000fea000383ffff */
.L_x_17:
[----:B------:R-:W-:Y:S05]  /*01a0*/  BSYNC.RECONVERGENT B0 ;  /* 0x0000000000007941 */ /* 0x000fea0003800200 */
.L_x_16:
[----:B------:R-:W-:-:S04]  /*01b0*/  IMAD.WIDE R2, R13, 0x8, R2 ;  /* 0x000000080d027825 */ /* 0x000fc800078e0202 */
[----:B0-----:R-:W-:Y:S01]  /*01c0*/  IMAD.WIDE R4, R13, 0x8, R4 ;  /* 0x000000080d047825 */ /* 0x001fe200078e0204 */
[----:B------:R-:W-:Y:S06]  /*01d0*/  @P0 BRA `(.L_x_19) ;  /* 0x0000000800540947 */ /* 0x000fec0003800000 */
        /* <DEDUP_REMOVED lines=9> */
[----:B------:R-:W0:Y:S02]  /*0270*/  LDCU.64 UR4, c[0x0][0x388] ;  /* 0x00007100ff0477ac */ /* 0x000e240008000a00 */
[----:B------:R-:W-:Y:S01]  /*0280*/  VIADD R6, R0, 0x480 ;  /* 0x0000048000067836 */ /* 0x000fe20000000000 */
[----:B------:R-:W-:Y:S02]  /*0290*/  LOP3.LUT R11, R14, 0x2000, RZ, 0xfc, !PT ;  /* 0x000020000e0b7812 */ /* 0x000fe400078efcff */
[----:B------:R-:W-:-:S07]  /*02a0*/  IADD3 R10, PT, PT, -R7, RZ, RZ ;  /* 0x000000ff070a7210 */ /* 0x000fce0007ffe1ff */
.L_x_21:
        /* <DEDUP_REMOVED lines=9> */
[----:B------:R-:W-:Y:S04]  /*0340*/  STG.E.64 desc[UR6][R8.64+-0x1c00], R18 ;  /* 0xffe4001208007986 */ /* 0x000fe8000c101b06 */
        /* <DEDUP_REMOVED lines=15> */
[----:B------:R-:W2:Y:S01]  /*0440*/  LDG.E.64 R16, desc[UR6][R12.64+-0x400] ;  /* 0xfffc00060c107981 */ /* 0x000ea2000c1e1b00 */
[----:B------:R-:W-:Y:S01]  /*0450*/  MOV R18, 0xc00 ;  /* 0x00000c0000127802 */ /* 0x000fe20000000f00 */
[----:B------:R-:W-:Y:S01]  /*0460*/  IMAD.MOV.U32 R19, RZ, RZ, 0x0 ;  /* 0x00000000ff137424 */ /* 0x000fe200078e00ff */
[----:B--2---:R-:W-:-:S07]  /*0470*/  DMUL R24, R16, UR4 ;  /* 0x0000000410187c28 */ /* 0x004fce0008000000 */
[----:B------:R1:W-:Y:S04]  /*0480*/  STG.E.64 desc[UR6][R8.64+-0x400], R24 ;  /* 0xfffc001808007986 */ /* 0x0003e8000c101b06 */
[----:B0-----:R-:W2:Y:S01]  /*0490*/  LDG.E.64 R22, desc[UR6][R12.64] ;  /* 0x000000060c167981 */ /* 0x001ea2000c1e1b00 */
[----:B------:R-:W-:-:S03]  /*04a0*/  IMAD.WIDE R18, R6, 0x8, R18 ;  /* 0x0000000806127825 */ /* 0x000fc600078e0212 */
[----:B------:R-:W-:-:S05]  /*04b0*/  IADD3 R16, P1, PT, R2, R18, RZ ;  /* 0x0000001202107210 */ /* 0x000fca0007f3e0ff */
[----:B------:R-:W-:Y:S01]  /*04c0*/  IMAD.X R17, R3, 0x1, R19, P1 ;  /* 0x0000000103117824 */ /* 0x000fe200008e0613 */
[----:B--2---:R-:W-:-:S07]  /*04d0*/  DMUL R26, R22, UR4 ;  /* 0x00000004161a7c28 */ /* 0x004fce0008000000 */
[----:B------:R0:W-:Y:S04]  /*04e0*/  STG.E.64 desc[UR6][R8.64], R26 ;  /* 0x0000001a08007986 */ /* 0x0001e8000c101b06 */
[----:B------:R-:W2:Y:S01]  /*04f0*/  LDG.E.64 R22, desc[UR6][R16.64+-0xc00] ;  /* 0xfff4000610167981 */ /* 0x000ea2000c1e1b00 */
[----:B------:R-:W-:-:S04]  /*0500*/  IADD3 R18, P1, PT, R4, R18, RZ ;  /* 0x0000001204127210 */ /* 0x000fc80007f3e0ff */
[----:B------:R-:W-:Y:S01]  /*0510*/  IADD3.X R19, PT, PT, R5, R19, RZ, P1, !PT ;  /* 0x0000001305137210 */ /* 0x000fe20000ffe4ff */
        /* <DEDUP_REMOVED lines=26> */
.L_x_20:
[----:B------:R-:W-:Y:S05]  /*06c0*/  @!P0 EXIT ;  /* 0x000000000000894d */ /* 0x000fea0003800000 */
[----:B------:R-:W0:Y:S01]  /*06d0*/  LDCU UR4, c[0x0][0x384] ;  /* 0x00007080ff0477ac */ /* 0x000e220008000800 */
[----:B------:R-:W-:Y:S01]  /*06e0*/  ISETP.GE.U32.AND P0, PT, R20, 0x8, PT ;  /* 0x000000081400780c */ /* 0x000fe20003f06070 */
[----:B0-----:R-:W-:-:S06]  /*06f0*/  ULOP3.LUT UR5, UR4, 0x7, URZ, 0xc0, !UPT ;  /* 0x0000000704057892 */ /* 0x001fcc000f8ec0ff */
[----:B------:R-:W-:-:S06]  /*0700*/  ISETP.NE.AND P1, PT, RZ, UR5, PT ;  /* 0x00000005ff007c0c */ /* 0x000fcc000bf25270 */
[----:B------:R-:W-:Y:S07]  /*0710*/  @!P0 BRA `(.L_x_22) ;  /* 0x0000000000748947 */ /* 0x000fee0003800000 */
[----:B------:R-:W-:Y:S01]  /*0720*/  IMAD R15, R7, 0x80, R0 ;  /* 0x00000080070f7824 */ /* 0x000fe200078e0200 */
[----:B------:R-:W0:Y:S03]  /*0730*/  LDCU.64 UR8, c[0x0][0x388] ;  /* 0x00007100ff0877ac */ /* 0x000e260008000a00 */
[----:B-1----:R-:W-:-:S05]  /*0740*/  IMAD.WIDE R8, R15, 0x8, R2 ;  /* 0x000000080f087825 */ /* 0x002fca00078e0202 */
        /* <DEDUP_REMOVED lines=26> */
.L_x_22:
[----:B------:R-:W-:Y:S05]  /*08f0*/  @!P1 EXIT ;  /* 0x000000000000994d */ /* 0x000fea0003800000 */
[----:B------:R-:W-:Y:S02]  /*0900*/  UISETP.GE.U32.AND UP0, UPT, UR5, 0x4, UPT ;  /* 0x000000040500788c */ /* 0x000fe4000bf06070 */
[----:B------:R-:W-:-:S06]  /*0910*/  ULOP3.LUT UR4, UR4, 0x3, URZ, 0xc0, !UPT ;  /* 0x0000000304047892 */ /* 0x000fcc000f8ec0ff */
[----:B------:R-:W-:Y:S01]  /*0920*/  ISETP.NE.AND P0, PT, RZ, UR4, PT ;  /* 0x00000004ff007c0c */ /* 0x000fe2000bf05270 */
[----:B------:R-:W-:-:S12]  /*0930*/  BRA.U !UP0, `(.L_x_23) ;  /* 0x0000000108447547 */ /* 0x000fd8000b800000 */
[----:B-1-3--:R-:W-:Y:S01]  /*0940*/  LEA R19, R7, R0, 0x7 ;  /* 0x0000000007137211 */ /* 0x00afe200078e38ff */
[----:B------:R-:W0:Y:S04]  /*0950*/  LDCU.64 UR8, c[0x0][0x388] ;  /* 0x00007100ff0877ac */ /* 0x000e280008000a00 */
        /* <DEDUP_REMOVED lines=15> */
.L_x_23:
[----:B------:R-:W-:Y:S05]  /*0a50*/  @!P0 EXIT ;  /* 0x000000000000894d */ /* 0x000fea0003800000 */
[----:B01-3--:R-:W-:Y:S01]  /*0a60*/  IMAD R13, R7, 0x80, R0 ;  /* 0x00000080070d7824 */ /* 0x00bfe200078e0200 */
[----:B------:R-:W0:Y:S01]  /*0a70*/  LDCU.64 UR8, c[0x0][0x388] ;  /* 0x00007100ff0877ac */ /* 0x000e220008000a00 */
[----:B------:R-:W-:-:S12]  /*0a80*/  UIADD3 UR4, UPT, UPT, -UR4, URZ, URZ ;  /* 0x000000ff04047290 */ /* 0x000fd8000fffe1ff */
.L_x_24:
[----:B------:R-:W-:-:S06]  /*0a90*/  IMAD.WIDE R8, R13, 0x8, R2 ;  /* 0x000000080d087825 */ /* 0x000fcc00078e0202 */
[----:B------:R-:W0:Y:S01]  /*0aa0*/  LDG.E.64 R8, desc[UR6][R8.64] ;  /* 0x0000000608087981 */ /* 0x000e22000c1e1b00 */
[C---:B-1----:R-:W-:Y:S01]  /*0ab0*/  IMAD.WIDE R6, R13.reuse, 0x8, R4 ;  /* 0x000000080d067825 */ /* 0x042fe200078e0204 */
[----:B------:R-:W-:Y:S01]  /*0ac0*/  UIADD3 UR4, UPT, UPT, UR4, 0x1, URZ ;  /* 0x0000000104047890 */ /* 0x000fe2000fffe0ff */
[----:B------:R-:W-:-:S03]  /*0ad0*/  IADD3 R13, PT, PT, R13, 0x80, RZ ;  /* 0x000000800d0d7810 */ /* 0x000fc60007ffe0ff */
[----:B------:R-:W-:Y:S01]  /*0ae0*/  UISETP.NE.AND UP0, UPT, UR4, URZ, UPT ;  /* 0x000000ff0400728c */ /* 0x000fe2000bf05270 */
[----:B0-----:R-:W-:-:S07]  /*0af0*/  DMUL R10, R8, UR8 ;  /* 0x00000008080a7c28 */ /* 0x001fce0008000000 */
[----:B------:R1:W-:Y:S01]  /*0b00*/  STG.E.64 desc[UR6][R6.64], R10 ;  /* 0x0000000a06007986 */ /* 0x0003e2000c101b06 */
[----:B------:R-:W-:Y:S05]  /*0b10*/  BRA.U UP0, `(.L_x_24) ;  /* 0xfffffffd00dc7547 */ /* 0x000fea000b83ffff */
[----:B------:R-:W-:Y:S05]  /*0b20*/  EXIT ;  /* 0x000000000000794d */ /* 0x000fea0003800000 */
.L_x_19:
[----:B------:R-:W-:-:S13]  /*0b30*/  ISETP.GE.AND P0, PT, R9, 0x1, PT ;  /* 0x000000010900780c */ /* 0x000fda0003f06270 */
[----:B------:R-:W-:Y:S05]  /*0b40*/  @!P0 EXIT ;  /* 0x000000000000894d */ /* 0x000fea0003800000 */
[C---:B------:R-:W-:Y:S01]  /*0b50*/  ISETP.GE.U32.AND P0, PT, R9.reuse, 0x8, PT ;  /* 0x000000080900780c */ /* 0x040fe20003f06070 */
[----:B------:R-:W-:Y:S01]  /*0b60*/  IMAD.MOV.U32 R7, RZ, RZ, RZ ;  /* 0x000000ffff077224 */ /* 0x000fe200078e00ff */
[----:B------:R-:W-:-:S11]  /*0b70*/  LOP3.LUT R20, R9, 0x7, RZ, 0xc0, !PT ;  /* 0x0000000709147812 */ /* 0x000fd600078ec0ff */
[----:B------:R-:W-:Y:S05]  /*0b80*/  @!P0 BRA `(.L_x_25) ;  /* 0x0000000000f08947 */ /* 0x000fea0003800000 */
[----:B------:R-:W-:Y:S01]  /*0b90*/  LOP3.LUT R7, R9, 0x7ffffff8, RZ, 0xc0, !PT ;  /* 0x7ffffff809077812 */ /* 0x000fe200078ec0ff */
[----:B------:R-:W-:Y:S01]  /*0ba0*/  IMAD.MOV.U32 R10, RZ, RZ, RZ ;  /* 0x000000ffff0a7224 */ /* 0x000fe200078e00ff */
[----:B------:R-:W0:Y:S06]  /*0bb0*/  LDCU.64 UR4, c[0x0][0x388] ;  /* 0x00007100ff0477ac */ /* 0x000e2c0008000a00 */
.L_x_28:
[----:B------:R-:W-:-:S04]  /*0bc0*/  LEA R11, R10, R0, 0x7 ;  /* 0x000000000a0b7211 */ /* 0x000fc800078e38ff */
[----:B------:R-:W-:-:S13]  /*0bd0*/  ISETP.GE.AND P0, PT, R11, R6, PT ;  /* 0x000000060b00720c */ /* 0x000fda0003f06270 */
[C---:B-1----:R-:W-:Y:S01]  /*0be0*/  @!P0 IMAD.WIDE.U32 R12, R11.reuse, 0x8, R2 ;  /* 0x000000080b0c8825 */ /* 0x042fe200078e0002 */
        /* <DEDUP_REMOVED lines=10> */
[----:B------:R-:W-:Y:S02]  /*0c90*/  VIADD R25, R11, 0x100 ;  /* 0x000001000b197836 */ /* 0x000fe40000000000 */
[----:B------:R-:W-:-:S03]  /*0ca0*/  IMAD.WIDE R12, R21, 0x8, R4 ;  /* 0x00000008150c7825 */ /* 0x000fc600078e0204 */
[----:B------:R-:W-:-:S13]  /*0cb0*/  ISETP.GE.AND P0, PT, R25, R6, PT ;  /* 0x000000061900720c */ /* 0x000fda0003f06270 */
[----:B------:R-:W3:Y:S01]  /*0cc0*/  @!P0 LDC.64 R24, c[0x0][0x388] ;  /* 0x0000e200ff188b82 */ /* 0x000ee20000000a00 */
[----:B--2---:R-:W-:-:S07]  /*0cd0*/  @!P1 DMUL R18, R18, R22 ;  /* 0x0000001612129228 */ /* 0x004fce0000000000 */
[----:B------:R2:W-:Y:S04]  /*0ce0*/  @!P1 STG.E.64 desc[UR6][R12.64], R18 ;  /* 0x000000120c009986 */ /* 0x0005e8000c101b06 */
[----:B------:R-:W3:Y:S01]  /*0cf0*/  @!P0 LDG.E.64 R22, desc[UR6][R8.64+0x400] ;  /* 0x0004000608168981 */ /* 0x000ee2000c1e1b00 */
[----:B------:R-:W-:-:S04]  /*0d00*/  IADD3 R21, PT, PT, R11, 0x180, RZ ;  /* 0x000001800b157810 */ /* 0x000fc80007ffe0ff */
[----:B------:R-:W-:-:S13]  /*0d10*/  ISETP.GE.AND P1, PT, R21, R6, PT ;  /* 0x000000061500720c */ /* 0x000fda0003f26270 */
[----:B-1----:R-:W1:Y:S01]  /*0d20*/  @!P1 LDC.64 R16, c[0x0][0x388] ;  /* 0x0000e200ff109b82 */ /* 0x002e620000000a00 */
[----:B---3--:R-:W-:-:S07]  /*0d30*/  @!P0 DMUL R22, R22, R24 ;  /* 0x0000001816168228 */ /* 0x008fce0000000000 */
[----:B------:R3:W-:Y:S04]  /*0d40*/  @!P0 STG.E.64 desc[UR6][R12.64+0x400], R22 ;  /* 0x000400160c008986 */ /* 0x0007e8000c101b06 */
[----:B------:R-:W1:Y:S01]  /*0d50*/  @!P1 LDG.E.64 R14, desc[UR6][R8.64+0x800] ;  /* 0x00080006080e9981 */ /* 0x000e62000c1e1b00 */
[----:B------:R-:W-:-:S05]  /*0d60*/  VIADD R21, R11, 0x200 ;  /* 0x000002000b157836 */ /* 0x000fca0000000000 */
[----:B------:R-:W-:-:S13]  /*0d70*/  ISETP.GE.AND P0, PT, R21, R6, PT ;  /* 0x000000061500720c */ /* 0x000fda0003f06270 */
[----:B--2---:R-:W2:Y:S01]  /*0d80*/  @!P0 LDC.64 R18, c[0x0][0x388] ;  /* 0x0000e200ff128b82 */ /* 0x004ea20000000a00 */
[----:B-1----:R-:W-:-:S07]  /*0d90*/  @!P1 DMUL R14, R14, R16 ;  /* 0x000000100e0e9228 */ /* 0x002fce0000000000 */
[----:B------:R1:W-:Y:S04]  /*0da0*/  @!P1 STG.E.64 desc[UR6][R12.64+0x800], R14 ;  /* 0x0008000e0c009986 */ /* 0x0003e8000c101b06 */
[----:B------:R-:W2:Y:S01]  /*0db0*/  @!P0 LDG.E.64 R16, desc[UR6][R8.64+0xc00] ;  /* 0x000c000608108981 */ /* 0x000ea2000c1e1b00 */
[----:B------:R-:W-:-:S05]  /*0dc0*/  VIADD R21, R11, 0x280 ;  /* 0x000002800b157836 */ /* 0x000fca0000000000 */
[----:B------:R-:W-:-:S13]  /*0dd0*/  ISETP.GE.AND P1, PT, R21, R6, PT ;  /* 0x000000061500720c */ /* 0x000fda0003f26270 */
[----:B---3--:R-:W3:Y:S01]  /*0de0*/  @!P1 LDC.64 R22, c[0x0][0x388] ;  /* 0x0000e200ff169b82 */ /* 0x008ee20000000a00 */
[----:B--2---:R-:W-:-:S07]  /*0df0*/  @!P0 DMUL R16, R16, R18 ;  /* 0x0000001210108228 */ /* 0x004fce0000000000 */
[----:B------:R2:W-:Y:S04]  /*0e00*/  @!P0 STG.E.64 desc[UR6][R12.64+0xc00], R16 ;  /* 0x000c00100c008986 */ /* 0x0005e8000c101b06 */
[----:B------:R-:W3:Y:S01]  /*0e10*/  @!P1 LDG.E.64 R18, desc[UR6][R8.64+0x1000] ;  /* 0x0010000608129981 */ /* 0x000ee2000c1e1b00 */
[----:B------:R-:W-:-:S04]  /*0e20*/  IADD3 R21, PT, PT, R11, 0x300, RZ ;  /* 0x000003000b157810 */ /* 0x000fc80007ffe0ff */
[----:B------:R-:W-:Y:S01]  /*0e30*/  ISETP.GE.AND P0, PT, R21, R6, PT ;  /* 0x000000061500720c */ /* 0x000fe20003f06270 */
[----:B---3--:R-:W-:-:S12]  /*0e40*/  @!P1 DMUL R18, R18, R22 ;  /* 0x0000001612129228 */ /* 0x008fd80000000000 */
[----:B------:R-:W3:Y:S01]  /*0e50*/  @!P0 LDC.64 R22, c[0x0][0x388] ;  /* 0x0000e200ff168b82 */ /* 0x000ee20000000a00 */
[----:B------:R2:W-:Y:S04]  /*0e60*/  @!P1 STG.E.64 desc[UR6][R12.64+0x1000], R18 ;  /* 0x001000120c009986 */ /* 0x0005e8000c101b06 */
[----:B-1----:R-:W3:Y:S01]  /*0e70*/  @!P0 LDG.E.64 R14, desc[UR6][R8.64+0x1400] ;  /* 0x00140006080e8981 */ /* 0x002ee2000c1e1b00 */
[----:B------:R-:W-:Y:S01]  /*0e80*/  VIADD R11, R11, 0x380 ;  /* 0x000003800b0b7836 */ /* 0x000fe20000000000 */
[----:B------:R-:W-:Y:S01]  /*0e90*/  BSSY.RECONVERGENT B0, `(.L_x_26) ;  /* 0x000000a000007945 */ /* 0x000fe20003800200 */
[----:B------:R-:W-:-:S05]  /*0ea0*/  VIADD R10, R10, 0x8 ;  /* 0x000000080a0a7836 */ /* 0x000fca0000000000 */
[----:B------:R-:W-:Y:S01]  /*0eb0*/  ISETP.NE.AND P1, PT, R10, R7, PT ;  /* 0x000000070a00720c */ /* 0x000fe20003f25270 */
[----:B---3--:R-:W-:-:S07]  /*0ec0*/  @!P0 DMUL R14, R14, R22 ;  /* 0x000000160e0e8228 */ /* 0x008fce0000000000 */
[----:B------:R2:W-:Y:S01]  /*0ed0*/  @!P0 STG.E.64 desc[UR6][R12.64+0x1400], R14 ;  /* 0x0014000e0c008986 */ /* 0x0005e2000c101b06 */
[----:B------:R-:W-:-:S13]  /*0ee0*/  ISETP.GE.AND P0, PT, R11, R6, PT ;  /* 0x000000060b00720c */ /* 0x000fda0003f06270 */
[----:B--2---:R-:W-:Y:S05]  /*0ef0*/  @P0 BRA `(.L_x_27) ;  /* 0x00000000000c0947 */ /* 0x004fea0003800000 */
[----:B------:R-:W0:Y:S02]  /*0f00*/  LDG.E.64 R8, desc[UR6][R8.64+0x1800] ;  /* 0x0018000608087981 */ /* 0x000e24000c1e1b00 */
[----:B0-----:R-:W-:-:S07]  /*0f10*/  DMUL R14, R8, UR4 ;  /* 0x00000004080e7c28 */ /* 0x001fce0008000000 */
[----:B------:R1:W-:Y:S04]  /*0f20*/  STG.E.64 desc[UR6][R12.64+0x1800], R14 ;  /* 0x0018000e0c007986 */ /* 0x0003e8000c101b06 */
.L_x_27:
[----:B0-----:R-:W-:Y:S05]  /*0f30*/  BSYNC.RECONVERGENT B0 ;  /* 0x0000000000007941 */ /* 0x001fea0003800200 */
.L_x_26:
[----:B------:R-:W-:Y:S05]  /*0f40*/  @P1 BRA `(.L_x_28) ;  /* 0xfffffffc001c1947 */ /* 0x000fea000383ffff */
.L_x_25:
[----:B------:R-:W-:-:S13]  /*0f50*/  ISETP.NE.AND P0, PT, R20, RZ, PT ;  /* 0x000000ff1400720c */ /* 0x000fda0003f05270 */
[----:B------:R-:W-:Y:S05]  /*0f60*/  @!P0 EXIT ;  /* 0x000000000000894d */ /* 0x000fea0003800000 */
[----:B------:R-:W0:Y:S01]  /*0f70*/  LDC R8, c[0x0][0x384] ;  /* 0x0000e100ff087b82 */ /* 0x000e220000000800 */
[----:B------:R-:W-:Y:S02]  /*0f80*/  ISETP.GE.U32.AND P1, PT, R20, 0x4, PT ;  /* 0x000000041400780c */ /* 0x000fe40003f26070 */
[----:B0-----:R-:W-:-:S04]  /*0f90*/  LOP3.LUT R22, R8, 0x3, RZ, 0xc0, !PT ;  /* 0x0000000308167812 */ /* 0x001fc800078ec0ff */
[----:B------:R-:W-:-:S07]  /*0fa0*/  ISETP.NE.AND P0, PT, R22, RZ, PT ;  /* 0x000000ff1600720c */ /* 0x000fce0003f05270 */
[----:B------:R-:W-:Y:S06]  /*0fb0*/  @!P1 BRA `(.L_x_29) ;  /* 0x0000000000849947 */ /* 0x000fec0003800000 */
[----:B------:R-:W-:-:S04]  /*0fc0*/  LEA R9, R7, R0, 0x7 ;  /* 0x0000000007097211 */ /* 0x000fc800078e38ff */
[----:B------:R-:W-:-:S13]  /*0fd0*/  ISETP.GE.AND P2, PT, R9, R6, PT ;  /* 0x000000060900720c */ /* 0x000fda0003f46270 */
[C---:B------:R-:W-:Y:S01]  /*0fe0*/  @!P2 IMAD.WIDE R10, R9.reuse, 0x8, R2 ;  /* 0x00000008090aa825 */ /* 0x040fe200078e0202 */
[----:B-1----:R-:W0:Y:S05]  /*0ff0*/  @!P2 LDC.64 R12, c[0x0][0x388] ;  /* 0x0000e200ff0cab82 */ /* 0x002e2a0000000a00 */
        /* <DEDUP_REMOVED lines=10> */
[----:B------:R-:W-:Y:S01]  /*10a0*/  ISETP.GE.AND P2, PT, R23, R6, PT ;  /* 0x000000061700720c */ /* 0x000fe20003f46270 */
[----:B-1----:R-:W-:-:S12]  /*10b0*/  @!P1 DMUL R10, R16, R18 ;  /* 0x00000012100a9228 */ /* 0x002fd80000000000 */
[----:B------:R-:W1:Y:S01]  /*10c0*/  @!P2 LDC.64 R24, c[0x0][0x388] ;  /* 0x0000e200ff18ab82 */ /* 0x000e620000000a00 */
[----:B------:R-:W-:-:S04]  /*10d0*/  @!P1 IMAD.WIDE R18, R21, 0x8, R4 ;  /* 0x0000000815129825 */ /* 0x000fc800078e0204 */
[----:B------:R-:W-:Y:S01]  /*10e0*/  @!P2 IMAD.WIDE R20, R23, 0x8, R2 ;  /* 0x000000081714a825 */ /* 0x000fe200078e0202 */
[----:B------:R2:W-:Y:S05]  /*10f0*/  @!P1 STG.E.64 desc[UR6][R18.64], R10 ;  /* 0x0000000a12009986 */ /* 0x0005ea000c101b06 */
[----:B------:R-:W1:Y:S01]  /*1100*/  @!P2 LDG.E.64 R20, desc[UR6][R20.64] ;  /* 0x000000061414a981 */ /* 0x000e62000c1e1b00 */
[----:B------:R-:W-:Y:S01]  /*1110*/  IADD3 R9, PT, PT, R9, 0x180, RZ ;  /* 0x0000018009097810 */ /* 0x000fe20007ffe0ff */
[----:B0-----:R-:W-:-:S03]  /*1120*/  @!P2 IMAD.WIDE R14, R23, 0x8, R4 ;  /* 0x00000008170ea825 */ /* 0x001fc600078e0204 */
[----:B------:R-:W-:-:S13]  /*1130*/  ISETP.GE.AND P1, PT, R9, R6, PT ;  /* 0x000000060900720c */ /* 0x000fda0003f26270 */
[C---:B------:R-:W-:Y:S01]  /*1140*/  @!P1 IMAD.WIDE R16, R9.reuse, 0x8, R2 ;  /* 0x0000000809109825 */ /* 0x040fe200078e0202 */
[----:B-1----:R-:W-:Y:S01]  /*1150*/  @!P2 DMUL R12, R20, R24 ;  /* 0x00000018140ca228 */ /* 0x002fe20000000000 */
[----:B------:R-:W0:Y:S06]  /*1160*/  @!P1 LDC.64 R24, c[0x0][0x388] ;  /* 0x0000e200ff189b82 */ /* 0x000e2c0000000a00 */
[----:B------:R3:W-:Y:S04]  /*1170*/  @!P2 STG.E.64 desc[UR6][R14.64], R12 ;  /* 0x0000000c0e00a986 */ /* 0x0007e8000c101b06 */
[----:B------:R-:W0:Y:S01]  /*1180*/  @!P1 LDG.E.64 R16, desc[UR6][R16.64] ;  /* 0x0000000610109981 */ /* 0x000e22000c1e1b00 */
[----:B--2---:R-:W-:-:S04]  /*1190*/  @!P1 IMAD.WIDE R18, R9, 0x8, R4 ;  /* 0x0000000809129825 */ /* 0x004fc800078e0204 */
[----:B------:R-:W-:Y:S01]  /*11a0*/  VIADD R7, R7, 0x4 ;  /* 0x0000000407077836 */ /* 0x000fe20000000000 */
[----:B0-----:R-:W-:-:S07]  /*11b0*/  @!P1 DMUL R10, R16, R24 ;  /* 0x00000018100a9228 */ /* 0x001fce0000000000 */
[----:B------:R3:W-:Y:S04]  /*11c0*/  @!P1 STG.E.64 desc[UR6][R18.64], R10 ;  /* 0x0000000a12009986 */ /* 0x0007e8000c101b06 */
.L_x_29:
[----:B------:R-:W-:Y:S05]  /*11d0*/  @!P0 EXIT ;  /* 0x000000000000894d */ /* 0x000fea0003800000 */
[----:B------:R-:W-:Y:S02]  /*11e0*/  ISETP.NE.AND P1, PT, R22, 0x1, PT ;  /* 0x000000011600780c */ /* 0x000fe40003f25270 */
[----:B------:R-:W-:-:S04]  /*11f0*/  LOP3.LUT R8, R8, 0x1, RZ, 0xc0, !PT ;  /* 0x0000000108087812 */ /* 0x000fc800078ec0ff */
[----:B------:R-:W-:-:S07]  /*1200*/  ISETP.NE.U32.AND P0, PT, R8, 0x1, PT ;  /* 0x000000010800780c */ /* 0x000fce0003f05070 */
[----:B------:R-:W-:Y:S06]  /*1210*/  @!P1 BRA `(.L_x_30) ;  /* 0x0000000000449947 */ /* 0x000fec0003800000 */
[----:B-1-3--:R-:W-:-:S05]  /*1220*/  IMAD R13, R7, 0x80, R0 ;  /* 0x00000080070d7824 */ /* 0x00afca00078e0200 */
[----:B------:R-:W-:-:S13]  /*1230*/  ISETP.GE.AND P1, PT, R13, R6, PT ;  /* 0x000000060d00720c */ /* 0x000fda0003f26270 */
[C---:B------:R-:W-:Y:S01]  /*1240*/  @!P1 IMAD.WIDE R8, R13.reuse, 0x8, R2 ;  /* 0x000000080d089825 */ /* 0x040fe200078e0202 */
[----:B------:R-:W0:Y:S05]  /*1250*/  @!P1 LDC.64 R10, c[0x0][0x388] ;  /* 0x0000e200ff0a9b82 */ /* 0x000e2a0000000a00 */
[----:B------:R-:W0:Y:S01]  /*1260*/  @!P1 LDG.E.64 R8, desc[UR6][R8.64] ;  /* 0x0000000608089981 */ /* 0x000e22000c1e1b00 */
[C---:B------:R-:W-:Y:S01]  /*1270*/  IADD3 R19, PT, PT, R13.reuse, 0x80, RZ ;  /* 0x000000800d137810 */ /* 0x040fe20007ffe0ff */
        /* <DEDUP_REMOVED lines=11> */
.L_x_30:
[----:B------:R-:W-:Y:S05]  /*1330*/  @P0 EXIT ;  /* 0x000000000000094d */ /* 0x000fea0003800000 */
[----:B0-----:R-:W-:-:S04]  /*1340*/  LEA R9, R7, R0, 0x7 ;  /* 0x0000000007097211 */ /* 0x001fc800078e38ff */
        /* <DEDUP_REMOVED lines=9> */
.L_x_31:
        /* <DEDUP_REMOVED lines=10> */
.L_x_503:


//--------------------- .text._ZN3cub18CUB_300001_SM_10006detail9transform16transform_kernelINS2_10policy_hubILb1EN4cuda3std3__45tupleIJN6thrust24THRUST_300001_SM_1000_NS17counting_iteratorImNSA_11use_defaultESC_SC_EEEEEE10policy1000El4ConvNSA_6detail15normal_iteratorINSA_10device_ptrIdEEEEJSD_EEEvT0_iT1_T2_DpNS2_10kernel_argIT3_EE --------------------------
	.section	.text._ZN3cub18CUB_300001_SM_10006detail9transform16transform_kernelINS2_10policy_hubILb1EN4cuda3std3__45tupleIJN6thrust24THRUST_300001_SM_1000_NS17counting_iteratorImNSA_11use_defaultESC_SC_EEEEEE10policy1000El4ConvNSA_6detail15normal_iteratorINSA_10device_ptrIdEEEEJSD_EEEvT0_iT1_T2_DpNS2_10kernel_argIT3_EE,"ax",@progbits
	.align	128
        .global         _ZN3cub18CUB_300001_SM_10006detail9transform16transform_kernelINS2_10policy_hubILb1EN4cuda3std3__45tupleIJN6thrust24THRUST_300001_SM_1000_NS17counting_iteratorImNSA_11use_defaultESC_SC_EEEEEE10policy1000El4ConvNSA_6detail15normal_iteratorINSA_10device_ptrIdEEEEJSD_EEEvT0_iT1_T2_DpNS2_10kernel_argIT3_EE
        .type           _ZN3cub18CUB_300001_SM_10006detail9transform16transform_kernelINS2_10policy_hubILb1EN4cuda3std3__45tupleIJN6thrust24THRUST_300001_SM_1000_NS17counting_iteratorImNSA_11use_defaultESC_SC_EEEEEE10policy1000El4ConvNSA_6detail15normal_iteratorINSA_10device_ptrIdEEEEJSD_EEEvT0_iT1_T2_DpNS2_10kernel_argIT3_EE,@function
        .size           _ZN3cub18CUB_300001_SM_10006detail9transform16transform_kernelINS2_10policy_hubILb1EN4cuda3std3__45tupleIJN6thrust24THRUST_300001_SM_1000_NS17counting_iteratorImNSA_11use_defaultESC_SC_EEEEEE10policy1000El4ConvNSA_6detail15normal_iteratorINSA_10device_ptrIdEEEEJSD_EEEvT0_iT1_T2_DpNS2_10kernel_argIT3_EE,(.L_x_490 - _ZN3cub18CUB_300001_SM_10006detail9transform16transform_kernelINS2_10policy_hubILb1EN4cuda3std3__45tupleIJN6thrust24THRUST_300001_SM_1000_NS17counting_iteratorImNSA_11use_defaultESC_SC_EEEEEE10policy1000El4ConvNSA_6detail15normal_iteratorINSA_10device_ptrIdEEEEJSD_EEEvT0_iT1_T2_DpNS2_10kernel_argIT3_EE)
        .other          _ZN3cub18CUB_300001_SM_10006detail9transform16transform_kernelINS2_10policy_hubILb1EN4cuda3std3__45tupleIJN6thrust24THRUST_300001_SM_1000_NS17counting_iteratorImNSA_11use_defaultESC_SC_EEEEEE10policy1000El4ConvNSA_6detail15normal_iteratorINSA_10device_ptrIdEEEEJSD_EEEvT0_iT1_T2_DpNS2_10kernel_argIT3_EE,@"STO_CUDA_ENTRY STV_DEFAULT"
_ZN3cub18CUB_300001_SM_10006detail9transform16transform_kernelINS2_10policy_hubILb1EN4cuda3std3__45tupleIJN6thrust24THRUST_300001_SM_1000_NS17counting_iteratorImNSA_11use_defaultESC_SC_EEEEEE10policy1000El4ConvNSA_6detail15normal_iteratorINSA_10device_ptrIdEEEEJSD_EEEvT0_iT1_T2_DpNS2_10kernel_argIT3_EE:
.text._ZN3cub18CUB_300001_SM_10006detail9transform16transform_kernelINS2_10policy_hubILb1EN4cuda3std3__45tupleIJN6thrust24THRUST_300001_SM_1000_NS17counting_iteratorImNSA_11use_defaultESC_SC_EEEEEE10policy1000El4ConvNSA_6detail15normal_iteratorINSA_10device_ptrIdEEEEJSD_EEEvT0_iT1_T2_DpNS2_10kernel_argIT3_EE:
[----:B------:R-:W-:Y:S01]  /*0000*/  LDC R1, c[0x0][0x37c] ;  /* 0x0000df00ff017b82 */ /* 0x000fe20000000800 */
[----:B------:R-:W0:Y:S07]  /*0010*/  LDCU UR8, c[0x0][0x388] ;  /* 0x00007100ff0877ac */ /* 0x000e2e0008000800 */
[----:B------:R-:W1:Y:S01]  /*0020*/  S2UR UR6, SR_CTAID.X ;  /* 0x00000000000679c3 */ /* 0x000e620000002500 */
[----:B------:R-:W2:Y:S01]  /*0030*/  LDCU.64 UR10, c[0x0][0x380] ;  /* 0x00007000ff0a77ac */ /* 0x000ea20008000a00 */
[----:B------:R-:W3:Y:S01]  /*0040*/  LDCU.128 UR16, c[0x0][0x3c0] ;  /* 0x00007800ff1077ac */ /* 0x000ee20008000c00 */
[----:B------:R-:W4:Y:S01]  /*0050*/  LDCU.64 UR20, c[0x0][0x358] ;  /* 0x00006b00ff1477ac */ /* 0x000f220008000a00 */
[----:B0-----:R-:W-:-:S04]  /*0060*/  USHF.L.U32 UR9, UR8, 0x7, URZ ;  /* 0x0000000708097899 */ /* 0x001fc800080006ff */
[----:B------:R-:W-:Y:S02]  /*0070*/  USHF.R.S32.HI UR12, URZ, 0x1f, UR9 ;  /* 0x0000001fff0c7899 */ /* 0x000fe40008011409 */
[----:B-1----:R-:W-:Y:S02]  /*0080*/  UIMAD.WIDE.U32 UR4, UR9, UR6, URZ ;  /* 0x00000006090472a5 */ /* 0x002fe4000f8e00ff */
[----:B------:R-:W-:Y:S02]  /*0090*/  UIMAD UR13, UR12, UR6, URZ ;  /* 0x000000060c0d72a4 */ /* 0x000fe4000f8e02ff */
[----:B--2---:R-:W-:Y:S02]  /*00a0*/  UIADD3 UR7, UP1, UPT, -UR4, UR10, URZ ;  /* 0x0000000a04077290 */ /* 0x004fe4000ff3e1ff */
[----:B------:R-:W-:Y:S02]  /*00b0*/  UIADD3 UR13, UPT, UPT, UR5, UR13, URZ ;  /* 0x0000000d050d7290 */ /* 0x000fe4000fffe0ff */
[----:B------:R-:W-:-:S02]  /*00c0*/  UISETP.LT.U32.AND UP0, UPT, UR7, UR9, UPT ;  /* 0x000000090700728c */ /* 0x000fc4000bf01070 */
[----:B------:R-:W-:Y:S02]  /*00d0*/  UIADD3.X UR5, UPT, UPT, ~UR13, UR11, URZ, UP1, !UPT ;  /* 0x0000000b0d057290 */ /* 0x000fe40008ffe5ff */
[----:B---3--:R-:W-:Y:S02]  /*00e0*/  UIADD3 UR11, UP1, UPT, UR4, UR18, URZ ;  /* 0x00000012040b7290 */ /* 0x008fe4000ff3e0ff */
[----:B------:R-:W-:Y:S02]  /*00f0*/  UISETP.LT.AND.EX UP0, UPT, UR5, UR12, UPT, UP0 ;  /* 0x0000000c0500728c */ /* 0x000fe4000bf01300 */
[----:B------:R-:W-:Y:S02]  /*0100*/  ULEA UR10, UP2, UR4, UR16, 0x3 ;  /* 0x00000010040a7291 */ /* 0x000fe4000f8418ff */
[----:B------:R-:W-:Y:S02]  /*0110*/  USEL UR7, UR7, UR9, UP0 ;  /* 0x0000000907077287 */ /* 0x000fe40008000000 */
[----:B------:R-:W-:-:S02]  /*0120*/  USHF.L.U64.HI UR12, UR4, 0x3, UR13 ;  /* 0x00000003040c7899 */ /* 0x000fc4000801020d */
[----:B------:R-:W-:Y:S02]  /*0130*/  UISETP.NE.AND UP0, UPT, UR9, UR7, UPT ;  /* 0x000000070900728c */ /* 0x000fe4000bf05270 */
[----:B------:R-:W-:Y:S02]  /*0140*/  UIADD3.X UR13, UPT, UPT, UR13, UR19, URZ, UP1, !UPT ;  /* 0x000000130d0d7290 */ /* 0x000fe40008ffe4ff */
[----:B------:R-:W-:-:S05]  /*0150*/  UIADD3.X UR12, UPT, UPT, UR12, UR17, URZ, UP2, !UPT ;  /* 0x000000110c0c7290 */ /* 0x000fca00097fe4ff */
[----:B----4-:R-:W-:Y:S07]  /*0160*/  BRA.U !UP0, `(.L_x_32) ;  /* 0x0000001508b47547 */ /* 0x010fee000b800000 */
[----:B------:R-:W-:-:S06]  /*0170*/  UISETP.GE.AND UP0, UPT, UR8, 0x1, UPT ;  /* 0x000000010800788c */ /* 0x000fcc000bf06270 */
[----:B------:R-:W-:-:S13]  /*0180*/  PLOP3.LUT P0, PT, PT, PT, UP0, 0x80, 0x8 ;  /* 0x000000000008781c */ /* 0x000fda0003f0f008 */
[----:B------:R-:W-:Y:S05]  /*0190*/  @!P0 EXIT ;  /* 0x000000000000894d */ /* 0x000fea0003800000 */
[----:B------:R-:W0:Y:S01]  /*01a0*/  LDCU.64 UR4, c[0x0][0x3b0] ;  /* 0x00007600ff0477ac */ /* 0x000e220008000a00 */
[----:B------:R-:W1:Y:S01]  /*01b0*/  S2R R4, SR_TID.X ;  /* 0x0000000000047919 */ /* 0x000e620000002100 */
[----:B0-----:R-:W-:-:S04]  /*01c0*/  UISETP.NE.U32.AND UP0, UPT, UR4, URZ, UPT ;  /* 0x000000ff0400728c */ /* 0x001fc8000bf05070 */
[----:B------:R-:W-:-:S09]  /*01d0*/  UISETP.NE.AND.EX UP0, UPT, UR5, URZ, UPT, UP0 ;  /* 0x000000ff0500728c */ /* 0x000fd2000bf05300 */
[----:B------:R-:W-:Y:S05]  /*01e0*/  BRA.U UP0, `(.L_x_33) ;  /* 0x0000000100a07547 */ /* 0x000fea000b800000 */
[----:B------:R-:W-:Y:S01]  /*01f0*/  UISETP.GE.U32.AND UP0, UPT, UR8, 0x4, UPT ;  /* 0x000000040800788c */ /* 0x000fe2000bf06070 */
[----:B------:R-:W-:Y:S01]  /*0200*/  IMAD.MOV.U32 R0, RZ, RZ, RZ ;  /* 0x000000ffff007224 */ /* 0x000fe200078e00ff */
[----:B------:R-:W-:-:S06]  /*0210*/  ULOP3.LUT UR5, UR8, 0x3, URZ, 0xc0, !UPT ;  /* 0x0000000308057892 */ /* 0x000fcc000f8ec0ff */
[----:B------:R-:W-:Y:S01]  /*0220*/  ISETP.NE.AND P4, PT, RZ, UR5, PT ;  /* 0x00000005ff007c0c */ /* 0x000fe2000bf85270 */
[----:B------:R-:W-:-:S12]  /*0230*/  BRA.U !UP0, `(.L_x_34) ;  /* 0x0000000108547547 */ /* 0x000fd8000b800000 */
[----:B------:R-:W-:Y:S01]  /*0240*/  ULOP3.LUT UR4, UR8, 0x7ffffffc, URZ, 0xc0, !UPT ;  /* 0x7ffffffc08047892 */ /* 0x000fe2000f8ec0ff */
[----:B------:R-:W-:-:S05]  /*0250*/  IMAD.MOV.U32 R5, RZ, RZ, RZ ;  /* 0x000000ffff057224 */ /* 0x000fca00078e00ff */
[----:B------:R-:W-:-:S07]  /*0260*/  IMAD.U32 R0, RZ, RZ, UR4 ;  /* 0x00000004ff007e24 */ /* 0x000fce000f8e00ff */
.L_x_35:
[C---:B-1----:R-:W-:Y:S02]  /*0270*/  IMAD R7, R5.reuse, 0x80, R4 ;  /* 0x0000008005077824 */ /* 0x042fe400078e0204 */
[----:B------:R-:W-:Y:S02]  /*0280*/  VIADD R5, R5, 0x4 ;  /* 0x0000000405057836 */ /* 0x000fe40000000000 */
[C---:B0-----:R-:W-:Y:S01]  /*0290*/  VIADD R2, R7.reuse, 0x80 ;  /* 0x0000008007027836 */ /* 0x041fe20000000000 */
[C---:B------:R-:W-:Y:S01]  /*02a0*/  ISETP.GE.AND P0, PT, R7.reuse, UR7, PT ;  /* 0x0000000707007c0c */ /* 0x040fe2000bf06270 */
[C---:B------:R-:W-:Y:S02]  /*02b0*/  VIADD R3, R7.reuse, 0x100 ;  /* 0x0000010007037836 */ /* 0x040fe40000000000 */
[----:B------:R-:W-:Y:S01]  /*02c0*/  VIADD R6, R7, 0x180 ;  /* 0x0000018007067836 */ /* 0x000fe20000000000 */
[----:B------:R-:W-:Y:S01]  /*02d0*/  ISETP.GE.AND P1, PT, R2, UR7, PT ;  /* 0x0000000702007c0c */ /* 0x000fe2000bf26270 */
[----:B------:R-:W-:Y:S01]  /*02e0*/  IMAD.U32 R2, RZ, RZ, UR10 ;  /* 0x0000000aff027e24 */ /* 0x000fe2000f8e00ff */
[----:B------:R-:W-:Y:S01]  /*02f0*/  ISETP.GE.AND P2, PT, R3, UR7, PT ;  /* 0x0000000703007c0c */ /* 0x000fe2000bf46270 */
[----:B------:R-:W-:Y:S01]  /*0300*/  IMAD.U32 R3, RZ, RZ, UR12 ;  /* 0x0000000cff037e24 */ /* 0x000fe2000f8e00ff */
[----:B------:R-:W-:Y:S01]  /*0310*/  ISETP.GE.AND P3, PT, R6, UR7, PT ;  /* 0x0000000706007c0c */ /* 0x000fe2000bf66270 */
[----:B------:R-:W-:-:S05]  /*0320*/  IMAD.WIDE R2, R7, 0x8, R2 ;  /* 0x0000000807027825 */ /* 0x000fca00078e0202 */
[----:B------:R0:W-:Y:S01]  /*0330*/  @!P0 STG.E.64 desc[UR20][R2.64], RZ ;  /* 0x000000ff02008986 */ /* 0x0001e2000c101b14 */
[----:B------:R-:W-:-:S03]  /*0340*/  ISETP.NE.AND P0, PT, R5, R0, PT ;  /* 0x000000000500720c */ /* 0x000fc60003f05270 */
[----:B------:R0:W-:Y:S04]  /*0350*/  @!P1 STG.E.64 desc[UR20][R2.64+0x400], RZ ;  /* 0x000400ff02009986 */ /* 0x0001e8000c101b14 */
[----:B------:R0:W-:Y:S04]  /*0360*/  @!P2 STG.E.64 desc[UR20][R2.64+0x800], RZ ;  /* 0x000800ff0200a986 */ /* 0x0001e8000c101b14 */
[----:B------:R0:W-:Y:S02]  /*0370*/  @!P3 STG.E.64 desc[UR20][R2.64+0xc00], RZ ;  /* 0x000c00ff0200b986 */ /* 0x0001e4000c101b14 */
[----:B------:R-:W-:Y:S05]  /*0380*/  @P0 BRA `(.L_x_35) ;  /* 0xfffffffc00b80947 */ /* 0x000fea000383ffff */
.L_x_34:
[----:B------:R-:W-:Y:S05]  /*0390*/  @!P4 EXIT ;  /* 0x000000000000c94d */ /* 0x000fea0003800000 */
[----:B------:R-:W-:-:S05]  /*03a0*/  UMOV UR4, URZ ;  /* 0x000000ff00047c82 */ /* 0x000fca0008000000 */
.L_x_36:
[----:B-1----:R-:W-:Y:S01]  /*03b0*/  IMAD R5, R0, 0x80, R4 ;  /* 0x0000008000057824 */ /* 0x002fe200078e0204 */
[----:B------:R-:W-:Y:S01]  /*03c0*/  UIADD3 UR4, UPT, UPT, UR4, 0x1, URZ ;  /* 0x0000000104047890 */ /* 0x000fe2000fffe0ff */
[----:B0-----:R-:W-:Y:S02]  /*03d0*/  IMAD.U32 R2, RZ, RZ, UR10 ;  /* 0x0000000aff027e24 */ /* 0x001fe4000f8e00ff */
[----:B------:R-:W-:Y:S01]  /*03e0*/  IMAD.U32 R3, RZ, RZ, UR12 ;  /* 0x0000000cff037e24 */ /* 0x000fe2000f8e00ff */
[----:B------:R-:W-:Y:S01]  /*03f0*/  ISETP.GE.AND P0, PT, R5, UR7, PT ;  /* 0x0000000705007c0c */ /* 0x000fe2000bf06270 */
[----:B------:R-:W-:-:S12]  /*0400*/  UISETP.NE.AND UP0, UPT, UR4, UR5, UPT ;  /* 0x000000050400728c */ /* 0x000fd8000bf05270 */
[----:B------:R-:W-:-:S05]  /*0410*/  @!P0 IMAD.WIDE R2, R5, 0x8, R2 ;  /* 0x0000000805028825 */ /* 0x000fca00078e0202 */
[----:B------:R0:W-:Y:S01]  /*0420*/  @!P0 STG.E.64 desc[UR20][R2.64], RZ ;  /* 0x000000ff02008986 */ /* 0x0001e2000c101b14 */
[----:B------:R-:W-:-:S13]  /*0430*/  PLOP3.LUT P0, PT, PT, PT, UP0, 0x80, 0x8 ;  /* 0x000000000008781c */ /* 0x000fda0003f0f008 */
[----:B0-----:R-:W-:Y:S05]  /*0440*/  @!P0 EXIT ;  /* 0x000000000000894d */ /* 0x001fea0003800000 */
[----:B------:R-:W-:Y:S01]  /*0450*/  VIADD R0, R0, 0x1 ;  /* 0x0000000100007836 */ /* 0x000fe20000000000 */
[----:B------:R-:W-:Y:S06]  /*0460*/  BRA `(.L_x_36) ;  /* 0xfffffffc00d07947 */ /* 0x000fec000383ffff */
.L_x_33:
[----:B------:R-:W-:Y:S01]  /*0470*/  IMAD.MOV.U32 R0, RZ, RZ, RZ ;  /* 0x000000ffff007224 */ /* 0x000fe200078e00ff */
[----:B------:R-:W-:-:S12]  /*0480*/  ULOP3.LUT UR6, UR4, 0xfffffff8, URZ, 0xc0, !UPT ;  /* 0xfffffff804067892 */ /* 0x000fd8000f8ec0ff */
.L_x_50:
[----:B0-----:R-:W0:Y:S01]  /*0490*/  S2R R3, SR_TID.X ;  /* 0x0000000000037919 */ /* 0x001e220000002100 */
[----:B------:R-:W2:Y:S01]  /*04a0*/  LDCU UR4, c[0x0][0x388] ;  /* 0x00007100ff0477ac */ /* 0x000ea20008000800 */
[----:B------:R-:W-:Y:S01]  /*04b0*/  BSSY.RECONVERGENT B0, `(.L_x_37) ;  /* 0x0000136000007945 */ /* 0x000fe20003800200 */
[C---:B0-----:R-:W-:Y:S02]  /*04c0*/  IMAD R2, R0.reuse, 0x80, R3 ;  /* 0x0000008000027824 */ /* 0x041fe400078e0203 */
[----:B------:R-:W-:-:S03]  /*04d0*/  VIADD R0, R0, 0x1 ;  /* 0x0000000100007836 */ /* 0x000fc60000000000 */
[----:B------:R-:W-:Y:S02]  /*04e0*/  ISETP.GE.AND P0, PT, R2, UR7, PT ;  /* 0x0000000702007c0c */ /* 0x000fe4000bf06270 */
[----:B--2---:R-:W-:-:S11]  /*04f0*/  ISETP.NE.AND P4, PT, R0, UR4, PT ;  /* 0x0000000400007c0c */ /* 0x004fd6000bf85270 */
[----:B------:R-:W-:Y:S05]  /*0500*/  @P0 BRA `(.L_x_38) ;  /* 0x0000001000c00947 */ /* 0x000fea0003800000 */
[----:B------:R-:W0:Y:S01]  /*0510*/  LDC.64 R6, c[0x0][0x3b0] ;  /* 0x0000ec00ff067b82 */ /* 0x000e220000000a00 */
[----:B------:R-:W0:Y:S01]  /*0520*/  LDCU.64 UR4, c[0x0][0x3a0] ;  /* 0x00007400ff0477ac */ /* 0x000e220008000a00 */
[----:B------:R-:W-:Y:S01]  /*0530*/  SHF.R.S32.HI R3, RZ, 0x1f, R2 ;  /* 0x0000001fff037819 */ /* 0x000fe20000011402 */
[----:B------:R-:W-:Y:S01]  /*0540*/  BSSY.RECONVERGENT B1, `(.L_x_39) ;  /* 0x000002c000017945 */ /* 0x000fe20003800200 */
[----:B-1----:R-:W-:-:S04]  /*0550*/  IADD3 R4, P0, PT, R2, UR11, RZ ;  /* 0x0000000b02047c10 */ /* 0x002fc8000ff1e0ff */
[----:B------:R-:W-:Y:S02]  /*0560*/  IADD3.X R5, PT, PT, R3, UR13, RZ, P0, !PT ;  /* 0x0000000d03057c10 */ /* 0x000fe400087fe4ff */
[----:B0-----:R-:W-:-:S04]  /*0570*/  IADD3 R15, P1, PT, -R6, UR4, RZ ;  /* 0x00000004060f7c10 */ /* 0x001fc8000ff3e1ff */
[----:B------:R-:W-:-:S04]  /*0580*/  IADD3 R15, P2, PT, R15, 0x1, RZ ;  /* 0x000000010f0f7810 */ /* 0x000fc80007f5e0ff */
[----:B------:R-:W-:-:S04]  /*0590*/  IADD3.X R3, PT, PT, RZ, UR5, ~R7, P2, P1 ;  /* 0x00000005ff037c10 */ /* 0x000fc800097e2c07 */
[----:B------:R-:W-:-:S04]  /*05a0*/  LOP3.LUT R7, R5, R3, RZ, 0xfc, !PT ;  /* 0x0000000305077212 */ /* 0x000fc800078efcff */
[----:B------:R-:W-:-:S13]  /*05b0*/  ISETP.NE.U32.AND P0, PT, R7, RZ, PT ;  /* 0x000000ff0700720c */ /* 0x000fda0003f05070 */
[----:B------:R-:W-:Y:S05]  /*05c0*/  @P0 BRA `(.L_x_40) ;  /* 0x00000000005c0947 */ /* 0x000fea0003800000 */
[----:B------:R-:W0:Y:S01]  /*05d0*/  I2F.U32.RP R3, R15 ;  /* 0x0000000f00037306 */ /* 0x000e220000209000 */
[----:B------:R-:W-:Y:S01]  /*05e0*/  ISETP.NE.U32.AND P2, PT, R15, RZ, PT ;  /* 0x000000ff0f00720c */ /* 0x000fe20003f45070 */
[----:B------:R-:W-:-:S06]  /*05f0*/  IMAD.MOV.U32 R13, RZ, RZ, RZ ;  /* 0x000000ffff0d7224 */ /* 0x000fcc00078e00ff */
[----:B0-----:R-:W0:Y:S02]  /*0600*/  MUFU.RCP R3, R3 ;  /* 0x0000000300037308 */ /* 0x001e240000001000 */
[----:B0-----:R-:W-:Y:S02]  /*0610*/  VIADD R8, R3, 0xffffffe ;  /* 0x0ffffffe03087836 */ /* 0x001fe40000000000 */
[----:B------:R-:W-:-:S04]  /*0620*/  IMAD.MOV.U32 R3, RZ, RZ, RZ ;  /* 0x000000ffff037224 */ /* 0x000fc800078e00ff */
[----:B------:R0:W1:Y:S02]  /*0630*/  F2I.FTZ.U32.TRUNC.NTZ R9, R8 ;  /* 0x0000000800097305 */ /* 0x000064000021f000 */
[----:B0-----:R-:W-:Y:S02]  /*0640*/  IMAD.MOV.U32 R8, RZ, RZ, RZ ;  /* 0x000000ffff087224 */ /* 0x001fe400078e00ff */
[----:B-1----:R-:W-:-:S04]  /*0650*/  IMAD.MOV R10, RZ, RZ, -R9 ;  /* 0x000000ffff0a7224 */ /* 0x002fc800078e0a09 */
[----:B------:R-:W-:-:S04]  /*0660*/  IMAD R5, R10, R15, RZ ;  /* 0x0000000f0a057224 */ /* 0x000fc800078e02ff */
[----:B------:R-:W-:-:S06]  /*0670*/  IMAD.HI.U32 R9, R9, R5, R8 ;  /* 0x0000000509097227 */ /* 0x000fcc00078e0008 */
[----:B------:R-:W-:-:S04]  /*0680*/  IMAD.HI.U32 R12, R9, R4, RZ ;  /* 0x00000004090c7227 */ /* 0x000fc800078e00ff */
[----:B------:R-:W-:-:S04]  /*0690*/  IMAD.MOV R10, RZ, RZ, -R12 ;  /* 0x000000ffff0a7224 */ /* 0x000fc800078e0a0c */
[----:B------:R-:W-:-:S05]  /*06a0*/  IMAD R10, R15, R10, R4 ;  /* 0x0000000a0f0a7224 */ /* 0x000fca00078e0204 */
[----:B------:R-:W-:-:S13]  /*06b0*/  ISETP.GE.U32.AND P0, PT, R10, R15, PT ;  /* 0x0000000f0a00720c */ /* 0x000fda0003f06070 */
[----:B------:R-:W-:Y:S02]  /*06c0*/  @P0 IMAD.IADD R10, R10, 0x1, -R15 ;  /* 0x000000010a0a0824 */ /* 0x000fe400078e0a0f */
[----:B------:R-:W-:-:S03]  /*06d0*/  @P0 VIADD R12, R12, 0x1 ;  /* 0x000000010c0c0836 */ /* 0x000fc60000000000 */
[----:B------:R-:W-:-:S13]  /*06e0*/  ISETP.GE.U32.AND P1, PT, R10, R15, PT ;  /* 0x0000000f0a00720c */ /* 0x000fda0003f26070 */
[----:B------:R-:W-:Y:S01]  /*06f0*/  @P1 VIADD R12, R12, 0x1 ;  /* 0x000000010c0c1836 */ /* 0x000fe20000000000 */
[----:B------:R-:W-:-:S05]  /*0700*/  @!P2 LOP3.LUT R12, RZ, R15, RZ, 0x33, !PT ;  /* 0x0000000fff0ca212 */ /* 0x000fca00078e33ff */
[----:B------:R-:W-:-:S04]  /*0710*/  IMAD.MOV R5, RZ, RZ, -R12 ;  /* 0x000000ffff057224 */ /* 0x000fc800078e0a0c */
[----:B------:R-:W-:Y:S01]  /*0720*/  IMAD R4, R15, R5, R4 ;  /* 0x000000050f047224 */ /* 0x000fe200078e0204 */
[----:B------:R-:W-:Y:S06]  /*0730*/  BRA `(.L_x_41) ;  /* 0x0000000000307947 */ /* 0x000fec0003800000 */
.L_x_40:
[----:B------:R-:W-:Y:S01]  /*0740*/  IMAD.MOV.U32 R13, RZ, RZ, R4 ;  /* 0x000000ffff0d7224 */ /* 0x000fe200078e0004 */
[----:B------:R-:W-:Y:S01]  /*0750*/  MOV R12, 0x790 ;  /* 0x00000790000c7802 */ /* 0x000fe20000000f00 */
[----:B------:R-:W-:Y:S02]  /*0760*/  IMAD.MOV.U32 R14, RZ, RZ, R5 ;  /* 0x000000ffff0e7224 */ /* 0x000fe400078e0005 */
[----:B------:R-:W-:-:S07]  /*0770*/  IMAD.MOV.U32 R7, RZ, RZ, R15 ;  /* 0x000000ffff077224 */ /* 0x000fce00078e000f */
[----:B------:R-:W-:Y:S05]  /*0780*/  CALL.REL.NOINC `($__internal_0_$__cuda_sm20_div_u64) ;  /* 0x0000002800ac7944 */ /* 0x000fea0003c00000 */
[----:B------:R-:W-:Y:S01]  /*0790*/  IADD3 R9, P0, PT, RZ, -R7, RZ ;  /* 0x80000007ff097210 */ /* 0x000fe20007f1e0ff */
[----:B------:R-:W-:-:S04]  /*07a0*/  IMAD.MOV.U32 R12, RZ, RZ, R7 ;  /* 0x000000ffff0c7224 */ /* 0x000fc800078e0007 */
[----:B------:R-:W-:Y:S02]  /*07b0*/  IMAD.X R8, RZ, RZ, ~R13, P0 ;  /* 0x000000ffff087224 */ /* 0x000fe400000e0e0d */
[----:B------:R-:W-:-:S04]  /*07c0*/  IMAD.WIDE.U32 R4, R15, R9, R4 ;  /* 0x000000090f047225 */ /* 0x000fc800078e0004 */
[----:B------:R-:W-:-:S04]  /*07d0*/  IMAD R8, R8, R15, RZ ;  /* 0x0000000f08087224 */ /* 0x000fc800078e02ff */
[----:B------:R-:W-:-:S04]  /*07e0*/  IMAD R3, R3, R9, R8 ;  /* 0x0000000903037224 */ /* 0x000fc800078e0208 */
[----:B------:R-:W-:-:S07]  /*07f0*/  IMAD.IADD R3, R5, 0x1, R3 ;  /* 0x0000000105037824 */ /* 0x000fce00078e0203 */
.L_x_41:
[----:B------:R-:W-:Y:S05]  /*0800*/  BSYNC.RECONVERGENT B1 ;  /* 0x0000000000017941 */ /* 0x000fea0003800200 */
.L_x_39:
[----:B------:R-:W0:Y:S01]  /*0810*/  LDCU.128 UR16, c[0x0][0x3a0] ;  /* 0x00007400ff1077ac */ /* 0x000e220008000c00 */
[----:B------:R-:W-:Y:S01]  /*0820*/  BSSY.RECONVERGENT B1, `(.L_x_42) ;  /* 0x00000fa000017945 */ /* 0x000fe20003800200 */
[----:B------:R-:W-:Y:S01]  /*0830*/  CS2R R10, SRZ ;  /* 0x00000000000a7805 */ /* 0x000fe2000001ff00 */
[----:B------:R-:W1:Y:S01]  /*0840*/  LDCU.64 UR4, c[0x0][0x3b8] ;  /* 0x00007700ff0477ac */ /* 0x000e620008000a00 */
[----:B0-----:R-:W-:Y:S02]  /*0850*/  ISETP.GE.U32.AND P0, PT, R12, UR18, PT ;  /* 0x000000120c007c0c */ /* 0x001fe4000bf06070 */
[----:B------:R-:W-:Y:S02]  /*0860*/  ISETP.GE.U32.AND P1, PT, R4, UR16, PT ;  /* 0x0000001004007c0c */ /* 0x000fe4000bf26070 */
[----:B------:R-:W-:Y:S02]  /*0870*/  ISETP.GE.U32.AND.EX P0, PT, R13, UR19, PT, P0 ;  /* 0x000000130d007c0c */ /* 0x000fe4000bf06100 */
[----:B-1----:R-:W-:-:S02]  /*0880*/  ISETP.EQ.U32.AND P2, PT, RZ, UR4, PT ;  /* 0x00000004ff007c0c */ /* 0x002fc4000bf42070 */
[----:B------:R-:W-:-:S04]  /*0890*/  ISETP.GE.U32.OR.EX P0, PT, R3, UR17, P0, P1 ;  /* 0x0000001103007c0c */ /* 0x000fc80008706510 */
[----:B------:R-:W-:-:S13]  /*08a0*/  ISETP.EQ.OR.EX P0, PT, RZ, UR5, P0, P2 ;  /* 0x00000005ff007c0c */ /* 0x000fda0008702720 */
[----:B------:R-:W-:Y:S05]  /*08b0*/  @P0 BRA `(.L_x_43) ;  /* 0x0000000c00c00947 */ /* 0x000fea0003800000 */
[----:B------:R-:W-:Y:S02]  /*08c0*/  LOP3.LUT R6, R6, 0x7, RZ, 0xc0, !PT ;  /* 0x0000000706067812 */ /* 0x000fe400078ec0ff */
[----:B------:R-:W-:Y:S01]  /*08d0*/  CS2R R10, SRZ ;  /* 0x00000000000a7805 */ /* 0x000fe2000001ff00 */
[----:B------:R-:W-:Y:S01]  /*08e0*/  UMOV UR4, URZ ;  /* 0x000000ff00047c82 */ /* 0x000fe20008000000 */
[----:B------:R-:W-:Y:S01]  /*08f0*/  UMOV UR5, URZ ;  /* 0x000000ff00057c82 */ /* 0x000fe20008000000 */
[----:B------:R-:W-:-:S04]  /*0900*/  IADD3 R6, P1, PT, R6, -0x1, RZ ;  /* 0xffffffff06067810 */ /* 0x000fc80007f3e0ff */
[----:B------:R-:W-:Y:S01]  /*0910*/  ISETP.GE.U32.AND P0, PT, R6, 0x3, PT ;  /* 0x000000030600780c */ /* 0x000fe20003f06070 */
[----:B------:R-:W-:-:S05]  /*0920*/  IMAD.X R5, RZ, RZ, -0x1, P1 ;  /* 0xffffffffff057424 */ /* 0x000fca00008e06ff */
[----:B------:R-:W-:-:S13]  /*0930*/  ISETP.GE.U32.AND.EX P0, PT, R5, RZ, PT, P0 ;  /* 0x000000ff0500720c */ /* 0x000fda0003f06100 */
.L_x_49:
[----:B0-----:R-:W0:Y:S01]  /*0940*/  LDCU.128 UR16, c[0x0][0x3b0] ;  /* 0x00007600ff1077ac */ /* 0x001e220008000c00 */
[----:B------:R-:W-:Y:S02]  /*0950*/  IMAD.MOV.U32 R22, RZ, RZ, RZ ;  /* 0x000000ffff167224 */ /* 0x000fe400078e00ff */
[----:B------:R-:W-:Y:S01]  /*0960*/  IMAD.MOV.U32 R5, RZ, RZ, RZ ;  /* 0x000000ffff057224 */ /* 0x000fe200078e00ff */
[----:B------:R-:W-:Y:S01]  /*0970*/  UMOV UR8, UR4 ;  /* 0x0000000400087c82 */ /* 0x000fe20008000000 */
[----:B------:R-:W-:Y:S01]  /*0980*/  UIADD3 UR4, UP1, UPT, UR4, 0x1, URZ ;  /* 0x0000000104047890 */ /* 0x000fe2000ff3e0ff */
[----:B------:R-:W-:-:S03]  /*0990*/  UMOV UR9, UR5 ;  /* 0x0000000500097c82 */ /* 0x000fc60008000000 */
[----:B------:R-:W-:Y:S01]  /*09a0*/  UIADD3.X UR5, UPT, UPT, URZ, UR5, URZ, UP1, !UPT ;  /* 0x00000005ff057290 */ /* 0x000fe20008ffe4ff */
[----:B0-----:R-:W-:Y:S01]  /*09b0*/  IMAD.U32 R8, RZ, RZ, UR16 ;  /* 0x00000010ff087e24 */ /* 0x001fe2000f8e00ff */
[----:B------:R-:W-:Y:S01]  /*09c0*/  UISETP.NE.U32.AND UP0, UPT, UR4, UR18, UPT ;  /* 0x000000120400728c */ /* 0x000fe2000bf05070 */
[----:B------:R-:W-:-:S03]  /*09d0*/  IMAD.U32 R9, RZ, RZ, UR17 ;  /* 0x00000011ff097e24 */ /* 0x000fc6000f8e00ff */
[----:B------:R-:W-:Y:S01]  /*09e0*/  ISETP.GE.U32.AND P1, PT, R8, 0x8, PT ;  /* 0x000000080800780c */ /* 0x000fe20003f26070 */
[----:B------:R-:W-:-:S03]  /*09f0*/  UISETP.NE.AND.EX UP0, UPT, UR5, UR19, UPT, UP0 ;  /* 0x000000130500728c */ /* 0x000fc6000bf05300 */
[----:B------:R-:W-:-:S13]  /*0a00*/  ISETP.GE.U32.AND.EX P1, PT, R9, RZ, PT, P1 ;  /* 0x000000ff0900720c */ /* 0x000fda0003f26110 */
[----:B------:R-:W-:Y:S05]  /*0a10*/  @!P1 BRA `(.L_x_44) ;  /* 0x0000000400609947 */ /* 0x000fea0003800000 */
[----:B------:R-:W0:Y:S01]  /*0a20*/  LDCU.64 UR14, c[0x0][0x3a8] ;  /* 0x00007500ff0e77ac */ /* 0x000e220008000a00 */
[----:B------:R-:W-:Y:S01]  /*0a30*/  IADD3 R5, P2, PT, R12, UR8, RZ ;  /* 0x000000080c057c10 */ /* 0x000fe2000ff5e0ff */
[----:B------:R-:W-:Y:S02]  /*0a40*/  IMAD.MOV.U32 R7, RZ, RZ, RZ ;  /* 0x000000ffff077224 */ /* 0x000fe400078e00ff */
[----:B------:R-:W-:Y:S01]  /*0a50*/  IMAD.MOV.U32 R24, RZ, RZ, RZ ;  /* 0x000000ffff187224 */ /* 0x000fe200078e00ff */
[----:B------:R-:W-:Y:S01]  /*0a60*/  IADD3.X R6, PT, PT, R13, UR9, RZ, P2, !PT ;  /* 0x000000090d067c10 */ /* 0x000fe200097fe4ff */
[----:B------:R-:W1:Y:S01]  /*0a70*/  LDCU.64 UR16, c[0x0][0x3a0] ;  /* 0x00007400ff1077ac */ /* 0x000e620008000a00 */
[----:B0-----:R-:W-:-:S04]  /*0a80*/  ISETP.GE.U32.AND P1, PT, R5, UR14, PT ;  /* 0x0000000e05007c0c */ /* 0x001fc8000bf26070 */
[----:B------:R-:W-:-:S13]  /*0a90*/  ISETP.GE.U32.AND.EX P1, PT, R6, UR15, PT, P1 ;  /* 0x0000000f06007c0c */ /* 0x000fda000bf26110 */
.L_x_45:
[----:B------:R-:W0:Y:S01]  /*0aa0*/  LDC.64 R8, c[0x0][0x3b0] ;  /* 0x0000ec00ff087b82 */ /* 0x000e220000000a00 */
[----:B------:R-:W-:Y:S02]  /*0ab0*/  IMAD.MOV.U32 R14, RZ, RZ, R7 ;  /* 0x000000ffff0e7224 */ /* 0x000fe400078e0007 */
[----:B------:R-:W-:-:S05]  /*0ac0*/  IMAD.MOV.U32 R15, RZ, RZ, R24 ;  /* 0x000000ffff0f7224 */ /* 0x000fca00078e0018 */
[----:B------:R-:W2:Y:S08]  /*0ad0*/  LDC.64 R16, c[0x0][0x398] ;  /* 0x0000e600ff107b82 */ /* 0x000eb00000000a00 */
[----:B------:R-:W3:Y:S01]  /*0ae0*/  LDC.64 R18, c[0x0][0x390] ;  /* 0x0000e400ff127b82 */ /* 0x000ee20000000a00 */
[C---:B0-----:R-:W-:Y:S02]  /*0af0*/  IMAD R22, R8.reuse, UR9, RZ ;  /* 0x0000000908167c24 */ /* 0x041fe4000f8e02ff */
[----:B------:R-:W-:Y:S01]  /*0b00*/  IMAD.WIDE.U32 R20, R8, UR8, R14 ;  /* 0x0000000808147c25 */ /* 0x000fe2000f8e000e */
[----:B------:R-:W-:-:S03]  /*0b10*/  IADD3 R14, P2, PT, R4, R7, RZ ;  /* 0x00000007040e7210 */ /* 0x000fc60007f5e0ff */
[----:B------:R-:W-:Y:S01]  /*0b20*/  IMAD R15, R9, UR8, R22 ;  /* 0x00000008090f7c24 */ /* 0x000fe2000f8e0216 */
[----:B--2---:R-:W-:Y:S01]  /*0b30*/  LEA R16, P3, R20, R16, 0x3 ;  /* 0x0000001014107211 */ /* 0x004fe200078618ff */
[----:B-1----:R-:W-:Y:S02]  /*0b40*/  IMAD R22, R6, UR16, RZ ;  /* 0x0000001006167c24 */ /* 0x002fe4000f8e02ff */
[----:B------:R-:W-:Y:S02]  /*0b50*/  IMAD.IADD R21, R21, 0x1, R15 ;  /* 0x0000000115157824 */ /* 0x000fe400078e020f */
[----:B------:R-:W-:Y:S01]  /*0b60*/  IMAD.X R15, R3, 0x1, R24, P2 ;  /* 0x00000001030f7824 */ /* 0x000fe200010e0618 */
[----:B------:R-:W-:Y:S01]  /*0b70*/  ISETP.GE.U32.AND P2, PT, R14, UR16, PT ;  /* 0x000000100e007c0c */ /* 0x000fe2000bf46070 */
[C---:B------:R-:W-:Y:S01]  /*0b80*/  IMAD R23, R5.reuse, UR17, R22 ;  /* 0x0000001105177c24 */ /* 0x040fe2000f8e0216 */
[----:B------:R-:W-:Y:S01]  /*0b90*/  LEA.HI.X R17, R20, R17, R21, 0x3, P3 ;  /* 0x0000001114117211 */ /* 0x000fe200018f1c15 */
[----:B------:R-:W-:Y:S01]  /*0ba0*/  IMAD.WIDE.U32 R20, R5, UR16, R14 ;  /* 0x0000001005147c25 */ /* 0x000fe2000f8e000e */
[----:B------:R-:W-:-:S03]  /*0bb0*/  ISETP.GE.U32.OR.EX P2, PT, R15, UR17, P1, P2 ;  /* 0x000000110f007c0c */ /* 0x000fc60008f46520 */
[----:B------:R-:W-:Y:S01]  /*0bc0*/  IMAD.IADD R21, R21, 0x1, R23 ;  /* 0x0000000115157824 */ /* 0x000fe200078e0217 */
[----:B---3--:R-:W-:-:S04]  /*0bd0*/  LEA R18, P3, R20, R18, 0x3 ;  /* 0x0000001214127211 */ /* 0x008fc800078618ff */
[----:B------:R-:W-:Y:S02]  /*0be0*/  LEA.HI.X R19, R20, R19, R21, 0x3, P3 ;  /* 0x0000001314137211 */ /* 0x000fe400018f1c15 */
[----:B------:R-:W-:-:S03]  /*0bf0*/  IADD3 R20, P5, PT, R14, 0x1, RZ ;  /* 0x000000010e147810 */ /* 0x000fc60007fbe0ff */
[----:B------:R-:W2:Y:S01]  /*0c00*/  @!P2 LDG.E.64 R26, desc[UR20][R16.64] ;  /* 0x00000014101aa981 */ /* 0x000ea2000c1e1b00 */
[----:B------:R-:W-:Y:S01]  /*0c10*/  ISETP.GE.U32.AND P3, PT, R20, UR16, PT ;  /* 0x0000001014007c0c */ /* 0x000fe2000bf66070 */
[----:B------:R-:W-:Y:S02]  /*0c20*/  IMAD.X R20, RZ, RZ, R15, P5 ;  /* 0x000000ffff147224 */ /* 0x000fe400028e060f */
[----:B------:R-:W2:Y:S03]  /*0c30*/  @!P2 LDG.E.64 R28, desc[UR20][R18.64] ;  /* 0x00000014121ca981 */ /* 0x000ea6000c1e1b00 */
[----:B------:R-:W-:-:S13]  /*0c40*/  ISETP.GE.U32.OR.EX P3, PT, R20, UR17, P1, P3 ;  /* 0x0000001114007c0c */ /* 0x000fda0008f66530 */
[----:B------:R-:W3:Y:S04]  /*0c50*/  @!P3 LDG.E.64 R20, desc[UR20][R16.64+0x8] ;  /* 0x000008141014b981 */ /* 0x000ee8000c1e1b00 */
[----:B------:R-:W3:Y:S01]  /*0c60*/  @!P3 LDG.E.64 R22, desc[UR20][R18.64+0x8] ;  /* 0x000008141216b981 */ /* 0x000ee2000c1e1b00 */
[----:B------:R-:W-:Y:S01]  /*0c70*/  IADD3 R25, P5, PT, R14, 0x2, RZ ;  /* 0x000000020e197810 */ /* 0x000fe20007fbe0ff */
[----:B--2---:R-:W-:-:S03]  /*0c80*/  @!P2 DFMA R10, R28, R26, R10 ;  /* 0x0000001a1c0aa22b */ /* 0x004fc6000000000a */
[----:B------:R-:W-:Y:S01]  /*0c90*/  ISETP.GE.U32.AND P2, PT, R25, UR16, PT ;  /* 0x0000001019007c0c */ /* 0x000fe2000bf46070 */
[----:B------:R-:W-:-:S05]  /*0ca0*/  IMAD.X R25, RZ, RZ, R15, P5 ;  /* 0x000000ffff197224 */ /* 0x000fca00028e060f */
[----:B------:R-:W-:Y:S01]  /*0cb0*/  ISETP.GE.U32.OR.EX P2, PT, R25, UR17, P1, P2 ;  /* 0x0000001119007c0c */ /* 0x000fe20008f46520 */
[----:B---3--:R-:W-:-:S12]  /*0cc0*/  @!P3 DFMA R10, R22, R20, R10 ;  /* 0x00000014160ab22b */ /* 0x008fd8000000000a */
[----:B------:R-:W2:Y:S01]  /*0cd0*/  @!P2 LDG.E.64 R26, desc[UR20][R16.64+0x10] ;  /* 0x00001014101aa981 */ /* 0x000ea2000c1e1b00 */
[----:B------:R-:W-:-:S03]  /*0ce0*/  IADD3 R20, P5, PT, R14, 0x3, RZ ;  /* 0x000000030e147810 */ /* 0x000fc60007fbe0ff */
[----:B------:R-:W2:Y:S01]  /*0cf0*/  @!P2 LDG.E.64 R28, desc[UR20][R18.64+0x10] ;  /* 0x00001014121ca981 */ /* 0x000ea2000c1e1b00 */
[----:B------:R-:W-:Y:S01]  /*0d00*/  ISETP.GE.U32.AND P3, PT, R20, UR16, PT ;  /* 0x0000001014007c0c */ /* 0x000fe2000bf66070 */
[----:B------:R-:W-:-:S05]  /*0d10*/  IMAD.X R20, RZ, RZ, R15, P5 ;  /* 0x000000ffff147224 */ /* 0x000fca00028e060f */
[----:B------:R-:W-:-:S13]  /*0d20*/  ISETP.GE.U32.OR.EX P3, PT, R20, UR17, P1, P3 ;  /* 0x0000001114007c0c */ /* 0x000fda0008f66530 */
[----:B------:R-:W3:Y:S04]  /*0d30*/  @!P3 LDG.E.64 R20, desc[UR20][R16.64+0x18] ;  /* 0x000018141014b981 */ /* 0x000ee8000c1e1b00 */
[----:B------:R-:W3:Y:S01]  /*0d40*/  @!P3 LDG.E.64 R22, desc[UR20][R18.64+0x18] ;  /* 0x000018141216b981 */ /* 0x000ee2000c1e1b00 */
[----:B--2---:R-:W-:Y:S01]  /*0d50*/  @!P2 DFMA R10, R28, R26, R10 ;  /* 0x0000001a1c0aa22b */ /* 0x004fe2000000000a */
[----:B------:R-:W-:-:S04]  /*0d60*/  IADD3 R25, P2, PT, R14, 0x4, RZ ;  /* 0x000000040e197810 */ /* 0x000fc80007f5e0ff */
        /* <DEDUP_REMOVED lines=12> */
[C---:B------:R-:W-:Y:S02]  /*0e30*/  IADD3 R25, P3, PT, R14.reuse, 0x6, RZ ;  /* 0x000000060e197810 */ /* 0x040fe40007f7e0ff */
[----:B------:R-:W-:Y:S01]  /*0e40*/  IADD3 R14, P6, PT, R14, 0x7, RZ ;  /* 0x000000070e0e7810 */ /* 0x000fe20007fde0ff */
[----:B--2---:R-:W-:Y:S01]  /*0e50*/  @!P5 DFMA R10, R28, R26, R10 ;  /* 0x0000001a1c0ad22b */ /* 0x004fe2000000000a */
[----:B------:R-:W-:Y:S01]  /*0e60*/  ISETP.GE.U32.AND P5, PT, R25, UR16, PT ;  /* 0x0000001019007c0c */ /* 0x000fe2000bfa6070 */
[--C-:B------:R-:W-:Y:S01]  /*0e70*/  IMAD.X R25, RZ, RZ, R15.reuse, P3 ;  /* 0x000000ffff197224 */ /* 0x100fe200018e060f */
[----:B------:R-:W-:Y:S01]  /*0e80*/  ISETP.GE.U32.AND P3, PT, R14, UR16, PT ;  /* 0x000000100e007c0c */ /* 0x000fe2000bf66070 */
[----:B------:R-:W-:-:S03]  /*0e90*/  IMAD.X R14, RZ, RZ, R15, P6 ;  /* 0x000000ffff0e7224 */ /* 0x000fc600030e060f */
[----:B------:R-:W-:Y:S02]  /*0ea0*/  ISETP.GE.U32.OR.EX P5, PT, R25, UR17, P1, P5 ;  /* 0x0000001119007c0c */ /* 0x000fe40008fa6550 */
[----:B------:R-:W-:-:S11]  /*0eb0*/  ISETP.GE.U32.OR.EX P3, PT, R14, UR17, P1, P3 ;  /* 0x000000110e007c0c */ /* 0x000fd60008f66530 */
[----:B------:R-:W2:Y:S01]  /*0ec0*/  @!P5 LDG.E.64 R14, desc[UR20][R16.64+0x30] ;  /* 0x00003014100ed981 */ /* 0x000ea2000c1e1b00 */
[----:B---3--:R-:W-:-:S03]  /*0ed0*/  @!P2 DFMA R10, R22, R20, R10 ;  /* 0x00000014160aa22b */ /* 0x008fc6000000000a */
[----:B------:R-:W3:Y:S04]  /*0ee0*/  @!P3 LDG.E.64 R26, desc[UR20][R18.64+0x38] ;  /* 0x00003814121ab981 */ /* 0x000ee8000c1e1b00 */
[----:B------:R-:W2:Y:S04]  /*0ef0*/  @!P5 LDG.E.64 R20, desc[UR20][R18.64+0x30] ;  /* 0x000030141214d981 */ /* 0x000ea8000c1e1b00 */
[----:B------:R-:W3:Y:S01]  /*0f00*/  @!P3 LDG.E.64 R22, desc[UR20][R16.64+0x38] ;  /* 0x000038141016b981 */ /* 0x000ee2000c1e1b00 */
[----:B------:R-:W-:-:S05]  /*0f10*/  IADD3 R7, P2, PT, R7, 0x8, RZ ;  /* 0x0000000807077810 */ /* 0x000fca0007f5e0ff */
[----:B------:R-:W-:Y:S01]  /*0f20*/  IMAD.X R24, RZ, RZ, R24, P2 ;  /* 0x000000ffff187224 */ /* 0x000fe200010e0618 */
[----:B------:R-:W-:-:S04]  /*0f30*/  ISETP.NE.U32.AND P2, PT, R7, UR6, PT ;  /* 0x0000000607007c0c */ /* 0x000fc8000bf45070 */
[----:B------:R-:W-:Y:S01]  /*0f40*/  ISETP.NE.AND.EX P2, PT, R24, R9, PT, P2 ;  /* 0x000000091800720c */ /* 0x000fe20003f45320 */
[----:B--2---:R-:W-:-:S08]  /*0f50*/  @!P5 DFMA R10, R20, R14, R10 ;  /* 0x0000000e140ad22b */ /* 0x004fd0000000000a */
[----:B---3--:R-:W-:-:S04]  /*0f60*/  @!P3 DFMA R10, R26, R22, R10 ;  /* 0x000000161a0ab22b */ /* 0x008fc8000000000a */
[----:B------:R-:W-:Y:S07]  /*0f70*/  @P2 BRA `(.L_x_45) ;  /* 0xfffffff800c82947 */ /* 0x000fee000383ffff */
[----:B------:R-:W0:Y:S01]  /*0f80*/  LDC R5, c[0x0][0x3b4] ;  /* 0x0000ed00ff057b82 */ /* 0x000e220000000800 */
[----:B------:R-:W-:-:S07]  /*0f90*/  IMAD.U32 R22, RZ, RZ, UR6 ;  /* 0x00000006ff167e24 */ /* 0x000fce000f8e00ff */
.L_x_44:
[----:B------:R-:W1:Y:S02]  /*0fa0*/  LDCU UR14, c[0x0][0x3b0] ;  /* 0x00007600ff0e77ac */ /* 0x000e640008000800 */
[----:B-1----:R-:W-:-:S04]  /*0fb0*/  ULOP3.LUT UR14, UR14, 0x7, URZ, 0xc0, !UPT ;  /* 0x000000070e0e7892 */ /* 0x002fc8000f8ec0ff */
[----:B------:R-:W-:-:S04]  /*0fc0*/  UISETP.NE.U32.AND UP1, UPT, UR14, URZ, UPT ;  /* 0x000000ff0e00728c */ /* 0x000fc8000bf25070 */
[----:B------:R-:W-:-:S09]  /*0fd0*/  UISETP.NE.AND.EX UP1, UPT, URZ, URZ, UPT, UP1 ;  /* 0x000000ffff00728c */ /* 0x000fd2000bf25310 */
[----:B------:R-:W-:Y:S05]  /*0fe0*/  BRA.U !UP1, `(.L_x_46) ;  /* 0x0000000509f07547 */ /* 0x000fea000b800000 */
[----:B------:R-:W1:Y:S02]  /*0ff0*/  LDCU UR14, c[0x0][0x3b0] ;  /* 0x00007600ff0e77ac */ /* 0x000e640008000800 */
[----:B-1----:R-:W-:-:S04]  /*1000*/  ULOP3.LUT UR14, UR14, 0x3, URZ, 0xc0, !UPT ;  /* 0x000000030e0e7892 */ /* 0x002fc8000f8ec0ff */
[----:B------:R-:W-:-:S04]  /*1010*/  UISETP.NE.U32.AND UP1, UPT, UR14, URZ, UPT ;  /* 0x000000ff0e00728c */ /* 0x000fc8000bf25070 */
[----:B------:R-:W-:Y:S01]  /*1020*/  UISETP.NE.AND.EX UP1, UPT, URZ, URZ, UPT, UP1 ;  /* 0x000000ffff00728c */ /* 0x000fe2000bf25310 */
[----:B------:R-:W-:Y:S10]  /*1030*/  @!P0 BRA `(.L_x_47) ;  /* 0x0000000000c88947 */ /* 0x000ff40003800000 */
[----:B------:R-:W1:Y:S01]  /*1040*/  LDCU.128 UR16, c[0x0][0x3a0] ;  /* 0x00007400ff1077ac */ /* 0x000e620008000c00 */
[----:B------:R-:W2:Y:S01]  /*1050*/  LDC.64 R6, c[0x0][0x398] ;  /* 0x0000e600ff067b82 */ /* 0x000ea20000000a00 */
[----:B------:R-:W-:Y:S01]  /*1060*/  IADD3 R21, P2, PT, R12, UR8, RZ ;  /* 0x000000080c157c10 */ /* 0x000fe2000ff5e0ff */
[----:B0-----:R-:W-:Y:S01]  /*1070*/  IMAD.MOV.U32 R23, RZ, RZ, R5 ;  /* 0x000000ffff177224 */ /* 0x001fe200078e0005 */
[----:B------:R-:W-:Y:S01]  /*1080*/  IADD3 R16, P1, PT, R4, R22, RZ ;  /* 0x0000001604107210 */ /* 0x000fe20007f3e0ff */
[C---:B------:R-:W-:Y:S01]  /*1090*/  IMAD R24, R8.reuse, UR9, RZ ;  /* 0x0000000908187c24 */ /* 0x040fe2000f8e02ff */
[----:B------:R-:W-:Y:S01]  /*10a0*/  IADD3.X R20, PT, PT, R13, UR9, RZ, P2, !PT ;  /* 0x000000090d147c10 */ /* 0x000fe200097fe4ff */
[----:B------:R-:W-:Y:S02]  /*10b0*/  IMAD.WIDE.U32 R18, R8, UR8, R22 ;  /* 0x0000000808127c25 */ /* 0x000fe4000f8e0016 */
[----:B------:R-:W0:Y:S02]  /*10c0*/  LDC.64 R14, c[0x0][0x390] ;  /* 0x0000e400ff0e7b82 */ /* 0x000e240000000a00 */
[----:B------:R-:W-:-:S02]  /*10d0*/  IMAD.X R17, R3, 0x1, R5, P1 ;  /* 0x0000000103117824 */ /* 0x000fc400008e0605 */
[----:B------:R-:W-:-:S04]  /*10e0*/  IMAD R25, R9, UR8, R24 ;  /* 0x0000000809197c24 */ /* 0x000fc8000f8e0218 */
[----:B------:R-:W-:Y:S01]  /*10f0*/  IMAD.IADD R19, R25, 0x1, R19 ;  /* 0x0000000119137824 */ /* 0x000fe200078e0213 */
[----:B-1----:R-:W-:Y:S02]  /*1100*/  ISETP.GE.U32.AND P3, PT, R21, UR18, PT ;  /* 0x0000001215007c0c */ /* 0x002fe4000bf66070 */
[----:B------:R-:W-:Y:S02]  /*1110*/  ISETP.GE.U32.AND P2, PT, R16, UR16, PT ;  /* 0x0000001010007c0c */ /* 0x000fe4000bf46070 */
[C---:B------:R-:W-:Y:S01]  /*1120*/  ISETP.GE.U32.AND.EX P3, PT, R20.reuse, UR19, PT, P3 ;  /* 0x0000001314007c0c */ /* 0x040fe2000bf66130 */
[----:B------:R-:W-:Y:S01]  /*1130*/  IMAD R20, R20, UR16, RZ ;  /* 0x0000001014147c24 */ /* 0x000fe2000f8e02ff */
[----:B--2---:R-:W-:-:S03]  /*1140*/  LEA R6, P5, R18, R6, 0x3 ;  /* 0x0000000612067211 */ /* 0x004fc600078a18ff */
[----:B------:R-:W-:Y:S01]  /*1150*/  IMAD R23, R21, UR17, R20 ;  /* 0x0000001115177c24 */ /* 0x000fe2000f8e0214 */
[----:B------:R-:W-:Y:S01]  /*1160*/  ISETP.GE.U32.OR.EX P2, PT, R17, UR17, P3, P2 ;  /* 0x0000001111007c0c */ /* 0x000fe20009f46520 */
[----:B------:R-:W-:Y:S01]  /*1170*/  IMAD.WIDE.U32 R20, R21, UR16, R16 ;  /* 0x0000001015147c25 */ /* 0x000fe2000f8e0010 */
[----:B------:R-:W-:-:S03]  /*1180*/  LEA.HI.X R7, R18, R7, R19, 0x3, P5 ;  /* 0x0000000712077211 */ /* 0x000fc600028f1c13 */
[----:B------:R-:W-:Y:S01]  /*1190*/  IMAD.IADD R21, R23, 0x1, R21 ;  /* 0x0000000117157824 */ /* 0x000fe200078e0215 */
[----:B0-----:R-:W-:-:S04]  /*11a0*/  LEA R14, P1, R20, R14, 0x3 ;  /* 0x0000000e140e7211 */ /* 0x001fc800078218ff */
[----:B------:R-:W-:-:S03]  /*11b0*/  LEA.HI.X R15, R20, R15, R21, 0x3, P1 ;  /* 0x0000000f140f7211 */ /* 0x000fc600008f1c15 */
[----:B------:R-:W2:Y:S04]  /*11c0*/  @!P2 LDG.E.64 R20, desc[UR20][R6.64] ;  /* 0x000000140614a981 */ /* 0x000ea8000c1e1b00 */
[----:B------:R-:W2:Y:S01]  /*11d0*/  @!P2 LDG.E.64 R18, desc[UR20][R14.64] ;  /* 0x000000140e12a981 */ /* 0x000ea2000c1e1b00 */
[----:B------:R-:W-:-:S04]  /*11e0*/  IADD3 R23, P5, PT, R16, 0x1, RZ ;  /* 0x0000000110177810 */ /* 0x000fc80007fbe0ff */
[----:B------:R-:W-:Y:S01]  /*11f0*/  ISETP.GE.U32.AND P1, PT, R23, UR16, PT ;  /* 0x0000001017007c0c */ /* 0x000fe2000bf26070 */
[----:B------:R-:W-:Y:S01]  /*1200*/  IMAD.X R24, RZ, RZ, R17, P5 ;  /* 0x000000ffff187224 */ /* 0x000fe200028e0611 */
[----:B------:R-:W-:-:S04]  /*1210*/  IADD3 R23, P6, PT, R16, 0x2, RZ ;  /* 0x0000000210177810 */ /* 0x000fc80007fde0ff */
[----:B------:R-:W-:Y:S02]  /*1220*/  ISETP.GE.U32.OR.EX P1, PT, R24, UR17, P3, P1 ;  /* 0x0000001118007c0c */ /* 0x000fe40009f26510 */
[----:B------:R-:W-:Y:S01]  /*1230*/  ISETP.GE.U32.AND P5, PT, R23, UR16, PT ;  /* 0x0000001017007c0c */ /* 0x000fe2000bfa6070 */
[----:B------:R-:W-:Y:S01]  /*1240*/  IMAD.X R23, RZ, RZ, R17, P6 ;  /* 0x000000ffff177224 */ /* 0x000fe200030e0611 */
[----:B------:R-:W-:-:S04]  /*1250*/  IADD3 R16, P6, PT, R16, 0x3, RZ ;  /* 0x0000000310107810 */ /* 0x000fc80007fde0ff */
[----:B------:R-:W-:-:S05]  /*1260*/  ISETP.GE.U32.OR.EX P5, PT, R23, UR17, P3, P5 ;  /* 0x0000001117007c0c */ /* 0x000fca0009fa6550 */
[----:B------:R-:W3:Y:S01]  /*1270*/  @!P1 LDG.E.64 R24, desc[UR20][R14.64+0x8] ;  /* 0x000008140e189981 */ /* 0x000ee2000c1e1b00 */
[----:B--2---:R-:W-:Y:S01]  /*1280*/  @!P2 DFMA R10, R18, R20, R10 ;  /* 0x00000014120aa22b */ /* 0x004fe2000000000a */
[----:B------:R-:W-:Y:S01]  /*1290*/  ISETP.GE.U32.AND P2, PT, R16, UR16, PT ;  /* 0x0000001010007c0c */ /* 0x000fe2000bf46070 */
[----:B------:R-:W-:-:S05]  /*12a0*/  IMAD.X R18, RZ, RZ, R17, P6 ;  /* 0x000000ffff127224 */ /* 0x000fca00030e0611 */
[----:B------:R-:W2:Y:S04]  /*12b0*/  @!P5 LDG.E.64 R20, desc[UR20][R14.64+0x10] ;  /* 0x000010140e14d981 */ /* 0x000ea8000c1e1b00 */
[----:B------:R-:W3:Y:S01]  /*12c0*/  @!P1 LDG.E.64 R16, desc[UR20][R6.64+0x8] ;  /* 0x0000081406109981 */ /* 0x000ee2000c1e1b00 */
[----:B------:R-:W-:-:S03]  /*12d0*/  ISETP.GE.U32.OR.EX P3, PT, R18, UR17, P3, P2 ;  /* 0x0000001112007c0c */ /* 0x000fc60009f66520 */
[----:B------:R-:W2:Y:S10]  /*12e0*/  @!P5 LDG.E.64 R18, desc[UR20][R6.64+0x10] ;  /* 0x000010140612d981 */ /* 0x000eb4000c1e1b00 */
[----:B------:R-:W4:Y:S04]  /*12f0*/  @!P3 LDG.E.64 R26, desc[UR20][R6.64+0x18] ;  /* 0x00001814061ab981 */ /* 0x000f28000c1e1b00 */
[----:B------:R-:W4:Y:S01]  /*1300*/  @!P3 LDG.E.64 R28, desc[UR20][R14.64+0x18] ;  /* 0x000018140e1cb981 */ /* 0x000f22000c1e1b00 */
[----:B---3--:R-:W-:Y:S01]  /*1310*/  @!P1 DFMA R10, R24, R16, R10 ;  /* 0x00000010180a922b */ /* 0x008fe2000000000a */
[----:B------:R-:W-:-:S07]  /*1320*/  IADD3 R22, P1, PT, R22, 0x4, RZ ;  /* 0x0000000416167810 */ /* 0x000fce0007f3e0ff */
[----:B--2---:R-:W-:Y:S01]  /*1330*/  @!P5 DFMA R10, R20, R18, R10 ;  /* 0x00000012140ad22b */ /* 0x004fe2000000000a */
[----:B------:R-:W-:-:S07]  /*1340*/  IMAD.X R5, RZ, RZ, R5, P1 ;  /* 0x000000ffff057224 */ /* 0x000fce00008e0605 */
[----:B----4-:R-:W-:-:S11]  /*1350*/  @!P3 DFMA R10, R28, R26, R10 ;  /* 0x0000001a1c0ab22b */ /* 0x010fd6000000000a */
.L_x_47:
[----:B------:R-:W-:Y:S05]  /*1360*/  BRA.U !UP1, `(.L_x_46) ;  /* 0x0000000509107547 */ /* 0x000fea000b800000 */
[----:B------:R-:W-:Y:S01]  /*1370*/  UISETP.NE.U32.AND UP1, UPT, UR14, 0x1, UPT ;  /* 0x000000010e00788c */ /* 0x000fe2000bf25070 */
[----:B------:R-:W-:-:S03]  /*1380*/  LOP3.LUT P5, RZ, R8, 0x1, RZ, 0xc0, !PT ;  /* 0x0000000108ff7812 */ /* 0x000fc600078ac0ff */
[----:B------:R-:W-:-:S09]  /*1390*/  UISETP.NE.AND.EX UP1, UPT, URZ, URZ, UPT, UP1 ;  /* 0x000000ffff00728c */ /* 0x000fd2000bf25310 */
[----:B------:R-:W-:Y:S05]  /*13a0*/  BRA.U !UP1, `(.L_x_48) ;  /* 0x0000000109907547 */ /* 0x000fea000b800000 */
        /* <DEDUP_REMOVED lines=9> */
[----:B------:R-:W-:-:S02]  /*1440*/  IMAD R23, R9, UR8, R20 ;  /* 0x0000000809177c24 */ /* 0x000fc4000f8e0214 */
[----:B------:R-:W-:Y:S02]  /*1450*/  IMAD.X R17, R3, 0x1, R5, P3 ;  /* 0x0000000103117824 */ /* 0x000fe400018e0605 */
[----:B------:R-:W-:Y:S01]  /*1460*/  IMAD.IADD R23, R23, 0x1, R19 ;  /* 0x0000000117177824 */ /* 0x000fe200078e0213 */
[C---:B-1----:R-:W-:Y:S01]  /*1470*/  ISETP.GE.U32.AND P1, PT, R21.reuse, UR18, PT ;  /* 0x0000001215007c0c */ /* 0x042fe2000bf26070 */
[----:B------:R-:W-:Y:S01]  /*1480*/  IMAD R20, R24, UR16, RZ ;  /* 0x0000001018147c24 */ /* 0x000fe2000f8e02ff */
[----:B------:R-:W-:Y:S02]  /*1490*/  ISETP.GE.U32.AND P2, PT, R16, UR16, PT ;  /* 0x0000001010007c0c */ /* 0x000fe4000bf46070 */
[----:B------:R-:W-:Y:S01]  /*14a0*/  ISETP.GE.U32.AND.EX P1, PT, R24, UR19, PT, P1 ;  /* 0x0000001318007c0c */ /* 0x000fe2000bf26110 */
[C---:B------:R-:W-:Y:S01]  /*14b0*/  IMAD R19, R21.reuse, UR17, R20 ;  /* 0x0000001115137c24 */ /* 0x040fe2000f8e0214 */
[----:B------:R-:W-:Y:S01]  /*14c0*/  IADD3 R24, P6, PT, R16, 0x1, RZ ;  /* 0x0000000110187810 */ /* 0x000fe20007fde0ff */
[----:B------:R-:W-:Y:S01]  /*14d0*/  IMAD.WIDE.U32 R20, R21, UR16, R16 ;  /* 0x0000001015147c25 */ /* 0x000fe2000f8e0010 */
[----:B--2---:R-:W-:-:S02]  /*14e0*/  LEA R6, P3, R18, R6, 0x3 ;  /* 0x0000000612067211 */ /* 0x004fc400078618ff */
[----:B------:R-:W-:Y:S01]  /*14f0*/  ISETP.GE.U32.OR.EX P2, PT, R17, UR17, P1, P2 ;  /* 0x0000001111007c0c */ /* 0x000fe20008f46520 */
[----:B------:R-:W-:Y:S01]  /*1500*/  IMAD.X R16, RZ, RZ, R17, P6 ;  /* 0x000000ffff107224 */ /* 0x000fe200030e0611 */
[----:B------:R-:W-:Y:S01]  /*1510*/  LEA.HI.X R7, R18, R7, R23, 0x3, P3 ;  /* 0x0000000712077211 */ /* 0x000fe200018f1c17 */
[----:B------:R-:W-:Y:S01]  /*1520*/  IMAD.IADD R17, R19, 0x1, R21 ;  /* 0x0000000113117824 */ /* 0x000fe200078e0215 */
[----:B------:R-:W-:Y:S02]  /*1530*/  ISETP.GE.U32.AND P3, PT, R24, UR16, PT ;  /* 0x0000001018007c0c */ /* 0x000fe4000bf66070 */
[----:B0-----:R-:W-:Y:S02]  /*1540*/  LEA R14, P6, R20, R14, 0x3 ;  /* 0x0000000e140e7211 */ /* 0x001fe400078c18ff */
[----:B------:R-:W-:Y:S02]  /*1550*/  ISETP.GE.U32.OR.EX P3, PT, R16, UR17, P1, P3 ;  /* 0x0000001110007c0c */ /* 0x000fe40008f66530 */
[----:B------:R-:W-:-:S03]  /*1560*/  LEA.HI.X R15, R20, R15, R17, 0x3, P6 ;  /* 0x0000000f140f7211 */ /* 0x000fc600030f1c11 */
[----:B------:R-:W2:Y:S04]  /*1570*/  @!P2 LDG.E.64 R16, desc[UR20][R6.64] ;  /* 0x000000140610a981 */ /* 0x000ea8000c1e1b00 */
[----:B------:R-:W2:Y:S04]  /*1580*/  @!P2 LDG.E.64 R18, desc[UR20][R14.64] ;  /* 0x000000140e12a981 */ /* 0x000ea8000c1e1b00 */
[----:B------:R-:W3:Y:S04]  /*1590*/  @!P3 LDG.E.64 R24, desc[UR20][R6.64+0x8] ;  /* 0x000008140618b981 */ /* 0x000ee8000c1e1b00 */
[----:B------:R-:W3:Y:S01]  /*15a0*/  @!P3 LDG.E.64 R20, desc[UR20][R14.64+0x8] ;  /* 0x000008140e14b981 */ /* 0x000ee2000c1e1b00 */
[----:B------:R-:W-:-:S05]  /*15b0*/  IADD3 R22, P1, PT, R22, 0x2, RZ ;  /* 0x0000000216167810 */ /* 0x000fca0007f3e0ff */
[----:B------:R-:W-:Y:S01]  /*15c0*/  IMAD.X R5, RZ, RZ, R5, P1 ;  /* 0x000000ffff057224 */ /* 0x000fe200008e0605 */
[----:B--2---:R-:W-:-:S08]  /*15d0*/  @!P2 DFMA R10, R18, R16, R10 ;  /* 0x00000010120aa22b */ /* 0x004fd0000000000a */
[----:B---3--:R-:W-:-:S11]  /*15e0*/  @!P3 DFMA R10, R20, R24, R10 ;  /* 0x00000018140ab22b */ /* 0x008fd6000000000a */
.L_x_48:
[----:B------:R-:W-:Y:S05]  /*15f0*/  @!P5 BRA `(.L_x_46) ;  /* 0x00000000006cd947 */ /* 0x000fea0003800000 */
[----:B------:R-:W1:Y:S01]  /*1600*/  LDCU.128 UR16, c[0x0][0x3a0] ;  /* 0x00007400ff1077ac */ /* 0x000e620008000c00 */
[----:B------:R-:W-:Y:S01]  /*1610*/  IADD3 R18, P2, PT, R4, R22, RZ ;  /* 0x0000001604127210 */ /* 0x000fe20007f5e0ff */
[----:B------:R-:W2:Y:S01]  /*1620*/  LDC.64 R14, c[0x0][0x390] ;  /* 0x0000e400ff0e7b82 */ /* 0x000ea20000000a00 */
[----:B------:R-:W-:Y:S01]  /*1630*/  IADD3 R21, P3, PT, R12, UR8, RZ ;  /* 0x000000080c157c10 */ /* 0x000fe2000ff7e0ff */
[--C-:B0-----:R-:W-:Y:S02]  /*1640*/  IMAD.MOV.U32 R23, RZ, RZ, R5.reuse ;  /* 0x000000ffff177224 */ /* 0x101fe400078e0005 */
[----:B------:R-:W-:Y:S01]  /*1650*/  IMAD.X R19, R3, 0x1, R5, P2 ;  /* 0x0000000103137824 */ /* 0x000fe200010e0605 */
[----:B------:R-:W-:Y:S01]  /*1660*/  IADD3.X R24, PT, PT, R13, UR9, RZ, P3, !PT ;  /* 0x000000090d187c10 */ /* 0x000fe20009ffe4ff */
[C---:B------:R-:W-:Y:S02]  /*1670*/  IMAD R20, R8.reuse, UR9, RZ ;  /* 0x0000000908147c24 */ /* 0x040fe4000f8e02ff */
[----:B------:R-:W0:Y:S01]  /*1680*/  LDC.64 R6, c[0x0][0x398] ;  /* 0x0000e600ff067b82 */ /* 0x000e220000000a00 */
[----:B------:R-:W-:-:S04]  /*1690*/  IMAD.WIDE.U32 R16, R8, UR8, R22 ;  /* 0x0000000808107c25 */ /* 0x000fc8000f8e0016 */
[----:B------:R-:W-:Y:S01]  /*16a0*/  IMAD R9, R9, UR8, R20 ;  /* 0x0000000809097c24 */ /* 0x000fe2000f8e0214 */
[----:B-1----:R-:W-:Y:S01]  /*16b0*/  ISETP.GE.U32.AND P1, PT, R18, UR16, PT ;  /* 0x0000001012007c0c */ /* 0x002fe2000bf26070 */
[----:B------:R-:W-:Y:S01]  /*16c0*/  IMAD R5, R24, UR16, RZ ;  /* 0x0000001018057c24 */ /* 0x000fe2000f8e02ff */
[----:B------:R-:W-:Y:S01]  /*16d0*/  ISETP.GE.U32.AND P2, PT, R21, UR18, PT ;  /* 0x0000001215007c0c */ /* 0x000fe2000bf46070 */
[----:B------:R-:W-:Y:S01]  /*16e0*/  IMAD.IADD R17, R9, 0x1, R17 ;  /* 0x0000000109117824 */ /* 0x000fe200078e0211 */
[----:B------:R-:W-:Y:S01]  /*16f0*/  ISETP.GE.U32.AND.EX P1, PT, R19, UR17, PT, P1 ;  /* 0x0000001113007c0c */ /* 0x000fe2000bf26110 */
[----:B------:R-:W-:-:S03]  /*1700*/  IMAD.WIDE.U32 R18, R21, UR16, R18 ;  /* 0x0000001015127c25 */ /* 0x000fc6000f8e0012 */
[----:B------:R-:W-:Y:S01]  /*1710*/  ISETP.GE.U32.OR.EX P1, PT, R24, UR19, P1, P2 ;  /* 0x0000001318007c0c */ /* 0x000fe20008f26520 */
[----:B------:R-:W-:-:S04]  /*1720*/  IMAD R5, R21, UR17, R5 ;  /* 0x0000001115057c24 */ /* 0x000fc8000f8e0205 */
[----:B------:R-:W-:-:S08]  /*1730*/  IMAD.IADD R5, R5, 0x1, R19 ;  /* 0x0000000105057824 */ /* 0x000fd000078e0213 */
[----:B--2---:R-:W-:Y:S02]  /*1740*/  @!P1 LEA R8, P2, R18, R14, 0x3 ;  /* 0x0000000e12089211 */ /* 0x004fe400078418ff */
[----:B0-----:R-:W-:Y:S02]  /*1750*/  @!P1 LEA R6, P3, R16, R6, 0x3 ;  /* 0x0000000610069211 */ /* 0x001fe400078618ff */
[----:B------:R-:W-:Y:S02]  /*1760*/  @!P1 LEA.HI.X R9, R18, R15, R5, 0x3, P2 ;  /* 0x0000000f12099211 */ /* 0x000fe400010f1c05 */
[----:B------:R-:W-:-:S04]  /*1770*/  @!P1 LEA.HI.X R7, R16, R7, R17, 0x3, P3 ;  /* 0x0000000710079211 */ /* 0x000fc800018f1c11 */
[----:B------:R-:W2:Y:S04]  /*1780*/  @!P1 LDG.E.64 R8, desc[UR20][R8.64] ;  /* 0x0000001408089981 */ /* 0x000ea8000c1e1b00 */
[----:B------:R-:W2:Y:S02]  /*1790*/  @!P1 LDG.E.64 R6, desc[UR20][R6.64] ;  /* 0x0000001406069981 */ /* 0x000ea4000c1e1b00 */
[----:B--2---:R-:W-:-:S11]  /*17a0*/  @!P1 DFMA R10, R8, R6, R10 ;  /* 0x00000006080a922b */ /* 0x004fd6000000000a */
.L_x_46:
[----:B------:R-:W-:Y:S05]  /*17b0*/  BRA.U UP0, `(.L_x_49) ;  /* 0xfffffff100607547 */ /* 0x000fea000b83ffff */
.L_x_43:
[----:B------:R-:W-:Y:S05]  /*17c0*/  BSYNC.RECONVERGENT B1 ;  /* 0x0000000000017941 */ /* 0x000fea0003800200 */
.L_x_42:
[----:B------:R-:W-:Y:S02]  /*17d0*/  SHF.R.S32.HI R3, RZ, 0x1f, R2 ;  /* 0x0000001fff037819 */ /* 0x000fe40000011402 */
[----:B------:R-:W-:-:S04]  /*17e0*/  LEA R4, P0, R2, UR10, 0x3 ;  /* 0x0000000a02047c11 */ /* 0x000fc8000f8018ff */
[----:B0-----:R-:W-:-:S05]  /*17f0*/  LEA.HI.X R5, R2, UR12, R3, 0x3, P0 ;  /* 0x0000000c02057c11 */ /* 0x001fca00080f1c03 */
[----:B------:R0:W-:Y:S04]  /*1800*/  STG.E.64 desc[UR20][R4.64], R10 ;  /* 0x0000000a04007986 */ /* 0x0001e8000c101b14 */
.L_x_38:
[----:B------:R-:W-:Y:S05]  /*1810*/  BSYNC.RECONVERGENT B0 ;  /* 0x0000000000007941 */ /* 0x000fea0003800200 */
.L_x_37:
[----:B------:R-:W-:Y:S05]  /*1820*/  @P4 BRA `(.L_x_50) ;  /* 0xffffffec00184947 */ /* 0x000fea000383ffff */
[----:B------:R-:W-:Y:S05]  /*1830*/  EXIT ;  /* 0x000000000000794d */ /* 0x000fea0003800000 */
.L_x_32:
[----:B------:R-:W-:-:S06]  /*1840*/  UISETP.GE.AND UP0, UPT, UR8, 0x1, UPT ;  /* 0x000000010800788c */ /* 0x000fcc000bf06270 */
[----:B------:R-:W-:-:S13]  /*1850*/  PLOP3.LUT P0, PT, PT, PT, UP0, 0x80, 0x8 ;  /* 0x000000000008781c */ /* 0x000fda0003f0f008 */
[----:B------:R-:W-:Y:S05]  /*1860*/  @!P0 EXIT ;  /* 0x000000000000894d */ /* 0x000fea0003800000 */
[----:B------:R-:W0:Y:S01]  /*1870*/  LDCU.64 UR16, c[0x0][0x3b0] ;  /* 0x00007600ff1077ac */ /* 0x000e220008000a00 */
[----:B------:R-:W1:Y:S01]  /*1880*/  S2R R0, SR_TID.X ;  /* 0x0000000000007919 */ /* 0x000e620000002100 */
[----:B------:R-:W2:Y:S01]  /*1890*/  LDCU.64 UR14, c[0x0][0x3a0] ;  /* 0x00007400ff0e77ac */ /* 0x000ea20008000a00 */
[----:B0-----:R-:W-:-:S04]  /*18a0*/  UISETP.NE.U32.AND UP0, UPT, UR16, URZ, UPT ;  /* 0x000000ff1000728c */ /* 0x001fc8000bf05070 */
[----:B------:R-:W-:Y:S02]  /*18b0*/  UISETP.NE.AND.EX UP0, UPT, UR17, URZ, UPT, UP0 ;  /* 0x000000ff1100728c */ /* 0x000fe4000bf05300 */
[----:B--2---:R-:W-:-:S04]  /*18c0*/  UIADD3 UR14, UP1, UPT, UR14, -UR16, URZ ;  /* 0x800000100e0e7290 */ /* 0x004fc8000ff3e0ff */
[----:B------:R-:W-:-:S04]  /*18d0*/  UIADD3 UR14, UP2, UPT, UR14, 0x1, URZ ;  /* 0x000000010e0e7890 */ /* 0x000fc8000ff5e0ff */
[----:B------:R-:W-:Y:S01]  /*18e0*/  UIADD3.X UR15, UPT, UPT, URZ, UR15, ~UR17, UP2, UP1 ;  /* 0x0000000fff0f7290 */ /* 0x000fe200097e2c11 */
[----:B-1----:R-:W-:Y:S11]  /*18f0*/  BRA.U UP0, `(.L_x_51) ;  /* 0x00000005005c7547 */ /* 0x002ff6000b800000 */
[----:B------:R-:W-:Y:S01]  /*1900*/  UISETP.GE.U32.AND UP0, UPT, UR8, 0x4, UPT ;  /* 0x000000040800788c */ /* 0x000fe2000bf06070 */
[----:B------:R-:W-:Y:S01]  /*1910*/  IMAD.MOV.U32 R13, RZ, RZ, RZ ;  /* 0x000000ffff0d7224 */ /* 0x000fe200078e00ff */
[----:B------:R-:W-:-:S07]  /*1920*/  ULOP3.LUT UR4, UR8, 0x3, URZ, 0xc0, !UPT ;  /* 0x0000000308047892 */ /* 0x000fce000f8ec0ff */
[----:B------:R-:W-:Y:S05]  /*1930*/  BRA.U !UP0, `(.L_x_52) ;  /* 0x0000000508187547 */ /* 0x000fea000b800000 */
[----:B------:R-:W-:Y:S01]  /*1940*/  ULOP3.LUT UR8, UR8, 0x7ffffffc, URZ, 0xc0, !UPT ;  /* 0x7ffffffc08087892 */ /* 0x000fe2000f8ec0ff */
[----:B------:R-:W-:Y:S01]  /*1950*/  IMAD.MOV.U32 R15, RZ, RZ, R0 ;  /* 0x000000ffff0f7224 */ /* 0x000fe200078e0000 */
[----:B------:R-:W-:Y:S02]  /*1960*/  UIADD3 UR6, UP0, UPT, UR10, 0x800, URZ ;  /* 0x000008000a067890 */ /* 0x000fe4000ff1e0ff */
[----:B------:R-:W-:Y:S02]  /*1970*/  UIADD3 UR5, UPT, UPT, -UR8, URZ, URZ ;  /* 0x000000ff08057290 */ /* 0x000fe4000fffe1ff */
[----:B------:R-:W-:Y:S01]  /*1980*/  UIADD3.X UR7, UPT, UPT, URZ, UR12, URZ, UP0, !UPT ;  /* 0x0000000cff077290 */ /* 0x000fe200087fe4ff */
[----:B------:R-:W-:Y:S01]  /*1990*/  IMAD.U32 R13, RZ, RZ, UR8 ;  /* 0x00000008ff0d7e24 */ /* 0x000fe2000f8e00ff */
[----:B------:R-:W-:Y:S01]  /*19a0*/  UISETP.GE.AND UP0, UPT, UR5, URZ, UPT ;  /* 0x000000ff0500728c */ /* 0x000fe2000bf06270 */
[----:B------:R-:W-:-:S03]  /*19b0*/  IMAD.U32 R2, RZ, RZ, UR6 ;  /* 0x00000006ff027e24 */ /* 0x000fc6000f8e00ff */
[----:B------:R-:W-:-:S05]  /*19c0*/  IMAD.U32 R3, RZ, RZ, UR7 ;  /* 0x00000007ff037e24 */ /* 0x000fca000f8e00ff */
[----:B------:R-:W-:Y:S05]  /*19d0*/  BRA.U UP0, `(.L_x_53) ;  /* 0x0000000100cc7547 */ /* 0x000fea000b800000 */
[----:B------:R-:W-:Y:S02]  /*19e0*/  UIADD3 UR6, UPT, UPT, -UR5, URZ, URZ ;  /* 0x000000ff05067290 */ /* 0x000fe4000fffe1ff */
[----:B------:R-:W-:Y:S02]  /*19f0*/  UPLOP3.LUT UP0, UPT, UPT, UPT, UPT, 0x80, 0x8 ;  /* 0x000000000008789c */ /* 0x000fe40003f0f070 */
[----:B------:R-:W-:-:S09]  /*1a00*/  UISETP.GT.AND UP1, UPT, UR6, 0xc, UPT ;  /* 0x0000000c0600788c */ /* 0x000fd2000bf24270 */
[----:B------:R-:W-:Y:S05]  /*1a10*/  BRA.U !UP1, `(.L_x_54) ;  /* 0x0000000109707547 */ /* 0x000fea000b800000 */
[----:B------:R-:W-:-:S11]  /*1a20*/  UPLOP3.LUT UP0, UPT, UPT, UPT, UPT, 0x40, 0x4 ;  /* 0x000000000004789c */ /* 0x000fd60003f0e870 */
.L_x_55:
[C---:B0-----:R-:W-:Y:S01]  /*1a30*/  VIADD R7, R15.reuse, 0x200 ;  /* 0x000002000f077836 */ /* 0x041fe20000000000 */
[----:B------:R-:W-:Y:S01]  /*1a40*/  UIADD3 UR5, UPT, UPT, UR5, 0x10, URZ ;  /* 0x0000001005057890 */ /* 0x000fe2000fffe0ff */
[C---:B------:R-:W-:Y:S02]  /*1a50*/  VIADD R9, R15.reuse, 0x400 ;  /* 0x000004000f097836 */ /* 0x040fe40000000000 */
[C---:B------:R-:W-:Y:S01]  /*1a60*/  VIADD R11, R15.reuse, 0x600 ;  /* 0x000006000f0b7836 */ /* 0x040fe20000000000 */
[----:B------:R-:W-:Y:S01]  /*1a70*/  UISETP.GE.AND UP1, UPT, UR5, -0xc, UPT ;  /* 0xfffffff40500788c */ /* 0x000fe2000bf26270 */
[----:B------:R-:W-:-:S04]  /*1a80*/  IMAD.WIDE R4, R15, 0x8, R2 ;  /* 0x000000080f047825 */ /* 0x000fc800078e0202 */
[--C-:B------:R-:W-:Y:S01]  /*1a90*/  IMAD.WIDE R6, R7, 0x8, R2.reuse ;  /* 0x0000000807067825 */ /* 0x100fe200078e0202 */
[----:B------:R0:W-:Y:S03]  /*1aa0*/  STG.E.64 desc[UR20][R4.64+-0x800], RZ ;  /* 0xfff800ff04007986 */ /* 0x0001e6000c101b14 */
[--C-:B------:R-:W-:Y:S01]  /*1ab0*/  IMAD.WIDE R8, R9, 0x8, R2.reuse ;  /* 0x0000000809087825 */ /* 0x100fe200078e0202 */
[----:B------:R0:W-:Y:S03]  /*1ac0*/  STG.E.64 desc[UR20][R4.64+-0x400], RZ ;  /* 0xfffc00ff04007986 */ /* 0x0001e6000c101b14 */
[----:B------:R-:W-:Y:S01]  /*1ad0*/  IMAD.WIDE R10, R11, 0x8, R2 ;  /* 0x000000080b0a7825 */ /* 0x000fe200078e0202 */
[----:B------:R0:W-:Y:S03]  /*1ae0*/  STG.E.64 desc[UR20][R4.64], RZ ;  /* 0x000000ff04007986 */ /* 0x0001e6000c101b14 */
[----:B------:R-:W-:Y:S01]  /*1af0*/  VIADD R15, R15, 0x800 ;  /* 0x000008000f0f7836 */ /* 0x000fe20000000000 */
[----:B------:R0:W-:Y:S04]  /*1b00*/  STG.E.64 desc[UR20][R4.64+0x400], RZ ;  /* 0x000400ff04007986 */ /* 0x0001e8000c101b14 */
        /* <DEDUP_REMOVED lines=11> */
[----:B------:R0:W-:Y:S01]  /*1bc0*/  STG.E.64 desc[UR20][R10.64+0x400], RZ ;  /* 0x000400ff0a007986 */ /* 0x0001e2000c101b14 */
[----:B------:R-:W-:Y:S05]  /*1bd0*/  BRA.U !UP1, `(.L_x_55) ;  /* 0xfffffffd09947547 */ /* 0x000fea000b83ffff */
.L_x_54:
[----:B------:R-:W-:-:S04]  /*1be0*/  UIADD3 UR6, UPT, UPT, -UR5, URZ, URZ ;  /* 0x000000ff05067290 */ /* 0x000fc8000fffe1ff */
[----:B------:R-:W-:-:S09]  /*1bf0*/  UISETP.GT.AND UP1, UPT, UR6, 0x4, UPT ;  /* 0x000000040600788c */ /* 0x000fd2000bf24270 */
[----:B------:R-:W-:Y:S05]  /*1c00*/  BRA.U !UP1, `(.L_x_56) ;  /* 0x0000000109387547 */ /* 0x000fea000b800000 */
[C---:B0-----:R-:W-:Y:S01]  /*1c10*/  VIADD R7, R15.reuse, 0x200 ;  /* 0x000002000f077836 */ /* 0x041fe20000000000 */
[----:B------:R-:W-:Y:S01]  /*1c20*/  UIADD3 UR5, UPT, UPT, UR5, 0x8, URZ ;  /* 0x0000000805057890 */ /* 0x000fe2000fffe0ff */
[----:B------:R-:W-:Y:S01]  /*1c30*/  IMAD.WIDE R4, R15, 0x8, R2 ;  /* 0x000000080f047825 */ /* 0x000fe200078e0202 */
[----:B------:R-:W-:-:S03]  /*1c40*/  UPLOP3.LUT UP0, UPT, UPT, UPT, UPT, 0x40, 0x4 ;  /* 0x000000000004789c */ /* 0x000fc60003f0e870 */
        /* <DEDUP_REMOVED lines=9> */
[----:B------:R1:W-:Y:S02]  /*1ce0*/  STG.E.64 desc[UR20][R6.64+0x400], RZ ;  /* 0x000400ff06007986 */ /* 0x0003e4000c101b14 */
.L_x_56:
[----:B------:R-:W-:-:S09]  /*1cf0*/  UISETP.NE.OR UP0, UPT, UR5, URZ, UP0 ;  /* 0x000000ff0500728c */ /* 0x000fd20008705670 */
[----:B------:R-:W-:Y:S05]  /*1d00*/  BRA.U !UP0, `(.L_x_52) ;  /* 0x0000000108247547 */ /* 0x000fea000b800000 */
.L_x_53:
[----:B012---:R-:W-:Y:S01]  /*1d10*/  IMAD.WIDE R4, R15, 0x8, R2 ;  /* 0x000000080f047825 */ /* 0x007fe200078e0202 */
[----:B------:R-:W-:-:S03]  /*1d20*/  UIADD3 UR5, UPT, UPT, UR5, 0x4, URZ ;  /* 0x0000000405057890 */ /* 0x000fc6000fffe0ff */
[----:B------:R-:W-:Y:S01]  /*1d30*/  VIADD R15, R15, 0x200 ;  /* 0x000002000f0f7836 */ /* 0x000fe20000000000 */
[----:B------:R2:W-:Y:S01]  /*1d40*/  STG.E.64 desc[UR20][R4.64+-0x800], RZ ;  /* 0xfff800ff04007986 */ /* 0x0005e2000c101b14 */
[----:B------:R-:W-:-:S03]  /*1d50*/  UISETP.NE.AND UP0, UPT, UR5, URZ, UPT ;  /* 0x000000ff0500728c */ /* 0x000fc6000bf05270 */
[----:B------:R2:W-:Y:S04]  /*1d60*/  STG.E.64 desc[UR20][R4.64+-0x400], RZ ;  /* 0xfffc00ff04007986 */ /* 0x0005e8000c101b14 */
[----:B------:R2:W-:Y:S04]  /*1d70*/  STG.E.64 desc[UR20][R4.64], RZ ;  /* 0x000000ff04007986 */ /* 0x0005e8000c101b14 */
[----:B------:R2:W-:Y:S01]  /*1d80*/  STG.E.64 desc[UR20][R4.64+0x400], RZ ;  /* 0x000400ff04007986 */ /* 0x0005e2000c101b14 */
[----:B------:R-:W-:Y:S05]  /*1d90*/  BRA.U UP0, `(.L_x_53) ;  /* 0xfffffffd00dc7547 */ /* 0x000fea000b83ffff */
.L_x_52:
[----:B------:R-:W-:-:S13]  /*1da0*/  ISETP.NE.AND P0, PT, RZ, UR4, PT ;  /* 0x00000004ff007c0c */ /* 0x000fda000bf05270 */
[----:B------:R-:W-:Y:S05]  /*1db0*/  @!P0 EXIT ;  /* 0x000000000000894d */ /* 0x000fea0003800000 */
[----:B------:R-:W-:Y:S01]  /*1dc0*/  IMAD R13, R13, 0x80, R0 ;  /* 0x000000800d0d7824 */ /* 0x000fe200078e0200 */
[----:B------:R-:W-:Y:S01]  /*1dd0*/  UIADD3 UR4, UPT, UPT, -UR4, URZ, URZ ;  /* 0x000000ff04047290 */ /* 0x000fe2000fffe1ff */
[----:B------:R-:W-:Y:S02]  /*1de0*/  IMAD.U32 R2, RZ, RZ, UR10 ;  /* 0x0000000aff027e24 */ /* 0x000fe4000f8e00ff */
[----:B------:R-:W-:-:S09]  /*1df0*/  IMAD.U32 R3, RZ, RZ, UR12 ;  /* 0x0000000cff037e24 */ /* 0x000fd2000f8e00ff */
.L_x_57:
[----:B------:R-:W-:Y:S01]  /*1e00*/  UIADD3 UR4, UPT, UPT, UR4, 0x1, URZ ;  /* 0x0000000104047890 */ /* 0x000fe2000fffe0ff */
[----:B012---:R-:W-:-:S05]  /*1e10*/  IMAD.WIDE R4, R13, 0x8, R2 ;  /* 0x000000080d047825 */ /* 0x007fca00078e0202 */
[----:B------:R-:W-:Y:S01]  /*1e20*/  ISETP.NE.AND P0, PT, RZ, UR4, PT ;  /* 0x00000004ff007c0c */ /* 0x000fe2000bf05270 */
[----:B------:R0:W-:-:S12]  /*1e30*/  STG.E.64 desc[UR20][R4.64], RZ ;  /* 0x000000ff04007986 */ /* 0x0001d8000c101b14 */
[----:B0-----:R-:W-:Y:S05]  /*1e40*/  @!P0 EXIT ;  /* 0x000000000000894d */ /* 0x001fea0003800000 */
[----:B------:R-:W-:Y:S01]  /*1e50*/  VIADD R13, R13, 0x80 ;  /* 0x000000800d0d7836 */ /* 0x000fe20000000000 */
[----:B------:R-:W-:Y:S06]  /*1e60*/  BRA `(.L_x_57) ;  /* 0xfffffffc00e47947 */ /* 0x000fec000383ffff */
.L_x_51:
[----:B------:R-:W-:Y:S02]  /*1e70*/  ULOP3.LUT UR32, UR16, 0x7, URZ, 0xc0, !UPT ;  /* 0x0000000710207892 */ /* 0x000fe4000f8ec0ff */
[----:B------:R-:W-:Y:S02]  /*1e80*/  ULOP3.LUT UR33, UR16, 0x3, URZ, 0xc0, !UPT ;  /* 0x0000000310217892 */ /* 0x000fe4000f8ec0ff */
[----:B------:R-:W-:Y:S02]  /*1e90*/  UIADD3 URZ, UP0, UPT, UR32, -0x1, URZ ;  /* 0xffffffff20ff7890 */ /* 0x000fe4000ff1e0ff */
[----:B------:R-:W-:Y:S02]  /*1ea0*/  ULOP3.LUT UR16, UR16, 0xfffffff8, URZ, 0xc0, !UPT ;  /* 0xfffffff810107892 */ /* 0x000fe4000f8ec0ff */
[----:B------:R-:W-:Y:S01]  /*1eb0*/  UIADD3.X UR34, UPT, UPT, URZ, -0x1, URZ, UP0, !UPT ;  /* 0xffffffffff227890 */ /* 0x000fe200087fe4ff */
[----:B------:R-:W-:-:S11]  /*1ec0*/  UMOV UR4, URZ ;  /* 0x000000ff00047c82 */ /* 0x000fd60008000000 */
.L_x_69:
[----:B------:R-:W-:Y:S01]  /*1ed0*/  IMAD.U32 R3, RZ, RZ, UR4 ;  /* 0x00000004ff037e24 */ /* 0x000fe2000f8e00ff */
[----:B------:R-:W-:Y:S03]  /*1ee0*/  BSSY.RECONVERGENT B0, `(.L_x_58) ;  /* 0x000002d000007945 */ /* 0x000fe60003800200 */
[----:B------:R-:W-:-:S05]  /*1ef0*/  IMAD R22, R3, 0x80, R0 ;  /* 0x0000008003167824 */ /* 0x000fca00078e0200 */
[----:B------:R-:W-:Y:S02]  /*1f00*/  SHF.R.S32.HI R2, RZ, 0x1f, R22 ;  /* 0x0000001fff027819 */ /* 0x000fe40000011416 */
[----:B------:R-:W-:-:S04]  /*1f10*/  IADD3 R22, P0, PT, R22, UR11, RZ ;  /* 0x0000000b16167c10 */ /* 0x000fc8000ff1e0ff */
[----:B------:R-:W-:-:S04]  /*1f20*/  IADD3.X R23, PT, PT, R2, UR13, RZ, P0, !PT ;  /* 0x0000000d02177c10 */ /* 0x000fc800087fe4ff */
[----:B------:R-:W-:-:S04]  /*1f30*/  LOP3.LUT R2, R23, UR15, RZ, 0xfc, !PT ;  /* 0x0000000f17027c12 */ /* 0x000fc8000f8efcff */
[----:B------:R-:W-:-:S13]  /*1f40*/  ISETP.NE.U32.AND P0, PT, R2, RZ, PT ;  /* 0x000000ff0200720c */ /* 0x000fda0003f05070 */
[----:B------:R-:W-:Y:S05]  /*1f50*/  @P0 BRA `(.L_x_59) ;  /* 0x00000000005c0947 */ /* 0x000fea0003800000 */
[----:B------:R-:W0:Y:S01]  /*1f60*/  I2F.U32.RP R5, UR14 ;  /* 0x0000000e00057d06 */ /* 0x000e220008209000 */
[----:B------:R-:W-:Y:S01]  /*1f70*/  IMAD.MOV.U32 R2, RZ, RZ, RZ ;  /* 0x000000ffff027224 */ /* 0x000fe200078e00ff */
[----:B------:R-:W-:Y:S01]  /*1f80*/  ISETP.NE.U32.AND P2, PT, RZ, UR14, PT ;  /* 0x0000000eff007c0c */ /* 0x000fe2000bf45070 */
[----:B------:R-:W-:-:S05]  /*1f90*/  IMAD.MOV.U32 R16, RZ, RZ, RZ ;  /* 0x000000ffff107224 */ /* 0x000fca00078e00ff */
[----:B0-----:R-:W0:Y:S02]  /*1fa0*/  MUFU.RCP R5, R5 ;  /* 0x0000000500057308 */ /* 0x001e240000001000 */
[----:B0-----:R-:W-:Y:S02]  /*1fb0*/  VIADD R6, R5, 0xffffffe ;  /* 0x0ffffffe05067836 */ /* 0x001fe40000000000 */
[----:B------:R-:W-:-:S04]  /*1fc0*/  IMAD.MOV.U32 R5, RZ, RZ, RZ ;  /* 0x000000ffff057224 */ /* 0x000fc800078e00ff */
[----:B------:R-:W0:Y:S02]  /*1fd0*/  F2I.FTZ.U32.TRUNC.NTZ R3, R6 ;  /* 0x0000000600037305 */ /* 0x000e24000021f000 */
[----:B0-----:R-:W-:-:S04]  /*1fe0*/  IMAD.MOV R7, RZ, RZ, -R3 ;  /* 0x000000ffff077224 */ /* 0x001fc800078e0a03 */
[----:B------:R-:W-:-:S04]  /*1ff0*/  IMAD R7, R7, UR14, RZ ;  /* 0x0000000e07077c24 */ /* 0x000fc8000f8e02ff */
[----:B------:R-:W-:-:S06]  /*2000*/  IMAD.HI.U32 R7, R3, R7, R2 ;  /* 0x0000000703077227 */ /* 0x000fcc00078e0002 */
[----:B------:R-:W-:-:S04]  /*2010*/  IMAD.HI.U32 R4, R7, R22, RZ ;  /* 0x0000001607047227 */ /* 0x000fc800078e00ff */
[----:B------:R-:W-:-:S04]  /*2020*/  IMAD.MOV R3, RZ, RZ, -R4 ;  /* 0x000000ffff037224 */ /* 0x000fc800078e0a04 */
[----:B------:R-:W-:-:S05]  /*2030*/  IMAD R2, R3, UR14, R22 ;  /* 0x0000000e03027c24 */ /* 0x000fca000f8e0216 */
[----:B------:R-:W-:-:S13]  /*2040*/  ISETP.GE.U32.AND P0, PT, R2, UR14, PT ;  /* 0x0000000e02007c0c */ /* 0x000fda000bf06070 */
[----:B------:R-:W-:Y:S02]  /*2050*/  @P0 VIADD R2, R2, -UR14 ;  /* 0x8000000e02020c36 */ /* 0x000fe40008000000 */
[----:B------:R-:W-:-:S03]  /*2060*/  @P0 VIADD R4, R4, 0x1 ;  /* 0x0000000104040836 */ /* 0x000fc60000000000 */
[----:B------:R-:W-:-:S13]  /*2070*/  ISETP.GE.U32.AND P1, PT, R2, UR14, PT ;  /* 0x0000000e02007c0c */ /* 0x000fda000bf26070 */
[----:B------:R-:W-:Y:S01]  /*2080*/  @P1 VIADD R4, R4, 0x1 ;  /* 0x0000000104041836 */ /* 0x000fe20000000000 */
[----:B------:R-:W-:-:S05]  /*2090*/  @!P2 LOP3.LUT R4, RZ, UR14, RZ, 0x33, !PT ;  /* 0x0000000eff04ac12 */ /* 0x000fca000f8e33ff */
[----:B------:R-:W-:-:S04]  /*20a0*/  IMAD.MOV R3, RZ, RZ, -R4 ;  /* 0x000000ffff037224 */ /* 0x000fc800078e0a04 */
[----:B------:R-:W-:Y:S01]  /*20b0*/  IMAD R22, R3, UR14, R22 ;  /* 0x0000000e03167c24 */ /* 0x000fe2000f8e0216 */
[----:B------:R-:W-:Y:S06]  /*20c0*/  BRA `(.L_x_60) ;  /* 0x0000000000387947 */ /* 0x000fec0003800000 */
.L_x_59:
[----:B------:R-:W-:Y:S01]  /*20d0*/  IMAD.MOV.U32 R13, RZ, RZ, R22 ;  /* 0x000000ffff0d7224 */ /* 0x000fe200078e0016 */
[----:B------:R-:W-:Y:S01]  /*20e0*/  MOV R12, 0x2130 ;  /* 0x00002130000c7802 */ /* 0x000fe20000000f00 */
[----:B------:R-:W-:Y:S02]  /*20f0*/  IMAD.MOV.U32 R14, RZ, RZ, R23 ;  /* 0x000000ffff0e7224 */ /* 0x000fe400078e0017 */
[----:B------:R-:W-:Y:S02]  /*2100*/  IMAD.U32 R7, RZ, RZ, UR14 ;  /* 0x0000000eff077e24 */ /* 0x000fe4000f8e00ff */
[----:B------:R-:W-:-:S07]  /*2110*/  IMAD.U32 R3, RZ, RZ, UR15 ;  /* 0x0000000fff037e24 */ /* 0x000fce000f8e00ff */
[----:B------:R-:W-:Y:S05]  /*2120*/  CALL.REL.NOINC `($__internal_0_$__cuda_sm20_div_u64) ;  /* 0x0000001000447944 */ /* 0x000fea0003c00000 */
[----:B------:R-:W-:Y:S01]  /*2130*/  IADD3 R3, P0, PT, RZ, -R7, RZ ;  /* 0x80000007ff037210 */ /* 0x000fe20007f1e0ff */
[----:B------:R-:W-:Y:S02]  /*2140*/  IMAD.MOV.U32 R4, RZ, RZ, R7 ;  /* 0x000000ffff047224 */ /* 0x000fe400078e0007 */
[--C-:B------:R-:W-:Y:S02]  /*2150*/  IMAD.MOV.U32 R5, RZ, RZ, R13.reuse ;  /* 0x000000ffff057224 */ /* 0x100fe400078e000d */
[----:B------:R-:W-:Y:S02]  /*2160*/  IMAD.X R2, RZ, RZ, ~R13, P0 ;  /* 0x000000ffff027224 */ /* 0x000fe400000e0e0d */
[----:B------:R-:W-:-:S04]  /*2170*/  IMAD.WIDE.U32 R22, R3, UR14, R22 ;  /* 0x0000000e03167c25 */ /* 0x000fc8000f8e0016 */
[----:B------:R-:W-:-:S04]  /*2180*/  IMAD R2, R2, UR14, RZ ;  /* 0x0000000e02027c24 */ /* 0x000fc8000f8e02ff */
[----:B------:R-:W-:-:S04]  /*2190*/  IMAD R3, R3, UR15, R2 ;  /* 0x0000000f03037c24 */ /* 0x000fc8000f8e0202 */
[----:B------:R-:W-:-:S07]  /*21a0*/  IMAD.IADD R16, R3, 0x1, R23 ;  /* 0x0000000103107824 */ /* 0x000fce00078e0217 */
.L_x_60:
[----:B------:R-:W-:Y:S05]  /*21b0*/  BSYNC.RECONVERGENT B0 ;  /* 0x0000000000007941 */ /* 0x000fea0003800200 */
.L_x_58:
        /* <DEDUP_REMOVED lines=11> */
[----:B------:R-:W-:Y:S01]  /*2270*/  UIADD3 UR5, UPT, UPT, UR32, -0x1, URZ ;  /* 0xffffffff20057890 */ /* 0x000fe2000fffe0ff */
[----:B------:R-:W-:Y:S01]  /*2280*/  CS2R R2, SRZ ;  /* 0x0000000000027805 */ /* 0x000fe2000001ff00 */
[----:B------:R-:W-:Y:S02]  /*2290*/  UMOV UR6, URZ ;  /* 0x000000ff00067c82 */ /* 0x000fe40008000000 */
[----:B------:R-:W-:-:S03]  /*22a0*/  UISETP.GE.U32.AND UP0, UPT, UR5, 0x3, UPT ;  /* 0x000000030500788c */ /* 0x000fc6000bf06070 */
[----:B------:R-:W-:Y:S01]  /*22b0*/  UMOV UR5, URZ ;  /* 0x000000ff00057c82 */ /* 0x000fe20008000000 */
[----:B------:R-:W-:-:S11]  /*22c0*/  UISETP.GE.U32.AND.EX UP0, UPT, UR34, URZ, UPT, UP0 ;  /* 0x000000ff2200728c */ /* 0x000fd6000bf06100 */
.L_x_68:
[----:B------:R-:W0:Y:S01]  /*22d0*/  LDCU.64 UR18, c[0x0][0x3b0] ;  /* 0x00007600ff1277ac */ /* 0x000e220008000a00 */
[----:B------:R-:W-:Y:S01]  /*22e0*/  IADD3 R17, P0, PT, R4, UR6, RZ ;  /* 0x0000000604117c10 */ /* 0x000fe2000ff1e0ff */
[----:B------:R-:W-:-:S03]  /*22f0*/  UMOV UR8, URZ ;  /* 0x000000ff00087c82 */ /* 0x000fc60008000000 */
[----:B------:R-:W-:Y:S01]  /*2300*/  IADD3.X R23, PT, PT, R5, UR5, RZ, P0, !PT ;  /* 0x0000000505177c10 */ /* 0x000fe200087fe4ff */
[----:B------:R-:W-:Y:S01]  /*2310*/  UMOV UR9, URZ ;  /* 0x000000ff00097c82 */ /* 0x000fe20008000000 */
[----:B0-----:R-:W-:-:S04]  /*2320*/  UISETP.GE.U32.AND UP1, UPT, UR18, 0x8, UPT ;  /* 0x000000081200788c */ /* 0x001fc8000bf26070 */
[----:B------:R-:W-:-:S09]  /*2330*/  UISETP.GE.U32.AND.EX UP1, UPT, UR19, URZ, UPT, UP1 ;  /* 0x000000ff1300728c */ /* 0x000fd2000bf26110 */
[----:B------:R-:W-:Y:S05]  /*2340*/  BRA.U !UP1, `(.L_x_63) ;  /* 0x00000005097c7547 */ /* 0x000fea000b800000 */
[----:B------:R-:W0:Y:S01]  /*2350*/  LDCU.64 UR22, c[0x0][0x398] ;  /* 0x00007300ff1677ac */ /* 0x000e220008000a00 */
[----:B------:R-:W1:Y:S01]  /*2360*/  LDCU.64 UR24, c[0x0][0x3a8] ;  /* 0x00007500ff1877ac */ /* 0x000e620008000a00 */
[----:B------:R-:W-:Y:S02]  /*2370*/  UIMAD UR7, UR5, UR18, URZ ;  /* 0x00000012050772a4 */ /* 0x000fe4000f8e02ff */
[----:B------:R-:W-:Y:S02]  /*2380*/  UIMAD.WIDE.U32 UR8, UR6, UR18, URZ ;  /* 0x00000012060872a5 */ /* 0x000fe4000f8e00ff */
[----:B------:R-:W-:Y:S01]  /*2390*/  UIMAD UR17, UR6, UR19, UR7 ;  /* 0x00000013061172a4 */ /* 0x000fe2000f8e0207 */
[----:B------:R-:W2:Y:S01]  /*23a0*/  LDCU.64 UR18, c[0x0][0x3a0] ;  /* 0x00007400ff1277ac */ /* 0x000ea20008000a00 */
[----:B0-----:R-:W-:Y:S02]  /*23b0*/  ULEA UR7, UP1, UR8, UR22, 0x3 ;  /* 0x0000001608077291 */ /* 0x001fe4000f8218ff */
[----:B------:R-:W-:Y:S01]  /*23c0*/  UIADD3 UR9, UPT, UPT, UR9, UR17, URZ ;  /* 0x0000001109097290 */ /* 0x000fe2000fffe0ff */
[----:B-1----:R-:W-:-:S06]  /*23d0*/  ISETP.GE.U32.AND P0, PT, R17, UR24, PT ;  /* 0x0000001811007c0c */ /* 0x002fcc000bf06070 */
[----:B------:R-:W0:Y:S01]  /*23e0*/  LDCU UR17, c[0x0][0x3b4] ;  /* 0x00007680ff1177ac */ /* 0x000e220008000800 */
[----:B------:R-:W-:Y:S01]  /*23f0*/  ISETP.GE.U32.AND.EX P0, PT, R23, UR25, PT, P0 ;  /* 0x0000001917007c0c */ /* 0x000fe2000bf06100 */
[----:B------:R-:W-:Y:S02]  /*2400*/  ULEA.HI.X UR9, UR8, UR23, UR9, 0x3, UP1 ;  /* 0x0000001708097291 */ /* 0x000fe400088f1c09 */
[----:B------:R-:W-:Y:S01]  /*2410*/  UIADD3 UR8, UP1, UPT, UR7, 0x20, URZ ;  /* 0x0000002007087890 */ /* 0x000fe2000ff3e0ff */
[----:B------:R-:W1:Y:S03]  /*2420*/  LDCU.64 UR22, c[0x0][0x390] ;  /* 0x00007200ff1677ac */ /* 0x000e660008000a00 */
[----:B------:R-:W-:Y:S02]  /*2430*/  UIADD3.X UR9, UPT, UPT, URZ, UR9, URZ, UP1, !UPT ;  /* 0x00000009ff097290 */ /* 0x000fe40008ffe4ff */
[----:B------:R-:W-:Y:S01]  /*2440*/  IMAD.U32 R12, RZ, RZ, UR8 ;  /* 0x00000008ff0c7e24 */ /* 0x000fe2000f8e00ff */
[----:B------:R-:W-:Y:S01]  /*2450*/  UMOV UR7, URZ ;  /* 0x000000ff00077c82 */ /* 0x000fe20008000000 */
[----:B------:R-:W-:-:S02]  /*2460*/  UMOV UR8, URZ ;  /* 0x000000ff00087c82 */ /* 0x000fc40008000000 */
[----:B------:R-:W-:Y:S01]  /*2470*/  IMAD.U32 R13, RZ, RZ, UR9 ;  /* 0x00000009ff0d7e24 */ /* 0x000fe2000f8e00ff */
[----:B--2---:R-:W-:-:S06]  /*2480*/  UMOV UR9, UR16 ;  /* 0x0000001000097c82 */ /* 0x004fcc0008000000 */
.L_x_64:
[----:B------:R-:W-:Y:S01]  /*2490*/  IADD3 R10, P1, PT, R22, UR7, RZ ;  /* 0x00000007160a7c10 */ /* 0x000fe2000ff3e0ff */
[----:B------:R-:W-:-:S03]  /*24a0*/  IMAD R6, R23, UR18, RZ ;  /* 0x0000001217067c24 */ /* 0x000fc6000f8e02ff */
[----:B------:R-:W-:Y:S01]  /*24b0*/  IADD3.X R11, PT, PT, R16, UR8, RZ, P1, !PT ;  /* 0x00000008100b7c10 */ /* 0x000fe20008ffe4ff */
[C---:B------:R-:W-:Y:S01]  /*24c0*/  IMAD R7, R17.reuse, UR19, R6 ;  /* 0x0000001311077c24 */ /* 0x040fe2000f8e0206 */
[----:B------:R-:W-:Y:S01]  /*24d0*/  ISETP.GE.U32.AND P1, PT, R10, UR18, PT ;  /* 0x000000120a007c0c */ /* 0x000fe2000bf26070 */
[----:B------:R-:W-:-:S03]  /*24e0*/  IMAD.WIDE.U32 R8, R17, UR18, R10 ;  /* 0x0000001211087c25 */ /* 0x000fc6000f8e000a */
[----:B------:R-:W-:Y:S01]  /*24f0*/  ISETP.GE.U32.OR.EX P1, PT, R11, UR19, P0, P1 ;  /* 0x000000130b007c0c */ /* 0x000fe20008726510 */
[----:B------:R-:W-:Y:S01]  /*2500*/  IMAD.IADD R7, R9, 0x1, R7 ;  /* 0x0000000109077824 */ /* 0x000fe200078e0207 */
[----:B-1----:R-:W-:Y:S01]  /*2510*/  LEA R6, P2, R8, UR22, 0x3 ;  /* 0x0000001608067c11 */ /* 0x002fe2000f8418ff */
[----:B------:R-:W-:-:S03]  /*2520*/  IMAD.MOV.U32 R9, RZ, RZ, R13 ;  /* 0x000000ffff097224 */ /* 0x000fc600078e000d */
[----:B------:R-:W-:Y:S01]  /*2530*/  LEA.HI.X R7, R8, UR23, R7, 0x3, P2 ;  /* 0x0000001708077c11 */ /* 0x000fe200090f1c07 */
[----:B------:R-:W-:-:S06]  /*2540*/  IMAD.MOV.U32 R8, RZ, RZ, R12 ;  /* 0x000000ffff087224 */ /* 0x000fcc00078e000c */
[----:B------:R-:W2:Y:S04]  /*2550*/  @!P1 LDG.E.64 R20, desc[UR20][R6.64] ;  /* 0x0000001406149981 */ /* 0x000ea8000c1e1b00 */
[----:B------:R-:W2:Y:S01]  /*2560*/  @!P1 LDG.E.64 R18, desc[UR20][R8.64+-0x20] ;  /* 0xffffe01408129981 */ /* 0x000ea2000c1e1b00 */
[----:B------:R-:W-:-:S04]  /*2570*/  IADD3 R12, P3, PT, R10, 0x1, RZ ;  /* 0x000000010a0c7810 */ /* 0x000fc80007f7e0ff */
[----:B------:R-:W-:Y:S01]  /*2580*/  ISETP.GE.U32.AND P2, PT, R12, UR18, PT ;  /* 0x000000120c007c0c */ /* 0x000fe2000bf46070 */
[----:B------:R-:W-:-:S05]  /*2590*/  IMAD.X R12, RZ, RZ, R11, P3 ;  /* 0x000000ffff0c7224 */ /* 0x000fca00018e060b */
[----:B------:R-:W-:Y:S02]  /*25a0*/  ISETP.GE.U32.OR.EX P2, PT, R12, UR19, P0, P2 ;  /* 0x000000130c007c0c */ /* 0x000fe40008746520 */
[----:B------:R-:W-:-:S04]  /*25b0*/  IADD3 R12, P3, PT, R10, 0x2, RZ ;  /* 0x000000020a0c7810 */ /* 0x000fc80007f7e0ff */
[----:B------:R-:W-:Y:S01]  /*25c0*/  ISETP.GE.U32.AND P4, PT, R12, UR18, PT ;  /* 0x000000120c007c0c */ /* 0x000fe2000bf86070 */
[----:B------:R-:W-:-:S05]  /*25d0*/  IMAD.X R12, RZ, RZ, R11, P3 ;  /* 0x000000ffff0c7224 */ /* 0x000fca00018e060b */
[----:B------:R-:W-:Y:S01]  /*25e0*/  ISETP.GE.U32.OR.EX P4, PT, R12, UR19, P0, P4 ;  /* 0x000000130c007c0c */ /* 0x000fe20008786540 */
[----:B------:R-:W3:Y:S04]  /*25f0*/  @!P2 LDG.E.64 R14, desc[UR20][R6.64+0x8] ;  /* 0x00000814060ea981 */ /* 0x000ee8000c1e1b00 */
[----:B------:R-:W3:Y:S01]  /*2600*/  @!P2 LDG.E.64 R12, desc[UR20][R8.64+-0x18] ;  /* 0xffffe814080ca981 */ /* 0x000ee2000c1e1b00 */
[----:B--2---:R-:W-:-:S07]  /*2610*/  @!P1 DFMA R2, R20, R18, R2 ;  /* 0x000000121402922b */ /* 0x004fce0000000002 */
        /* <DEDUP_REMOVED lines=10> */
[----:B---3--:R-:W-:Y:S01]  /*26c0*/  @!P2 DFMA R2, R14, R12, R2 ;  /* 0x0000000c0e02a22b */ /* 0x008fe20000000002 */
[----:B------:R-:W3:Y:S04]  /*26d0*/  @!P3 LDG.E.64 R12, desc[UR20][R8.64+-0x8] ;  /* 0xfffff814080cb981 */ /* 0x000ee8000c1e1b00 */
[----:B------:R-:W3:Y:S03]  /*26e0*/  @!P3 LDG.E.64 R14, desc[UR20][R6.64+0x18] ;  /* 0x00001814060eb981 */ /* 0x000ee6000c1e1b00 */
[----:B--2---:R-:W-:-:S04]  /*26f0*/  @!P4 DFMA R2, R20, R18, R2 ;  /* 0x000000121402c22b */ /* 0x004fc80000000002 */
        /* <DEDUP_REMOVED lines=10> */
[----:B------:R-:W-:Y:S02]  /*27a0*/  ISETP.GE.U32.OR.EX P4, PT, R24, UR19, P0, P4 ;  /* 0x0000001318007c0c */ /* 0x000fe40008786540 */
[----:B------:R-:W-:Y:S01]  /*27b0*/  ISETP.GE.U32.AND P6, PT, R10, UR18, PT ;  /* 0x000000120a007c0c */ /* 0x000fe2000bfc6070 */
[----:B---3--:R-:W-:Y:S01]  /*27c0*/  @!P3 DFMA R2, R14, R12, R2 ;  /* 0x0000000c0e02b22b */ /* 0x008fe20000000002 */
[----:B------:R-:W-:Y:S01]  /*27d0*/  IMAD.X R14, RZ, RZ, R11, P5 ;  /* 0x000000ffff0e7224 */ /* 0x000fe200028e060b */
[----:B------:R-:W3:Y:S04]  /*27e0*/  @!P2 LDG.E.64 R12, desc[UR20][R6.64+0x28] ;  /* 0x00002814060ca981 */ /* 0x000ee8000c1e1b00 */
[----:B------:R-:W3:Y:S01]  /*27f0*/  @!P2 LDG.E.64 R10, desc[UR20][R8.64+0x8] ;  /* 0x00000814080aa981 */ /* 0x000ee2000c1e1b00 */
[----:B------:R-:W-:-:S13]  /*2800*/  ISETP.GE.U32.OR.EX P3, PT, R14, UR19, P0, P6 ;  /* 0x000000130e007c0c */ /* 0x000fda0008766560 */
[----:B------:R-:W4:Y:S04]  /*2810*/  @!P3 LDG.E.64 R14, desc[UR20][R8.64+0x18] ;  /* 0x00001814080eb981 */ /* 0x000f28000c1e1b00 */
[----:B------:R-:W4:Y:S01]  /*2820*/  @!P3 LDG.E.64 R24, desc[UR20][R6.64+0x38] ;  /* 0x000038140618b981 */ /* 0x000f22000c1e1b00 */
[----:B--2---:R-:W-:-:S03]  /*2830*/  @!P1 DFMA R2, R18, R20, R2 ;  /* 0x000000141202922b */ /* 0x004fc60000000002 */
[----:B------:R-:W2:Y:S04]  /*2840*/  @!P4 LDG.E.64 R20, desc[UR20][R8.64+0x10] ;  /* 0x000010140814c981 */ /* 0x000ea8000c1e1b00 */
[----:B------:R-:W2:Y:S01]  /*2850*/  @!P4 LDG.E.64 R18, desc[UR20][R6.64+0x30] ;  /* 0x000030140612c981 */ /* 0x000ea2000c1e1b00 */
[----:B------:R-:W-:-:S04]  /*2860*/  UIADD3 UR9, UP1, UPT, UR9, -0x8, URZ ;  /* 0xfffffff809097890 */ /* 0x000fc8000ff3e0ff */
[----:B0-----:R-:W-:Y:S02]  /*2870*/  UIADD3.X UR17, UPT, UPT, UR17, -0x1, URZ, UP1, !UPT ;  /* 0xffffffff11117890 */ /* 0x001fe40008ffe4ff */
[----:B------:R-:W-:-:S04]  /*2880*/  UISETP.NE.U32.AND UP1, UPT, UR9, URZ, UPT ;  /* 0x000000ff0900728c */ /* 0x000fc8000bf25070 */
[----:B------:R-:W-:Y:S01]  /*2890*/  UISETP.NE.AND.EX UP1, UPT, UR17, URZ, UPT, UP1 ;  /* 0x000000ff1100728c */ /* 0x000fe2000bf25310 */
[----:B---3--:R-:W-:Y:S01]  /*28a0*/  @!P2 DFMA R2, R12, R10, R2 ;  /* 0x0000000a0c02a22b */ /* 0x008fe20000000002 */
[----:B------:R-:W-:Y:S01]  /*28b0*/  IADD3 R12, P1, PT, R8, 0x40, RZ ;  /* 0x00000040080c7810 */ /* 0x000fe20007f3e0ff */
[----:B------:R-:W-:-:S04]  /*28c0*/  UIADD3 UR7, UP2, UPT, UR7, 0x8, URZ ;  /* 0x0000000807077890 */ /* 0x000fc8000ff5e0ff */
[----:B------:R-:W-:Y:S01]  /*28d0*/  IMAD.X R13, RZ, RZ, R9, P1 ;  /* 0x000000ffff0d7224 */ /* 0x000fe200008e0609 */
[----:B------:R-:W-:Y:S01]  /*28e0*/  UIADD3.X UR8, UPT, UPT, URZ, UR8, URZ, UP2, !UPT ;  /* 0x00000008ff087290 */ /* 0x000fe200097fe4ff */
[----:B--2---:R-:W-:-:S08]  /*28f0*/  @!P4 DFMA R2, R18, R20, R2 ;  /* 0x000000141202c22b */ /* 0x004fd00000000002 */
[----:B----4-:R-:W-:Y:S01]  /*2900*/  @!P3 DFMA R2, R24, R14, R2 ;  /* 0x0000000e1802b22b */ /* 0x010fe20000000002 */
[----:B------:R-:W-:Y:S10]  /*2910*/  BRA.U UP1, `(.L_x_64) ;  /* 0xfffffff901dc7547 */ /* 0x000ff4000b83ffff */
[----:B------:R-:W0:Y:S01]  /*2920*/  LDCU UR9, c[0x0][0x3b4] ;  /* 0x00007680ff0977ac */ /* 0x000e220008000800 */
[----:B------:R-:W-:-:S05]  /*2930*/  UMOV UR8, UR16 ;  /* 0x0000001000087c82 */ /* 0x000fca0008000000 */
.L_x_63:
[----:B------:R-:W-:-:S04]  /*2940*/  UISETP.NE.U32.AND UP1, UPT, UR32, URZ, UPT ;  /* 0x000000ff2000728c */ /* 0x000fc8000bf25070 */
[----:B------:R-:W-:-:S09]  /*2950*/  UISETP.NE.AND.EX UP1, UPT, URZ, URZ, UPT, UP1 ;  /* 0x000000ffff00728c */ /* 0x000fd2000bf25310 */
[----:B------:R-:W-:Y:S05]  /*2960*/  BRA.U !UP1, `(.L_x_65) ;  /* 0x0000000509e47547 */ /* 0x000fea000b800000 */
[----:B------:R-:W-:-:S04]  /*2970*/  UISETP.NE.U32.AND UP1, UPT, UR33, URZ, UPT ;  /* 0x000000ff2100728c */ /* 0x000fc8000bf25070 */
[----:B------:R-:W-:Y:S01]  /*2980*/  UISETP.NE.AND.EX UP1, UPT, URZ, URZ, UPT, UP1 ;  /* 0x000000ffff00728c */ /* 0x000fe2000bf25310 */
[----:B------:R-:W-:Y:S10]  /*2990*/  BRA.U !UP0, `(.L_x_66) ;  /* 0x0000000108c47547 */ /* 0x000ff4000b800000 */
[----:B------:R-:W1:Y:S01]  /*29a0*/  LDCU.64 UR22, c[0x0][0x3b0] ;  /* 0x00007600ff1677ac */ /* 0x000e620008000a00 */
[----:B------:R-:W-:Y:S01]  /*29b0*/  IADD3 R10, P0, PT, R22, UR8, RZ ;  /* 0x00000008160a7c10 */ /* 0x000fe2000ff1e0ff */
[----:B------:R-:W2:Y:S03]  /*29c0*/  LDCU.128 UR24, c[0x0][0x3a0] ;  /* 0x00007400ff1877ac */ /* 0x000ea60008000c00 */
[----:B0-----:R-:W-:Y:S01]  /*29d0*/  IADD3.X R11, PT, PT, R16, UR9, RZ, P0, !PT ;  /* 0x00000009100b7c10 */ /* 0x001fe200087fe4ff */
[----:B------:R-:W0:Y:S01]  /*29e0*/  LDCU.128 UR28, c[0x0][0x390] ;  /* 0x00007200ff1c77ac */ /* 0x000e220008000c00 */
[----:B-1----:R-:W-:Y:S02]  /*29f0*/  UIMAD UR7, UR5, UR22, URZ ;  /* 0x00000016050772a4 */ /* 0x002fe4000f8e02ff */
[----:B------:R-:W-:Y:S01]  /*2a00*/  UIMAD.WIDE.U32 UR18, UR6, UR22, UR8 ;  /* 0x00000016061272a5 */ /* 0x000fe2000f8e0008 */
[----:B--2---:R-:W-:Y:S01]  /*2a10*/  ISETP.GE.U32.AND P1, PT, R17, UR26, PT ;  /* 0x0000001a11007c0c */ /* 0x004fe2000bf26070 */
[----:B------:R-:W-:Y:S01]  /*2a20*/  UIMAD UR7, UR6, UR23, UR7 ;  /* 0x00000017060772a4 */ /* 0x000fe2000f8e0207 */
[C---:B------:R-:W-:Y:S01]  /*2a30*/  IMAD R8, R23.reuse, UR24, RZ ;  /* 0x0000001817087c24 */ /* 0x040fe2000f8e02ff */
[----:B------:R-:W-:Y:S01]  /*2a40*/  ISETP.GE.U32.AND P0, PT, R10, UR24, PT ;  /* 0x000000180a007c0c */ /* 0x000fe2000bf06070 */
[----:B0-----:R-:W-:Y:S01]  /*2a50*/  ULEA UR30, UP2, UR18, UR30, 0x3 ;  /* 0x0000001e121e7291 */ /* 0x001fe2000f8418ff */
[----:B------:R-:W-:Y:S01]  /*2a60*/  ISETP.GE.U32.AND.EX P1, PT, R23, UR27, PT, P1 ;  /* 0x0000001b17007c0c */ /* 0x000fe2000bf26110 */
[----:B------:R-:W-:Y:S01]  /*2a70*/  UIADD3 UR7, UPT, UPT, UR7, UR19, URZ ;  /* 0x0000001307077290 */ /* 0x000fe2000fffe0ff */
[----:B------:R-:W-:-:S02]  /*2a80*/  IMAD.WIDE.U32 R6, R17, UR24, R10 ;  /* 0x0000001811067c25 */ /* 0x000fc4000f8e000a */
[----:B------:R-:W-:Y:S01]  /*2a90*/  ISETP.GE.U32.OR.EX P0, PT, R11, UR25, P1, P0 ;  /* 0x000000190b007c0c */ /* 0x000fe20008f06500 */
[----:B------:R-:W-:Y:S01]  /*2aa0*/  ULEA.HI.X UR7, UR18, UR31, UR7, 0x3, UP2 ;  /* 0x0000001f12077291 */ /* 0x000fe200090f1c07 */
[----:B------:R-:W-:Y:S01]  /*2ab0*/  IMAD R9, R17, UR25, R8 ;  /* 0x0000001911097c24 */ /* 0x000fe2000f8e0208 */
[----:B------:R-:W-:-:S03]  /*2ac0*/  LEA R8, P2, R6, UR28, 0x3 ;  /* 0x0000001c06087c11 */ /* 0x000fc6000f8418ff */
[----:B------:R-:W-:-:S05]  /*2ad0*/  IMAD.IADD R7, R9, 0x1, R7 ;  /* 0x0000000109077824 */ /* 0x000fca00078e0207 */
[----:B------:R-:W-:Y:S01]  /*2ae0*/  LEA.HI.X R9, R6, UR29, R7, 0x3, P2 ;  /* 0x0000001d06097c11 */ /* 0x000fe200090f1c07 */
[----:B------:R-:W-:Y:S02]  /*2af0*/  IMAD.U32 R6, RZ, RZ, UR30 ;  /* 0x0000001eff067e24 */ /* 0x000fe4000f8e00ff */
[----:B------:R-:W-:Y:S02]  /*2b00*/  IMAD.U32 R7, RZ, RZ, UR7 ;  /* 0x00000007ff077e24 */ /* 0x000fe4000f8e00ff */
[----:B------:R-:W2:Y:S04]  /*2b10*/  @!P0 LDG.E.64 R14, desc[UR20][R8.64] ;  /* 0x00000014080e8981 */ /* 0x000ea8000c1e1b00 */
[----:B------:R-:W2:Y:S01]  /*2b20*/  @!P0 LDG.E.64 R18, desc[UR20][R6.64] ;  /* 0x0000001406128981 */ /* 0x000ea2000c1e1b00 */
[----:B------:R-:W-:-:S04]  /*2b30*/  IADD3 R12, P3, PT, R10, 0x1, RZ ;  /* 0x000000010a0c7810 */ /* 0x000fc80007f7e0ff */
[----:B------:R-:W-:Y:S01]  /*2b40*/  ISETP.GE.U32.AND P2, PT, R12, UR24, PT ;  /* 0x000000180c007c0c */ /* 0x000fe2000bf46070 */
[--C-:B------:R-:W-:Y:S01]  /*2b50*/  IMAD.X R13, RZ, RZ, R11.reuse, P3 ;  /* 0x000000ffff0d7224 */ /* 0x100fe200018e060b */
[C---:B------:R-:W-:Y:S02]  /*2b60*/  IADD3 R12, P4, PT, R10.reuse, 0x2, RZ ;  /* 0x000000020a0c7810 */ /* 0x040fe40007f9e0ff */
[----:B------:R-:W-:Y:S02]  /*2b70*/  IADD3 R10, P5, PT, R10, 0x3, RZ ;  /* 0x000000030a0a7810 */ /* 0x000fe40007fbe0ff */
[----:B------:R-:W-:Y:S02]  /*2b80*/  ISETP.GE.U32.OR.EX P2, PT, R13, UR25, P1, P2 ;  /* 0x000000190d007c0c */ /* 0x000fe40008f46520 */
[----:B------:R-:W-:Y:S01]  /*2b90*/  ISETP.GE.U32.AND P3, PT, R12, UR24, PT ;  /* 0x000000180c007c0c */ /* 0x000fe2000bf66070 */
[--C-:B------:R-:W-:Y:S01]  /*2ba0*/  IMAD.X R12, RZ, RZ, R11.reuse, P4 ;  /* 0x000000ffff0c7224 */ /* 0x100fe200020e060b */
[----:B------:R-:W-:Y:S01]  /*2bb0*/  ISETP.GE.U32.AND P4, PT, R10, UR24, PT ;  /* 0x000000180a007c0c */ /* 0x000fe2000bf86070 */
[----:B------:R-:W-:-:S03]  /*2bc0*/  IMAD.X R20, RZ, RZ, R11, P5 ;  /* 0x000000ffff147224 */ /* 0x000fc600028e060b */
[----:B------:R-:W-:Y:S02]  /*2bd0*/  ISETP.GE.U32.OR.EX P3, PT, R12, UR25, P1, P3 ;  /* 0x000000190c007c0c */ /* 0x000fe40008f66530 */
[----:B------:R-:W-:-:S03]  /*2be0*/  ISETP.GE.U32.OR.EX P1, PT, R20, UR25, P1, P4 ;  /* 0x0000001914007c0c */ /* 0x000fc60008f26540 */
[----:B------:R-:W3:Y:S04]  /*2bf0*/  @!P2 LDG.E.64 R10, desc[UR20][R8.64+0x8] ;  /* 0x00000814080aa981 */ /* 0x000ee8000c1e1b00 */
[----:B------:R-:W3:Y:S06]  /*2c00*/  @!P2 LDG.E.64 R12, desc[UR20][R6.64+0x8] ;  /* 0x00000814060ca981 */ /* 0x000eec000c1e1b00 */
[----:B------:R-:W4:Y:S04]  /*2c10*/  @!P1 LDG.E.64 R20, desc[UR20][R8.64+0x18] ;  /* 0x0000181408149981 */ /* 0x000f28000c1e1b00 */
[----:B------:R-:W4:Y:S01]  /*2c20*/  @!P1 LDG.E.64 R24, desc[UR20][R6.64+0x18] ;  /* 0x0000181406189981 */ /* 0x000f22000c1e1b00 */
[----:B--2---:R-:W-:-:S03]  /*2c30*/  @!P0 DFMA R2, R14, R18, R2 ;  /* 0x000000120e02822b */ /* 0x004fc60000000002 */
[----:B------:R-:W2:Y:S04]  /*2c40*/  @!P3 LDG.E.64 R14, desc[UR20][R8.64+0x10] ;  /* 0x00001014080eb981 */ /* 0x000ea8000c1e1b00 */
[----:B------:R-:W2:Y:S01]  /*2c50*/  @!P3 LDG.E.64 R18, desc[UR20][R6.64+0x10] ;  /* 0x000010140612b981 */ /* 0x000ea2000c1e1b00 */
[----:B------:R-:W-:Y:S01]  /*2c60*/  UIADD3 UR8, UP2, UPT, UR8, 0x4, URZ ;  /* 0x0000000408087890 */ /* 0x000fe2000ff5e0ff */
[----:B---3--:R-:W-:-:S03]  /*2c70*/  @!P2 DFMA R2, R10, R12, R2 ;  /* 0x0000000c0a02a22b */ /* 0x008fc60000000002 */
[----:B------:R-:W-:-:S05]  /*2c80*/  UIADD3.X UR9, UPT, UPT, URZ, UR9, URZ, UP2, !UPT ;  /* 0x00000009ff097290 */ /* 0x000fca00097fe4ff */
[----:B--2---:R-:W-:-:S08]  /*2c90*/  @!P3 DFMA R2, R14, R18, R2 ;  /* 0x000000120e02b22b */ /* 0x004fd00000000002 */
[----:B----4-:R-:W-:-:S11]  /*2ca0*/  @!P1 DFMA R2, R20, R24, R2 ;  /* 0x000000181402922b */ /* 0x010fd60000000002 */
.L_x_66:
[----:B------:R-:W-:Y:S05]  /*2cb0*/  BRA.U !UP1, `(.L_x_65) ;  /* 0x0000000509107547 */ /* 0x000fea000b800000 */
[----:B------:R-:W-:-:S04]  /*2cc0*/  UISETP.NE.U32.AND UP1, UPT, UR33, 0x1, UPT ;  /* 0x000000012100788c */ /* 0x000fc8000bf25070 */
[----:B------:R-:W-:-:S09]  /*2cd0*/  UISETP.NE.AND.EX UP1, UPT, URZ, URZ, UPT, UP1 ;  /* 0x000000ffff00728c */ /* 0x000fd2000bf25310 */
[----:B------:R-:W-:Y:S05]  /*2ce0*/  BRA.U !UP1, `(.L_x_67) ;  /* 0x00000001098c7547 */ /* 0x000fea000b800000 */
        /* <DEDUP_REMOVED lines=8> */
[C---:B------:R-:W-:Y:S01]  /*2d70*/  IMAD R10, R23.reuse, UR28, RZ ;  /* 0x0000001c170a7c24 */ /* 0x040fe2000f8e02ff */
[----:B------:R-:W-:Y:S01]  /*2d80*/  UIMAD UR7, UR6, UR23, UR7 ;  /* 0x00000017060772a4 */ /* 0x000fe2000f8e0207 */
[C---:B------:R-:W-:Y:S01]  /*2d90*/  ISETP.GE.U32.AND P0, PT, R6.reuse, UR28, PT ;  /* 0x0000001c06007c0c */ /* 0x040fe2000bf06070 */
[----:B0-----:R-:W-:Y:S01]  /*2da0*/  ULEA UR26, UP1, UR18, UR26, 0x3 ;  /* 0x0000001a121a7291 */ /* 0x001fe2000f8218ff */
[----:B------:R-:W-:Y:S01]  /*2db0*/  ISETP.GE.U32.AND.EX P2, PT, R23, UR31, PT, P1 ;  /* 0x0000001f17007c0c */ /* 0x000fe2000bf46110 */
[C---:B------:R-:W-:Y:S01]  /*2dc0*/  IMAD R11, R17.reuse, UR29, R10 ;  /* 0x0000001d110b7c24 */ /* 0x040fe2000f8e020a */
[----:B------:R-:W-:Y:S01]  /*2dd0*/  UIADD3 UR7, UPT, UPT, UR7, UR19, URZ ;  /* 0x0000001307077290 */ /* 0x000fe2000fffe0ff */
[----:B------:R-:W-:Y:S01]  /*2de0*/  IMAD.WIDE.U32 R8, R17, UR28, R6 ;  /* 0x0000001c11087c25 */ /* 0x000fe2000f8e0006 */
[----:B------:R-:W-:-:S02]  /*2df0*/  IADD3 R10, P4, PT, R6, 0x1, RZ ;  /* 0x00000001060a7810 */ /* 0x000fc40007f9e0ff */
[----:B------:R-:W-:Y:S01]  /*2e00*/  ISETP.GE.U32.OR.EX P0, PT, R7, UR29, P2, P0 ;  /* 0x0000001d07007c0c */ /* 0x000fe20009706500 */
[----:B------:R-:W-:Y:S01]  /*2e10*/  ULEA.HI.X UR7, UR18, UR27, UR7, 0x3, UP1 ;  /* 0x0000001b12077291 */ /* 0x000fe200088f1c07 */
[----:B------:R-:W-:Y:S01]  /*2e20*/  IMAD.IADD R11, R11, 0x1, R9 ;  /* 0x000000010b0b7824 */ /* 0x000fe200078e0209 */
[----:B------:R-:W-:Y:S01]  /*2e30*/  LEA R6, P3, R8, UR24, 0x3 ;  /* 0x0000001808067c11 */ /* 0x000fe2000f8618ff */
[----:B------:R-:W-:Y:S01]  /*2e40*/  IMAD.X R9, RZ, RZ, R7, P4 ;  /* 0x000000ffff097224 */ /* 0x000fe200020e0607 */
[----:B------:R-:W-:Y:S01]  /*2e50*/  ISETP.GE.U32.AND P1, PT, R10, UR28, PT ;  /* 0x0000001c0a007c0c */ /* 0x000fe2000bf26070 */
[----:B------:R-:W-:Y:S01]  /*2e60*/  IMAD.U32 R18, RZ, RZ, UR26 ;  /* 0x0000001aff127e24 */ /* 0x000fe2000f8e00ff */
[----:B------:R-:W-:Y:S01]  /*2e70*/  LEA.HI.X R7, R8, UR25, R11, 0x3, P3 ;  /* 0x0000001908077c11 */ /* 0x000fe200098f1c0b */
[----:B------:R-:W-:Y:S01]  /*2e80*/  IMAD.U32 R19, RZ, RZ, UR7 ;  /* 0x00000007ff137e24 */ /* 0x000fe2000f8e00ff */
[----:B------:R-:W-:-:S04]  /*2e90*/  ISETP.GE.U32.OR.EX P1, PT, R9, UR29, P2, P1 ;  /* 0x0000001d09007c0c */ /* 0x000fc80009726510 */
[----:B------:R-:W2:Y:S04]  /*2ea0*/  @!P0 LDG.E.64 R8, desc[UR20][R6.64] ;  /* 0x0000001406088981 */ /* 0x000ea8000c1e1b00 */
[----:B------:R-:W2:Y:S05]  /*2eb0*/  @!P0 LDG.E.64 R10, desc[UR20][R18.64] ;  /* 0x00000014120a8981 */ /* 0x000eaa000c1e1b00 */
[----:B------:R-:W3:Y:S04]  /*2ec0*/  @!P1 LDG.E.64 R12, desc[UR20][R6.64+0x8] ;  /* 0x00000814060c9981 */ /* 0x000ee8000c1e1b00 */
[----:B------:R-:W3:Y:S01]  /*2ed0*/  @!P1 LDG.E.64 R14, desc[UR20][R18.64+0x8] ;  /* 0x00000814120e9981 */ /* 0x000ee2000c1e1b00 */
[----:B------:R-:W-:-:S04]  /*2ee0*/  UIADD3 UR8, UP1, UPT, UR8, 0x2, URZ ;  /* 0x0000000208087890 */ /* 0x000fc8000ff3e0ff */
[----:B------:R-:W-:Y:S01]  /*2ef0*/  UIADD3.X UR9, UPT, UPT, URZ, UR9, URZ, UP1, !UPT ;  /* 0x00000009ff097290 */ /* 0x000fe20008ffe4ff */
[----:B--2---:R-:W-:-:S08]  /*2f00*/  @!P0 DFMA R2, R8, R10, R2 ;  /* 0x0000000a0802822b */ /* 0x004fd00000000002 */
[----:B---3--:R-:W-:-:S11]  /*2f10*/  @!P1 DFMA R2, R12, R14, R2 ;  /* 0x0000000e0c02922b */ /* 0x008fd60000000002 */
.L_x_67:
[----:B------:R-:W1:Y:S02]  /*2f20*/  LDC R15, c[0x0][0x3b0] ;  /* 0x0000ec00ff0f7b82 */ /* 0x000e640000000800 */
[----:B-1----:R-:W-:-:S13]  /*2f30*/  LOP3.LUT P0, RZ, R15, 0x1, RZ, 0xc0, !PT ;  /* 0x000000010fff7812 */ /* 0x002fda000780c0ff */
[----:B------:R-:W-:Y:S05]  /*2f40*/  @!P0 BRA `(.L_x_65) ;  /* 0x00000000006c8947 */ /* 0x000fea0003800000 */
[----:B------:R-:W1:Y:S01]  /*2f50*/  LDCU.128 UR24, c[0x0][0x3a0] ;  /* 0x00007400ff1877ac */ /* 0x000e620008000c00 */
[----:B------:R-:W2:Y:S01]  /*2f60*/  LDC R19, c[0x0][0x3b4] ;  /* 0x0000ed00ff137b82 */ /* 0x000ea20000000800 */
[----:B------:R-:W-:Y:S01]  /*2f70*/  IADD3 R12, P1, PT, R22, UR8, RZ ;  /* 0x00000008160c7c10 */ /* 0x000fe2000ff3e0ff */
[----:B------:R-:W-:Y:S02]  /*2f80*/  IMAD.U32 R10, RZ, RZ, UR8 ;  /* 0x00000008ff0a7e24 */ /* 0x000fe4000f8e00ff */
[----:B0-----:R-:W-:Y:S01]  /*2f90*/  IMAD.U32 R11, RZ, RZ, UR9 ;  /* 0x00000009ff0b7e24 */ /* 0x001fe2000f8e00ff */
[----:B------:R-:W-:Y:S01]  /*2fa0*/  IADD3.X R13, PT, PT, R16, UR9, RZ, P1, !PT ;  /* 0x00000009100d7c10 */ /* 0x000fe20008ffe4ff */
[C---:B------:R-:W-:Y:S02]  /*2fb0*/  IMAD R18, R15.reuse, UR5, RZ ;  /* 0x000000050f127c24 */ /* 0x040fe4000f8e02ff */
[----:B------:R-:W0:Y:S01]  /*2fc0*/  LDC.64 R8, c[0x0][0x390] ;  /* 0x0000e400ff087b82 */ /* 0x000e220000000a00 */
[----:B------:R-:W-:-:S07]  /*2fd0*/  IMAD.WIDE.U32 R10, R15, UR6, R10 ;  /* 0x000000060f0a7c25 */ /* 0x000fce000f8e000a */
[----:B------:R-:W3:Y:S01]  /*2fe0*/  LDC.64 R6, c[0x0][0x398] ;  /* 0x0000e600ff067b82 */ /* 0x000ee20000000a00 */
[----:B-1----:R-:W-:Y:S01]  /*2ff0*/  ISETP.GE.U32.AND P0, PT, R12, UR24, PT ;  /* 0x000000180c007c0c */ /* 0x002fe2000bf06070 */
[----:B------:R-:W-:Y:S01]  /*3000*/  IMAD R14, R23, UR24, RZ ;  /* 0x00000018170e7c24 */ /* 0x000fe2000f8e02ff */
[----:B------:R-:W-:Y:S02]  /*3010*/  ISETP.GE.U32.AND P1, PT, R17, UR26, PT ;  /* 0x0000001a11007c0c */ /* 0x000fe4000bf26070 */
[----:B------:R-:W-:Y:S01]  /*3020*/  ISETP.GE.U32.AND.EX P0, PT, R13, UR25, PT, P0 ;  /* 0x000000190d007c0c */ /* 0x000fe2000bf06100 */
[----:B------:R-:W-:Y:S02]  /*3030*/  IMAD R15, R17, UR25, R14 ;  /* 0x00000019110f7c24 */ /* 0x000fe4000f8e020e */
[----:B--2---:R-:W-:Y:S01]  /*3040*/  IMAD R19, R19, UR6, R18 ;  /* 0x0000000613137c24 */ /* 0x004fe2000f8e0212 */
[----:B------:R-:W-:Y:S01]  /*3050*/  ISETP.GE.U32.OR.EX P0, PT, R23, UR27, P0, P1 ;  /* 0x0000001b17007c0c */ /* 0x000fe20008706510 */
[----:B------:R-:W-:-:S04]  /*3060*/  IMAD.WIDE.U32 R12, R17, UR24, R12 ;  /* 0x00000018110c7c25 */ /* 0x000fc8000f8e000c */
[----:B------:R-:W-:Y:S02]  /*3070*/  IMAD.IADD R17, R19, 0x1, R11 ;  /* 0x0000000113117824 */ /* 0x000fe400078e020b */
[----:B------:R-:W-:-:S06]  /*3080*/  IMAD.IADD R11, R15, 0x1, R13 ;  /* 0x000000010f0b7824 */ /* 0x000fcc00078e020d */
[----:B0-----:R-:W-:Y:S02]  /*3090*/  @!P0 LEA R14, P1, R12, R8, 0x3 ;  /* 0x000000080c0e8211 */ /* 0x001fe400078218ff */
[----:B---3--:R-:W-:Y:S02]  /*30a0*/  @!P0 LEA R8, P2, R10, R6, 0x3 ;  /* 0x000000060a088211 */ /* 0x008fe400078418ff */
[----:B------:R-:W-:Y:S02]  /*30b0*/  @!P0 LEA.HI.X R15, R12, R9, R11, 0x3, P1 ;  /* 0x000000090c0f8211 */ /* 0x000fe400008f1c0b */
[----:B------:R-:W-:-:S03]  /*30c0*/  @!P0 LEA.HI.X R9, R10, R7, R17, 0x3, P2 ;  /* 0x000000070a098211 */ /* 0x000fc600010f1c11 */
[----:B------:R-:W2:Y:S04]  /*30d0*/  @!P0 LDG.E.64 R6, desc[UR20][R14.64] ;  /* 0x000000140e068981 */ /* 0x000ea8000c1e1b00 */
[----:B------:R-:W2:Y:S02]  /*30e0*/  @!P0 LDG.E.64 R8, desc[UR20][R8.64] ;  /* 0x0000001408088981 */ /* 0x000ea4000c1e1b00 */
[----:B--2---:R-:W-:-:S11]  /*30f0*/  @!P0 DFMA R2, R6, R8, R2 ;  /* 0x000000080602822b */ /* 0x004fd60000000002 */
.L_x_65:
[----:B0-----:R-:W0:Y:S01]  /*3100*/  LDCU.64 UR8, c[0x0][0x3b8] ;  /* 0x00007700ff0877ac */ /* 0x001e220008000a00 */
[----:B------:R-:W-:-:S04]  /*3110*/  UIADD3 UR6, UP1, UPT, UR6, 0x1, URZ ;  /* 0x0000000106067890 */ /* 0x000fc8000ff3e0ff */
[----:B------:R-:W-:Y:S02]  /*3120*/  UIADD3.X UR5, UPT, UPT, URZ, UR5, URZ, UP1, !UPT ;  /* 0x00000005ff057290 */ /* 0x000fe40008ffe4ff */
[----:B0-----:R-:W-:-:S04]  /*3130*/  UISETP.NE.U32.AND UP1, UPT, UR6, UR8, UPT ;  /* 0x000000080600728c */ /* 0x001fc8000bf25070 */
[----:B------:R-:W-:-:S09]  /*3140*/  UISETP.NE.AND.EX UP1, UPT, UR5, UR9, UPT, UP1 ;  /* 0x000000090500728c */ /* 0x000fd2000bf25310 */
[----:B------:R-:W-:Y:S05]  /*3150*/  BRA.U UP1, `(.L_x_68) ;  /* 0xfffffff1015c7547 */ /* 0x000fea000b83ffff */
.L_x_62:
[----:B------:R-:W-:Y:S05]  /*3160*/  BSYNC.RECONVERGENT B0 ;  /* 0x0000000000007941 */ /* 0x000fea0003800200 */
.L_x_61:
[----:B------:R-:W0:Y:S01]  /*3170*/  LDCU UR6, c[0x0][0x388] ;  /* 0x00007100ff0677ac */ /* 0x000e220008000800 */
[----:B------:R-:W-:Y:S01]  /*3180*/  IMAD.U32 R5, RZ, RZ, UR4 ;  /* 0x00000004ff057e24 */ /* 0x000fe2000f8e00ff */
[----:B------:R-:W-:-:S03]  /*3190*/  UIADD3 UR5, UPT, UPT, UR4, 0x1, URZ ;  /* 0x0000000104057890 */ /* 0x000fc6000fffe0ff */
[----:B------:R-:W-:-:S05]  /*31a0*/  IMAD R5, R5, 0x80, R0 ;  /* 0x0000008005057824 */ /* 0x000fca00078e0200 */
[----:B------:R-:W-:Y:S02]  /*31b0*/  SHF.R.S32.HI R6, RZ, 0x1f, R5 ;  /* 0x0000001fff067819 */ /* 0x000fe40000011405 */
[----:B------:R-:W-:-:S04]  /*31c0*/  LEA R4, P0, R5, UR10, 0x3 ;  /* 0x0000000a05047c11 */ /* 0x000fc8000f8018ff */
[----:B------:R-:W-:Y:S01]  /*31d0*/  LEA.HI.X R5, R5, UR12, R6, 0x3, P0 ;  /* 0x0000000c05057c11 */ /* 0x000fe200080f1c06 */
[----:B0-----:R-:W-:-:S04]  /*31e0*/  UISETP.NE.AND UP0, UPT, UR5, UR6, UPT ;  /* 0x000000060500728c */ /* 0x001fc8000bf05270 */
[----:B------:R0:W-:Y:S02]  /*31f0*/  STG.E.64 desc[UR20][R4.64], R2 ;  /* 0x0000000204007986 */ /* 0x0001e4000c101b14 */
[----:B------:R-:W-:-:S13]  /*3200*/  PLOP3.LUT P0, PT, PT, PT, UP0, 0x80, 0x8 ;  /* 0x000000000008781c */ /* 0x000fda0003f0f008 */
[----:B0-----:R-:W-:Y:S05]  /*3210*/  @!P0 EXIT ;  /* 0x000000000000894d */ /* 0x001fea0003800000 */
[----:B------:R-:W-:Y:S01]  /*3220*/  UMOV UR4, UR5 ;  /* 0x0000000500047c82 */ /* 0x000fe20008000000 */
[----:B------:R-:W-:Y:S05]  /*3230*/  BRA `(.L_x_69) ;  /* 0xffffffec00247947 */ /* 0x000fea000383ffff */
        .weak           $__internal_0_$__cuda_sm20_div_u64
        .type           $__internal_0_$__cuda_sm20_div_u64,@function
        .size           $__internal_0_$__cuda_sm20_div_u64,(.L_x_490 - $__internal_0_$__cuda_sm20_div_u64)
$__internal_0_$__cuda_sm20_div_u64:
[----:B------:R-:W-:Y:S02]  /*3240*/  IMAD.MOV.U32 R16, RZ, RZ, R7 ;  /* 0x000000ffff107224 */ /* 0x000fe400078e0007 */
[----:B------:R-:W-:-:S04]  /*3250*/  IMAD.MOV.U32 R17, RZ, RZ, R3 ;  /* 0x000000ffff117224 */ /* 0x000fc800078e0003 */
[----:B------:R-:W0:Y:S08]  /*3260*/  I2F.U64.RP R16, R16 ;  /* 0x0000001000107312 */ /* 0x000e300000309000 */
[----:B0-----:R-:W0:Y:S02]  /*3270*/  MUFU.RCP R8, R16 ;  /* 0x0000001000087308 */ /* 0x001e240000001000 */
[----:B0-----:R-:W-:-:S06]  /*3280*/  VIADD R8, R8, 0x1ffffffe ;  /* 0x1ffffffe08087836 */ /* 0x001fcc0000000000 */
[----:B------:R-:W0:Y:S02]  /*3290*/  F2I.U64.TRUNC R8, R8 ;  /* 0x0000000800087311 */ /* 0x000e24000020d800 */
[----:B0-----:R-:W-:-:S04]  /*32a0*/  IMAD.WIDE.U32 R10, R8, R7, RZ ;  /* 0x00000007080a7225 */ /* 0x001fc800078e00ff */
[----:B------:R-:W-:Y:S01]  /*32b0*/  IMAD R11, R8, R3, R11 ;  /* 0x00000003080b7224 */ /* 0x000fe200078e020b */
[----:B------:R-:W-:-:S03]  /*32c0*/  IADD3 R19, P0, PT, RZ, -R10, RZ ;  /* 0x8000000aff137210 */ /* 0x000fc60007f1e0ff */
[----:B------:R-:W-:Y:S02]  /*32d0*/  IMAD R11, R9, R7, R11 ;  /* 0x00000007090b7224 */ /* 0x000fe400078e020b */
[----:B------:R-:W-:-:S04]  /*32e0*/  IMAD.HI.U32 R10, R8, R19, RZ ;  /* 0x00000013080a7227 */ /* 0x000fc800078e00ff */
[----:B------:R-:W-:Y:S02]  /*32f0*/  IMAD.X R21, RZ, RZ, ~R11, P0 ;  /* 0x000000ffff157224 */ /* 0x000fe400000e0e0b */
[----:B------:R-:W-:Y:S02]  /*3300*/  IMAD.MOV.U32 R11, RZ, RZ, R8 ;  /* 0x000000ffff0b7224 */ /* 0x000fe400078e0008 */
[-C--:B------:R-:W-:Y:S02]  /*3310*/  IMAD R17, R9, R21.reuse, RZ ;  /* 0x0000001509117224 */ /* 0x080fe400078e02ff */
[----:B------:R-:W-:-:S04]  /*3320*/  IMAD.WIDE.U32 R10, P0, R8, R21, R10 ;  /* 0x00000015080a7225 */ /* 0x000fc8000780000a */
[----:B------:R-:W-:-:S04]  /*3330*/  IMAD.HI.U32 R21, R9, R21, RZ ;  /* 0x0000001509157227 */ /* 0x000fc800078e00ff */
[----:B------:R-:W-:-:S04]  /*3340*/  IMAD.HI.U32 R10, P1, R9, R19, R10 ;  /* 0x00000013090a7227 */ /* 0x000fc8000782000a */
[----:B------:R-:W-:Y:S01]  /*3350*/  IMAD.X R16, R21, 0x1, R9, P0 ;  /* 0x0000000115107824 */ /* 0x000fe200000e0609 */
[----:B------:R-:W-:-:S04]  /*3360*/  IADD3 R11, P2, PT, R17, R10, RZ ;  /* 0x0000000a110b7210 */ /* 0x000fc80007f5e0ff */
[----:B------:R-:W-:Y:S01]  /*3370*/  IADD3.X R16, PT, PT, RZ, RZ, R16, P2, P1 ;  /* 0x000000ffff107210 */ /* 0x000fe200017e2410 */
[----:B------:R-:W-:-:S04]  /*3380*/  IMAD.WIDE.U32 R8, R11, R7, RZ ;  /* 0x000000070b087225 */ /* 0x000fc800078e00ff */
[----:B------:R-:W-:Y:S01]  /*3390*/  IMAD R9, R11, R3, R9 ;  /* 0x000000030b097224 */ /* 0x000fe200078e0209 */
[----:B------:R-:W-:-:S03]  /*33a0*/  IADD3 R17, P0, PT, RZ, -R8, RZ ;  /* 0x80000008ff117210 */ /* 0x000fc60007f1e0ff */
[----:B------:R-:W-:Y:S02]  /*33b0*/  IMAD R9, R16, R7, R9 ;  /* 0x0000000710097224 */ /* 0x000fe400078e0209 */
[----:B------:R-:W-:-:S04]  /*33c0*/  IMAD.HI.U32 R10, R11, R17, RZ ;  /* 0x000000110b0a7227 */ /* 0x000fc800078e00ff */
[----:B------:R-:W-:-:S04]  /*33d0*/  IMAD.X R9, RZ, RZ, ~R9, P0 ;  /* 0x000000ffff097224 */ /* 0x000fc800000e0e09 */
[----:B------:R-:W-:-:S04]  /*33e0*/  IMAD.WIDE.U32 R10, P0, R11, R9, R10 ;  /* 0x000000090b0a7225 */ /* 0x000fc8000780000a */
[C---:B------:R-:W-:Y:S02]  /*33f0*/  IMAD R8, R16.reuse, R9, RZ ;  /* 0x0000000910087224 */ /* 0x040fe400078e02ff */
[----:B------:R-:W-:-:S04]  /*3400*/  IMAD.HI.U32 R11, P1, R16, R17, R10 ;  /* 0x00000011100b7227 */ /* 0x000fc8000782000a */
[----:B------:R-:W-:Y:S01]  /*3410*/  IMAD.HI.U32 R9, R16, R9, RZ ;  /* 0x0000000910097227 */ /* 0x000fe200078e00ff */
[----:B------:R-:W-:-:S03]  /*3420*/  IADD3 R11, P2, PT, R8, R11, RZ ;  /* 0x0000000b080b7210 */ /* 0x000fc60007f5e0ff */
[----:B------:R-:W-:Y:S02]  /*3430*/  IMAD.X R16, R9, 0x1, R16, P0 ;  /* 0x0000000109107824 */ /* 0x000fe400000e0610 */
[----:B------:R-:W-:-:S03]  /*3440*/  IMAD.HI.U32 R8, R11, R13, RZ ;  /* 0x0000000d0b087227 */ /* 0x000fc600078e00ff */
[----:B------:R-:W-:Y:S01]  /*3450*/  IADD3.X R17, PT, PT, RZ, RZ, R16, P2, P1 ;  /* 0x000000ffff117210 */ /* 0x000fe200017e2410 */
[----:B------:R-:W-:Y:S02]  /*3460*/  IMAD.MOV.U32 R9, RZ, RZ, RZ ;  /* 0x000000ffff097224 */ /* 0x000fe400078e00ff */
[----:B------:R-:W-:-:S04]  /*3470*/  IMAD.WIDE.U32 R8, R11, R14, R8 ;  /* 0x0000000e0b087225 */ /* 0x000fc800078e0008 */
[C---:B------:R-:W-:Y:S02]  /*3480*/  IMAD R11, R17.reuse, R14, RZ ;  /* 0x0000000e110b7224 */ /* 0x040fe400078e02ff */
[----:B------:R-:W-:-:S04]  /*3490*/  IMAD.HI.U32 R8, P0, R17, R13, R8 ;  /* 0x0000000d11087227 */ /* 0x000fc80007800008 */
[----:B------:R-:W-:Y:S01]  /*34a0*/  IMAD.HI.U32 R10, R17, R14, RZ ;  /* 0x0000000e110a7227 */ /* 0x000fe200078e00ff */
[----:B------:R-:W-:-:S03]  /*34b0*/  IADD3 R16, P1, PT, R11, R8, RZ ;  /* 0x000000080b107210 */ /* 0x000fc60007f3e0ff */
[----:B------:R-:W-:Y:S02]  /*34c0*/  IMAD.X R10, RZ, RZ, R10, P0 ;  /* 0x000000ffff0a7224 */ /* 0x000fe400000e060a */
[----:B------:R-:W-:-:S04]  /*34d0*/  IMAD.WIDE.U32 R8, R16, R7, RZ ;  /* 0x0000000710087225 */ /* 0x000fc800078e00ff */
[----:B------:R-:W-:Y:S01]  /*34e0*/  IMAD.X R10, RZ, RZ, R10, P1 ;  /* 0x000000ffff0a7224 */ /* 0x000fe200008e060a */
[----:B------:R-:W-:Y:S01]  /*34f0*/  IADD3 R18, P1, PT, -R8, R13, RZ ;  /* 0x0000000d08127210 */ /* 0x000fe20007f3e1ff */
[----:B------:R-:W-:-:S03]  /*3500*/  IMAD R9, R16, R3, R9 ;  /* 0x0000000310097224 */ /* 0x000fc600078e0209 */
[-C--:B------:R-:W-:Y:S01]  /*3510*/  ISETP.GE.U32.AND P0, PT, R18, R7.reuse, PT ;  /* 0x000000071200720c */ /* 0x080fe20003f06070 */
[----:B------:R-:W-:-:S04]  /*3520*/  IMAD R9, R10, R7, R9 ;  /* 0x000000070a097224 */ /* 0x000fc800078e0209 */
[----:B------:R-:W-:Y:S01]  /*3530*/  IMAD.X R20, R14, 0x1, ~R9, P1 ;  /* 0x000000010e147824 */ /* 0x000fe200008e0e09 */
[CC--:B------:R-:W-:Y:S02]  /*3540*/  IADD3 R8, P1, PT, -R7.reuse, R18.reuse, RZ ;  /* 0x0000001207087210 */ /* 0x0c0fe40007f3e1ff */
[----:B------:R-:W-:Y:S02]  /*3550*/  IADD3 R9, P2, PT, R16, 0x1, RZ ;  /* 0x0000000110097810 */ /* 0x000fe40007f5e0ff */
[C---:B------:R-:W-:Y:S01]  /*3560*/  ISETP.GE.U32.AND.EX P0, PT, R20.reuse, R3, PT, P0 ;  /* 0x000000031400720c */ /* 0x040fe20003f06100 */
[----:B------:R-:W-:Y:S01]  /*3570*/  IMAD.X R14, R20, 0x1, ~R3, P1 ;  /* 0x00000001140e7824 */ /* 0x000fe200008e0e03 */
[----:B------:R-:W-:Y:S01]  /*3580*/  ISETP.NE.U32.AND P1, PT, R7, RZ, PT ;  /* 0x000000ff0700720c */ /* 0x000fe20003f25070 */
[----:B------:R-:W-:Y:S01]  /*3590*/  IMAD.X R11, RZ, RZ, R10, P2 ;  /* 0x000000ffff0b7224 */ /* 0x000fe200010e060a */
[----:B------:R-:W-:Y:S02]  /*35a0*/  SEL R8, R8, R18, P0 ;  /* 0x0000001208087207 */ /* 0x000fe40000000000 */
[----:B------:R-:W-:-:S02]  /*35b0*/  SEL R9, R9, R16, P0 ;  /* 0x0000001009097207 */ /* 0x000fc40000000000 */
[----:B------:R-:W-:Y:S02]  /*35c0*/  SEL R14, R14, R20, P0 ;  /* 0x000000140e0e7207 */ /* 0x000fe40000000000 */
[----:B------:R-:W-:Y:S02]  /*35d0*/  SEL R10, R11, R10, P0 ;  /* 0x0000000a0b0a7207 */ /* 0x000fe40000000000 */
[----:B------:R-:W-:Y:S02]  /*35e0*/  ISETP.GE.U32.AND P0, PT, R8, R7, PT ;  /* 0x000000070800720c */ /* 0x000fe40003f06070 */
[----:B------:R-:W-:Y:S02]  /*35f0*/  IADD3 R8, P2, PT, R9, 0x1, RZ ;  /* 0x0000000109087810 */ /* 0x000fe40007f5e0ff */
[----:B------:R-:W-:Y:S02]  /*3600*/  ISETP.GE.U32.AND.EX P0, PT, R14, R3, PT, P0 ;  /* 0x000000030e00720c */ /* 0x000fe40003f06100 */
[----:B------:R-:W-:Y:S01]  /*3610*/  ISETP.NE.AND.EX P1, PT, R3, RZ, PT, P1 ;  /* 0x000000ff0300720c */ /* 0x000fe20003f25310 */
[----:B------:R-:W-:Y:S01]  /*3620*/  IMAD.X R13, RZ, RZ, R10, P2 ;  /* 0x000000ffff0d7224 */ /* 0x000fe200010e060a */
[----:B------:R-:W-:Y:S01]  /*3630*/  SEL R7, R8, R9, P0 ;  /* 0x0000000908077207 */ /* 0x000fe20000000000 */
[----:B------:R-:W-:-:S02]  /*3640*/  IMAD.MOV.U32 R8, RZ, RZ, R12 ;  /* 0x000000ffff087224 */ /* 0x000fc400078e000c */
[----:B------:R-:W-:Y:S01]  /*3650*/  IMAD.MOV.U32 R9, RZ, RZ, 0x0 ;  /* 0x00000000ff097424 */ /* 0x000fe200078e00ff */
[----:B------:R-:W-:Y:S02]  /*3660*/  SEL R13, R13, R10, P0 ;  /* 0x0000000a0d0d7207 */ /* 0x000fe40000000000 */
[----:B------:R-:W-:Y:S02]  /*3670*/  SEL R7, R7, 0xffffffff, P1 ;  /* 0xffffffff07077807 */ /* 0x000fe40000800000 */
[----:B------:R-:W-:Y:S01]  /*3680*/  SEL R13, R13, 0xffffffff, P1 ;  /* 0xffffffff0d0d7807 */ /* 0x000fe20000800000 */
[----:B------:R-:W-:Y:S06]  /*3690*/  RET.REL.NODEC R8 `(_ZN3cub18CUB_300001_SM_10006detail9transform16transform_kernelINS2_10policy_hubILb1EN4cuda3std3__45tupleIJN6thrust24THRUST_300001_SM_1000_NS17counting_iteratorImNSA_11use_defaultESC_SC_EEEEEE10policy1000El4ConvNSA_6detail15normal_iteratorINSA_10device_ptrIdEEEEJSD_EEEvT0_iT1_T2_DpNS2_10kernel_argIT3_EE) ;  /* 0xffffffc808587950 */ /* 0x000fec0003c3ffff */
.L_x_70:
        /* <DEDUP_REMOVED lines=14> */
.L_x_490:


//--------------------- .text._ZN3cub18CUB_300001_SM_10006detail9transform16transform_kernelINS2_10policy_hubILb1EN4cuda3std3__45tupleIJN6thrust24THRUST_300001_SM_1000_NS17counting_iteratorImNSA_11use_defaultESC_SC_EEEEEE10policy1000Ei4ConvNSA_6detail15normal_iteratorINSA_10device_ptrIdEEEEJSD_EEEvT0_iT1_T2_DpNS2_10kernel_argIT3_EE --------------------------
	.section	.text._ZN3cub18CUB_300001_SM_10006detail9transform16transform_kernelINS2_10policy_hubILb1EN4cuda3std3__45tupleIJN6thrust24THRUST_300001_SM_1000_NS17counting_iteratorImNSA_11use_defaultESC_SC_EEEEEE10policy1000Ei4ConvNSA_6detail15normal_iteratorINSA_10device_ptrIdEEEEJSD_EEEvT0_iT1_T2_DpNS2_10kernel_argIT3_EE,"ax",@progbits
	.align	128
        .global         _ZN3cub18CUB_300001_SM_10006detail9transform16transform_kernelINS2_10policy_hubILb1EN4cuda3std3__45tupleIJN6thrust24THRUST_300001_SM_1000_NS17counting_iteratorImNSA_11use_defaultESC_SC_EEEEEE10policy1000Ei4ConvNSA_6detail15normal_iteratorINSA_10device_ptrIdEEEEJSD_EEEvT0_iT1_T2_DpNS2_10kernel_argIT3_EE
        .type           _ZN3cub18CUB_300001_SM_10006detail9transform16transform_kernelINS2_10policy_hubILb1EN4cuda3std3__45tupleIJN6thrust24THRUST_300001_SM_1000_NS17counting_iteratorImNSA_11use_defaultESC_SC_EEEEEE10policy1000Ei4ConvNSA_6detail15normal_iteratorINSA_10device_ptrIdEEEEJSD_EEEvT0_iT1_T2_DpNS2_10kernel_argIT3_EE,@function
        .size           _ZN3cub18CUB_300001_SM_10006detail9transform16transform_kernelINS2_10policy_hubILb1EN4cuda3std3__45tupleIJN6thrust24THRUST_300001_SM_1000_NS17counting_iteratorImNSA_11use_defaultESC_SC_EEEEEE10policy1000Ei4ConvNSA_6detail15normal_iteratorINSA_10device_ptrIdEEEEJSD_EEEvT0_iT1_T2_DpNS2_10kernel_argIT3_EE,(.L_x_491 - _ZN3cub18CUB_300001_SM_10006detail9transform16transform_kernelINS2_10policy_hubILb1EN4cuda3std3__45tupleIJN6thrust24THRUST_300001_SM_1000_NS17counting_iteratorImNSA_11use_defaultESC_SC_EEEEEE10policy1000Ei4ConvNSA_6detail15normal_iteratorINSA_10device_ptrIdEEEEJSD_EEEvT0_iT1_T2_DpNS2_10kernel_argIT3_EE)
        .other          _ZN3cub18CUB_300001_SM_10006detail9transform16transform_kernelINS2_10policy_hubILb1EN4cuda3std3__45tupleIJN6thrust24THRUST_300001_SM_1000_NS17counting_iteratorImNSA_11use_defaultESC_SC_EEEEEE10policy1000Ei4ConvNSA_6detail15normal_iteratorINSA_10device_ptrIdEEEEJSD_EEEvT0_iT1_T2_DpNS2_10kernel_argIT3_EE,@"STO_CUDA_ENTRY STV_DEFAULT"
_ZN3cub18CUB_300001_SM_10006detail9transform16transform_kernelINS2_10policy_hubILb1EN4cuda3std3__45tupleIJN6thrust24THRUST_300001_SM_1000_NS17counting_iteratorImNSA_11use_defaultESC_SC_EEEEEE10policy1000Ei4ConvNSA_6detail15normal_iteratorINSA_10device_ptrIdEEEEJSD_EEEvT0_iT1_T2_DpNS2_10kernel_argIT3_EE:
.text._ZN3cub18CUB_300001_SM_10006detail9transform16transform_kernelINS2_10policy_hubILb1EN4cuda3std3__45tupleIJN6thrust24THRUST_300001_SM_1000_NS17counting_iteratorImNSA_11use_defaultESC_SC_EEEEEE10policy1000Ei4ConvNSA_6detail15normal_iteratorINSA_10device_ptrIdEEEEJSD_EEEvT0_iT1_T2_DpNS2_10kernel_argIT3_EE:
[----:B------:R-:W-:Y:S08]  /*0000*/  LDC R1, c[0x0][0x37c] ;  /* 0x0000df00ff017b82 */ /* 0x000ff00000000800 */
[----:B------:R-:W0:Y:S01]  /*0010*/  S2UR UR24, SR_CTAID.X ;  /* 0x00000000001879c3 */ /* 0x000e220000002500 */
[----:B------:R-:W1:Y:S01]  /*0020*/  LDCU.64 UR8, c[0x0][0x380] ;  /* 0x00007000ff0877ac */ /* 0x000e620008000a00 */
[----:B------:R-:W2:Y:S01]  /*0030*/  LDCU.64 UR10, c[0x0][0x3c0] ;  /* 0x00007800ff0a77ac */ /* 0x000ea20008000a00 */
[----:B------:R-:W3:Y:S01]  /*0040*/  LDCU.64 UR6, c[0x0][0x3b8] ;  /* 0x00007700ff0677ac */ /* 0x000ee20008000a00 */
[----:B------:R-:W4:Y:S01]  /*0050*/  LDCU.64 UR22, c[0x0][0x358] ;  /* 0x00006b00ff1677ac */ /* 0x000f220008000a00 */
[----:B-1----:R-:W-:-:S04]  /*0060*/  USHF.L.U32 UR12, UR9, 0x7, URZ ;  /* 0x00000007090c7899 */ /* 0x002fc800080006ff */
[----:B0-----:R-:W-:-:S04]  /*0070*/  UIMAD UR4, UR12, UR24, URZ ;  /* 0x000000180c0472a4 */ /* 0x001fc8000f8e02ff */
[----:B------:R-:W-:Y:S02]  /*0080*/  UIADD3 UR5, UPT, UPT, -UR4, UR8, URZ ;  /* 0x0000000804057290 */ /* 0x000fe4000fffe1ff */
[----:B------:R-:W-:Y:S02]  /*0090*/  USHF.R.S32.HI UR8, URZ, 0x1f, UR4 ;  /* 0x0000001fff087899 */ /* 0x000fe40008011404 */
[----:B--2---:R-:W-:Y:S02]  /*00a0*/  UIADD3 UR10, UP0, UPT, UR4, UR10, URZ ;  /* 0x0000000a040a7290 */ /* 0x004fe4000ff1e0ff */
[----:B------:R-:W-:Y:S02]  /*00b0*/  UISETP.LT.AND UP1, UPT, UR12, UR5, UPT ;  /* 0x000000050c00728c */ /* 0x000fe4000bf21270 */
[----:B------:R-:W-:Y:S02]  /*00c0*/  UIADD3.X UR11, UPT, UPT, UR8, UR11, URZ, UP0, !UPT ;  /* 0x0000000b080b7290 */ /* 0x000fe400087fe4ff */
[----:B------:R-:W-:-:S02]  /*00d0*/  UISETP.GT.AND UP0, UPT, UR12, UR5, UPT ;  /* 0x000000050c00728c */ /* 0x000fc4000bf04270 */
[----:B---3--:R-:W-:Y:S02]  /*00e0*/  UIMAD.WIDE UR6, UR4, 0x8, UR6 ;  /* 0x00000008040678a5 */ /* 0x008fe4000f8e0206 */
[----:B------:R-:W-:-:S05]  /*00f0*/  USEL UR20, UR12, UR5, UP1 ;  /* 0x000000050c147287 */ /* 0x000fca0008800000 */
[----:B----4-:R-:W-:Y:S07]  /*0100*/  BRA.U UP0, `(.L_x_71) ;  /* 0x0000001900a07547 */ /* 0x010fee000b800000 */
        /* <DEDUP_REMOVED lines=10> */
[----:B------:R-:W-:-:S07]  /*01b0*/  ULOP3.LUT UR5, UR9, 0x3, URZ, 0xc0, !UPT ;  /* 0x0000000309057892 */ /* 0x000fce000f8ec0ff */
[----:B------:R-:W-:Y:S05]  /*01c0*/  BRA.U !UP0, `(.L_x_73) ;  /* 0x0000000508207547 */ /* 0x000fea000b800000 */
[----:B------:R-:W-:Y:S01]  /*01d0*/  ULOP3.LUT UR4, UR9, 0x7ffffffc, URZ, 0xc0, !UPT ;  /* 0x7ffffffc09047892 */ /* 0x000fe2000f8ec0ff */
[----:B------:R-:W-:-:S03]  /*01e0*/  IMAD.MOV.U32 R2, RZ, RZ, RZ ;  /* 0x000000ffff027224 */ /* 0x000fc600078e00ff */
[----:B------:R-:W-:Y:S02]  /*01f0*/  UISETP.GT.AND UP0, UPT, UR4, URZ, UPT ;  /* 0x000000ff0400728c */ /* 0x000fe4000bf04270 */
[----:B------:R-:W-:-:S07]  /*0200*/  IMAD.U32 R3, RZ, RZ, UR4 ;  /* 0x00000004ff037e24 */ /* 0x000fce000f8e00ff */
[----:B------:R-:W-:Y:S05]  /*0210*/  BRA.U !UP0, `(.L_x_74) ;  /* 0x0000000108e07547 */ /* 0x000fea000b800000 */
[----:B------:R-:W-:Y:S01]  /*0220*/  IMAD.IADD R4, R3, 0x1, -R2 ;  /* 0x0000000103047824 */ /* 0x000fe200078e0a02 */
[----:B------:R-:W-:-:S04]  /*0230*/  PLOP3.LUT P0, PT, PT, PT, PT, 0x80, 0x8 ;  /* 0x000000000008781c */ /* 0x000fc80003f0f070 */
[----:B------:R-:W-:-:S13]  /*0240*/  ISETP.GT.AND P1, PT, R4, 0xc, PT ;  /* 0x0000000c0400780c */ /* 0x000fda0003f24270 */
[----:B------:R-:W-:Y:S05]  /*0250*/  @!P1 BRA `(.L_x_75) ;  /* 0x00000000007c9947 */ /* 0x000fea0003800000 */
[----:B------:R-:W-:Y:S01]  /*0260*/  PLOP3.LUT P0, PT, PT, PT, PT, 0x8, 0x80 ;  /* 0x000000000080781c */ /* 0x000fe20003f0e170 */
[----:B------:R-:W-:-:S12]  /*0270*/  VIADD R17, R3, 0xfffffff4 ;  /* 0xfffffff403117836 */ /* 0x000fd80000000000 */
.L_x_76:
[----:B01----:R-:W-:Y:S02]  /*0280*/  IMAD R7, R2, 0x80, R0 ;  /* 0x0000008002077824 */ /* 0x003fe400078e0200 */
[----:B------:R-:W-:Y:S02]  /*0290*/  IMAD.U32 R10, RZ, RZ, UR6 ;  /* 0x00000006ff0a7e24 */ /* 0x000fe4000f8e00ff */
[----:B------:R-:W-:Y:S02]  /*02a0*/  IMAD.U32 R11, RZ, RZ, UR7 ;  /* 0x00000007ff0b7e24 */ /* 0x000fe4000f8e00ff */
[C---:B------:R-:W-:Y:S02]  /*02b0*/  VIADD R9, R7.reuse, 0x200 ;  /* 0x0000020007097836 */ /* 0x040fe40000000000 */
[C---:B------:R-:W-:Y:S02]  /*02c0*/  VIADD R13, R7.reuse, 0x400 ;  /* 0x00000400070d7836 */ /* 0x040fe40000000000 */
[----:B------:R-:W-:-:S02]  /*02d0*/  VIADD R15, R7, 0x600 ;  /* 0x00000600070f7836 */ /* 0x000fc40000000000 */
        /* <DEDUP_REMOVED lines=9> */
[----:B------:R0:W-:Y:S01]  /*0370*/  STG.E.64 desc[UR22][R6.64], RZ ;  /* 0x000000ff06007986 */ /* 0x0001e2000c101b16 */
[----:B------:R-:W-:-:S03]  /*0380*/  ISETP.GE.AND P1, PT, R2, R17, PT ;  /* 0x000000110200720c */ /* 0x000fc60003f26270 */
        /* <DEDUP_REMOVED lines=11> */
[----:B------:R-:W-:Y:S05]  /*0440*/  @!P1 BRA `(.L_x_76) ;  /* 0xfffffffc008c9947 */ /* 0x000fea000383ffff */
.L_x_75:
[----:B0-----:R-:W-:-:S05]  /*0450*/  IMAD.IADD R4, R3, 0x1, -R2 ;  /* 0x0000000103047824 */ /* 0x001fca00078e0a02 */
[----:B------:R-:W-:-:S13]  /*0460*/  ISETP.GT.AND P1, PT, R4, 0x4, PT ;  /* 0x000000040400780c */ /* 0x000fda0003f24270 */
[----:B------:R-:W-:Y:S05]  /*0470*/  @!P1 BRA `(.L_x_77) ;  /* 0x0000000000409947 */ /* 0x000fea0003800000 */
[----:B-1----:R-:W-:Y:S01]  /*0480*/  IMAD R5, R2, 0x80, R0 ;  /* 0x0000008002057824 */ /* 0x002fe200078e0200 */
[----:B------:R-:W-:Y:S01]  /*0490*/  PLOP3.LUT P0, PT, PT, PT, PT, 0x8, 0x80 ;  /* 0x000000000080781c */ /* 0x000fe20003f0e170 */
[----:B------:R-:W-:Y:S02]  /*04a0*/  IMAD.U32 R6, RZ, RZ, UR6 ;  /* 0x00000006ff067e24 */ /* 0x000fe4000f8e00ff */
[----:B------:R-:W-:Y:S02]  /*04b0*/  IMAD.U32 R7, RZ, RZ, UR7 ;  /* 0x00000007ff077e24 */ /* 0x000fe4000f8e00ff */
[C---:B------:R-:W-:Y:S02]  /*04c0*/  VIADD R9, R5.reuse, 0x200 ;  /* 0x0000020005097836 */ /* 0x040fe40000000000 */
[----:B------:R-:W-:-:S04]  /*04d0*/  IMAD.WIDE R4, R5, 0x8, R6 ;  /* 0x0000000805047825 */ /* 0x000fc800078e0206 */
        /* <DEDUP_REMOVED lines=10> */
.L_x_77:
[----:B------:R-:W-:-:S13]  /*0580*/  ISETP.NE.OR P0, PT, R2, R3, P0 ;  /* 0x000000030200720c */ /* 0x000fda0000705670 */
[----:B------:R-:W-:Y:S05]  /*0590*/  @!P0 BRA `(.L_x_73) ;  /* 0x00000000002c8947 */ /* 0x000fea0003800000 */
.L_x_74:
[C---:B01----:R-:W-:Y:S02]  /*05a0*/  IMAD R7, R2.reuse, 0x80, R0 ;  /* 0x0000008002077824 */ /* 0x043fe400078e0200 */
[----:B--2---:R-:W-:Y:S02]  /*05b0*/  IMAD.U32 R4, RZ, RZ, UR6 ;  /* 0x00000006ff047e24 */ /* 0x004fe4000f8e00ff */
[----:B------:R-:W-:Y:S02]  /*05c0*/  IMAD.U32 R5, RZ, RZ, UR7 ;  /* 0x00000007ff057e24 */ /* 0x000fe4000f8e00ff */
[----:B------:R-:W-:Y:S02]  /*05d0*/  VIADD R2, R2, 0x4 ;  /* 0x0000000402027836 */ /* 0x000fe40000000000 */
[----:B------:R-:W-:-:S03]  /*05e0*/  IMAD.WIDE R4, R7, 0x8, R4 ;  /* 0x0000000807047825 */ /* 0x000fc600078e0204 */
[----:B------:R-:W-:Y:S02]  /*05f0*/  ISETP.NE.AND P0, PT, R2, R3, PT ;  /* 0x000000030200720c */ /* 0x000fe40003f05270 */
[----:B------:R2:W-:Y:S04]  /*0600*/  STG.E.64 desc[UR22][R4.64], RZ ;  /* 0x000000ff04007986 */ /* 0x0005e8000c101b16 */
[----:B------:R2:W-:Y:S04]  /*0610*/  STG.E.64 desc[UR22][R4.64+0x400], RZ ;  /* 0x000400ff04007986 */ /* 0x0005e8000c101b16 */
[----:B------:R2:W-:Y:S04]  /*0620*/  STG.E.64 desc[UR22][R4.64+0x800], RZ ;  /* 0x000800ff04007986 */ /* 0x0005e8000c101b16 */
[----:B------:R2:W-:Y:S01]  /*0630*/  STG.E.64 desc[UR22][R4.64+0xc00], RZ ;  /* 0x000c00ff04007986 */ /* 0x0005e2000c101b16 */
[----:B------:R-:W-:Y:S05]  /*0640*/  @P0 BRA `(.L_x_74) ;  /* 0xfffffffc00d40947 */ /* 0x000fea000383ffff */
.L_x_73:
[----:B------:R-:W-:-:S13]  /*0650*/  ISETP.NE.AND P0, PT, RZ, UR5, PT ;  /* 0x00000005ff007c0c */ /* 0x000fda000bf05270 */
[----:B------:R-:W-:Y:S05]  /*0660*/  @!P0 EXIT ;  /* 0x000000000000894d */ /* 0x000fea0003800000 */
[----:B------:R-:W-:-:S05]  /*0670*/  UMOV UR4, URZ ;  /* 0x000000ff00047c82 */ /* 0x000fca0008000000 */
.L_x_78:
[----:B------:R-:W-:Y:S01]  /*0680*/  UIADD3 UR4, UPT, UPT, UR4, 0x1, URZ ;  /* 0x0000000104047890 */ /* 0x000fe2000fffe0ff */
[----:B01----:R-:W-:Y:S02]  /*0690*/  IMAD R7, R3, 0x80, R0 ;  /* 0x0000008003077824 */ /* 0x003fe400078e0200 */
[----:B--2---:R-:W-:Y:S01]  /*06a0*/  IMAD.U32 R4, RZ, RZ, UR6 ;  /* 0x00000006ff047e24 */ /* 0x004fe2000f8e00ff */
[----:B------:R-:W-:Y:S01]  /*06b0*/  UISETP.NE.AND UP0, UPT, UR4, UR5, UPT ;  /* 0x000000050400728c */ /* 0x000fe2000bf05270 */
[----:B------:R-:W-:Y:S02]  /*06c0*/  IMAD.U32 R5, RZ, RZ, UR7 ;  /* 0x00000007ff057e24 */ /* 0x000fe4000f8e00ff */
[----:B------:R-:W-:-:S03]  /*06d0*/  IMAD.WIDE R4, R7, 0x8, R4 ;  /* 0x0000000807047825 */ /* 0x000fc600078e0204 */
[----:B------:R-:W-:Y:S02]  /*06e0*/  PLOP3.LUT P0, PT, PT, PT, UP0, 0x80, 0x8 ;  /* 0x000000000008781c */ /* 0x000fe40003f0f008 */
[----:B------:R0:W-:Y:S11]  /*06f0*/  STG.E.64 desc[UR22][R4.64], RZ ;  /* 0x000000ff04007986 */ /* 0x0001f6000c101b16 */
[----:B0-----:R-:W-:Y:S05]  /*0700*/  @!P0 EXIT ;  /* 0x000000000000894d */ /* 0x001fea0003800000 */
[----:B------:R-:W-:Y:S01]  /*0710*/  VIADD R3, R3, 0x1 ;  /* 0x0000000103037836 */ /* 0x000fe20000000000 */
[----:B------:R-:W-:Y:S06]  /*0720*/  BRA `(.L_x_78) ;  /* 0xfffffffc00d47947 */ /* 0x000fec000383ffff */
.L_x_72:
[----:B------:R-:W-:-:S03]  /*0730*/  ULOP3.LUT UR7, UR4, 0xfffffff8, URZ, 0xc0, !UPT ;  /* 0xfffffff804077892 */ /* 0x000fc6000f8ec0ff */
[----:B------:R-:W-:-:S09]  /*0740*/  UMOV UR4, URZ ;  /* 0x000000ff00047c82 */ /* 0x000fd20008000000 */
.L_x_90:
[----:B0-----:R-:W0:Y:S01]  /*0750*/  S2R R10, SR_TID.X ;  /* 0x00000000000a7919 */ /* 0x001e220000002100 */
[----:B------:R-:W2:Y:S01]  /*0760*/  LDCU.64 UR8, c[0x0][0x398] ;  /* 0x00007300ff0877ac */ /* 0x000ea20008000a00 */
[----:B------:R-:W-:Y:S01]  /*0770*/  IMAD.U32 R3, RZ, RZ, UR4 ;  /* 0x00000004ff037e24 */ /* 0x000fe2000f8e00ff */
[----:B------:R-:W-:Y:S01]  /*0780*/  BSSY.RECONVERGENT B0, `(.L_x_79) ;  /* 0x000002f000007945 */ /* 0x000fe20003800200 */
[----:B------:R-:W2:Y:S02]  /*0790*/  LDCU.64 UR26, c[0x0][0x3a8] ;  /* 0x00007500ff1a77ac */ /* 0x000ea40008000a00 */
[----:B--2---:R-:W-:-:S04]  /*07a0*/  UIADD3 UR8, UP0, UPT, UR8, -UR26, URZ ;  /* 0x8000001a08087290 */ /* 0x004fc8000ff1e0ff */
[----:B------:R-:W-:-:S04]  /*07b0*/  UIADD3 UR8, UP1, UPT, UR8, 0x1, URZ ;  /* 0x0000000108087890 */ /* 0x000fc8000ff3e0ff */
[----:B------:R-:W-:Y:S01]  /*07c0*/  UIADD3.X UR9, UPT, UPT, URZ, UR9, ~UR27, UP1, UP0 ;  /* 0x00000009ff097290 */ /* 0x000fe20008fe0c1b */
[----:B0-----:R-:W-:-:S05]  /*07d0*/  IMAD R10, R3, 0x80, R10 ;  /* 0x00000080030a7824 */ /* 0x001fca00078e020a */
[----:B-1----:R-:W-:Y:S02]  /*07e0*/  SHF.R.S32.HI R0, RZ, 0x1f, R10 ;  /* 0x0000001fff007819 */ /* 0x002fe4000001140a */
[----:B------:R-:W-:-:S04]  /*07f0*/  IADD3 R10, P0, PT, R10, UR10, RZ ;  /* 0x0000000a0a0a7c10 */ /* 0x000fc8000ff1e0ff */
[----:B------:R-:W-:-:S04]  /*0800*/  IADD3.X R11, PT, PT, R0, UR11, RZ, P0, !PT ;  /* 0x0000000b000b7c10 */ /* 0x000fc800087fe4ff */
[----:B------:R-:W-:-:S04]  /*0810*/  LOP3.LUT R0, R11, UR9, RZ, 0xfc, !PT ;  /* 0x000000090b007c12 */ /* 0x000fc8000f8efcff */
[----:B------:R-:W-:-:S13]  /*0820*/  ISETP.NE.U32.AND P0, PT, R0, RZ, PT ;  /* 0x000000ff0000720c */ /* 0x000fda0003f05070 */
[----:B------:R-:W-:Y:S05]  /*0830*/  @P0 BRA `(.L_x_80) ;  /* 0x00000000005c0947 */ /* 0x000fea0003800000 */
[----:B------:R-:W0:Y:S01]  /*0840*/  I2F.U32.RP R0, UR8 ;  /* 0x0000000800007d06 */ /* 0x000e220008209000 */
[----:B------:R-:W-:-:S07]  /*0850*/  ISETP.NE.U32.AND P2, PT, RZ, UR8, PT ;  /* 0x00000008ff007c0c */ /* 0x000fce000bf45070 */
[----:B0-----:R-:W0:Y:S02]  /*0860*/  MUFU.RCP R0, R0 ;  /* 0x0000000000007308 */ /* 0x001e240000001000 */
[----:B0-----:R-:W-:Y:S02]  /*0870*/  VIADD R2, R0, 0xffffffe ;  /* 0x0ffffffe00027836 */ /* 0x001fe40000000000 */
[----:B------:R-:W-:-:S04]  /*0880*/  IMAD.MOV.U32 R0, RZ, RZ, RZ ;  /* 0x000000ffff007224 */ /* 0x000fc800078e00ff */
[----:B------:R0:W1:Y:S02]  /*0890*/  F2I.FTZ.U32.TRUNC.NTZ R3, R2 ;  /* 0x0000000200037305 */ /* 0x000064000021f000 */
[----:B0-----:R-:W-:Y:S02]  /*08a0*/  IMAD.MOV.U32 R2, RZ, RZ, RZ ;  /* 0x000000ffff027224 */ /* 0x001fe400078e00ff */
[----:B-1----:R-:W-:-:S04]  /*08b0*/  IMAD.MOV R5, RZ, RZ, -R3 ;  /* 0x000000ffff057224 */ /* 0x002fc800078e0a03 */
        /* <DEDUP_REMOVED lines=8> */
[----:B------:R-:W-:Y:S01]  /*0940*/  ISETP.GE.U32.AND P1, PT, R3, UR8, PT ;  /* 0x0000000803007c0c */ /* 0x000fe2000bf26070 */
[----:B------:R-:W-:-:S12]  /*0950*/  IMAD.MOV.U32 R3, RZ, RZ, RZ ;  /* 0x000000ffff037224 */ /* 0x000fd800078e00ff */
[----:B------:R-:W-:Y:S01]  /*0960*/  @P1 VIADD R2, R2, 0x1 ;  /* 0x0000000102021836 */ /* 0x000fe20000000000 */
[----:B------:R-:W-:-:S05]  /*0970*/  @!P2 LOP3.LUT R2, RZ, UR8, RZ, 0x33, !PT ;  /* 0x00000008ff02ac12 */ /* 0x000fca000f8e33ff */
[----:B------:R-:W-:-:S04]  /*0980*/  IMAD.MOV R5, RZ, RZ, -R2 ;  /* 0x000000ffff057224 */ /* 0x000fc800078e0a02 */
[----:B------:R-:W-:Y:S01]  /*0990*/  IMAD R10, R5, UR8, R10 ;  /* 0x00000008050a7c24 */ /* 0x000fe2000f8e020a */
[----:B------:R-:W-:Y:S06]  /*09a0*/  BRA `(.L_x_81) ;  /* 0x0000000000307947 */ /* 0x000fec0003800000 */
.L_x_80:
[----:B------:R-:W-:Y:S01]  /*09b0*/  IMAD.MOV.U32 R5, RZ, RZ, R10 ;  /* 0x000000ffff057224 */ /* 0x000fe200078e000a */
[----:B------:R-:W-:Y:S01]  /*09c0*/  MOV R4, 0xa10 ;  /* 0x00000a1000047802 */ /* 0x000fe20000000f00 */
[----:B------:R-:W-:Y:S02]  /*09d0*/  IMAD.MOV.U32 R6, RZ, RZ, R11 ;  /* 0x000000ffff067224 */ /* 0x000fe400078e000b */
[----:B------:R-:W-:Y:S02]  /*09e0*/  IMAD.U32 R7, RZ, RZ, UR8 ;  /* 0x00000008ff077e24 */ /* 0x000fe4000f8e00ff */
[----:B------:R-:W-:-:S07]  /*09f0*/  IMAD.U32 R9, RZ, RZ, UR9 ;  /* 0x00000009ff097e24 */ /* 0x000fce000f8e00ff */
[----:B------:R-:W-:Y:S05]  /*0a00*/  CALL.REL.NOINC `($__internal_1_$__cuda_sm20_div_u64) ;  /* 0x0000002800707944 */ /* 0x000fea0003c00000 */
[----:B------:R-:W-:-:S05]  /*0a10*/  IADD3 R5, P0, PT, RZ, -R2, RZ ;  /* 0x80000002ff057210 */ /* 0x000fca0007f1e0ff */
[----:B------:R-:W-:Y:S02]  /*0a20*/  IMAD.X R0, RZ, RZ, ~R3, P0 ;  /* 0x000000ffff007224 */ /* 0x000fe400000e0e03 */
[----:B------:R-:W-:-:S04]  /*0a30*/  IMAD.WIDE.U32 R10, R5, UR8, R10 ;  /* 0x00000008050a7c25 */ /* 0x000fc8000f8e000a */
[----:B------:R-:W-:-:S04]  /*0a40*/  IMAD R0, R0, UR8, RZ ;  /* 0x0000000800007c24 */ /* 0x000fc8000f8e02ff */
[----:B------:R-:W-:-:S04]  /*0a50*/  IMAD R5, R5, UR9, R0 ;  /* 0x0000000905057c24 */ /* 0x000fc8000f8e0200 */
[----:B------:R-:W-:-:S07]  /*0a60*/  IMAD.IADD R0, R11, 0x1, R5 ;  /* 0x000000010b007824 */ /* 0x000fce00078e0205 */
.L_x_81:
[----:B------:R-:W-:Y:S05]  /*0a70*/  BSYNC.RECONVERGENT B0 ;  /* 0x0000000000007941 */ /* 0x000fea0003800200 */
.L_x_79:
[----:B------:R-:W0:Y:S01]  /*0a80*/  LDCU.64 UR8, c[0x0][0x3a0] ;  /* 0x00007400ff0877ac */ /* 0x000e220008000a00 */
[----:B------:R-:W-:Y:S01]  /*0a90*/  BSSY.RECONVERGENT B0, `(.L_x_82) ;  /* 0x00000fc000007945 */ /* 0x000fe20003800200 */
[----:B------:R-:W-:Y:S01]  /*0aa0*/  CS2R R4, SRZ ;  /* 0x0000000000047805 */ /* 0x000fe2000001ff00 */
[----:B------:R-:W1:Y:S01]  /*0ab0*/  LDCU.64 UR14, c[0x0][0x398] ;  /* 0x00007300ff0e77ac */ /* 0x000e620008000a00 */
[----:B------:R-:W2:Y:S01]  /*0ac0*/  LDCU.64 UR12, c[0x0][0x3b0] ;  /* 0x00007600ff0c77ac */ /* 0x000ea20008000a00 */
[----:B0-----:R-:W-:Y:S02]  /*0ad0*/  ISETP.GE.U32.AND P0, PT, R2, UR8, PT ;  /* 0x0000000802007c0c */ /* 0x001fe4000bf06070 */
[----:B-1----:R-:W-:Y:S02]  /*0ae0*/  ISETP.GE.U32.AND P1, PT, R10, UR14, PT ;  /* 0x0000000e0a007c0c */ /* 0x002fe4000bf26070 */
[----:B------:R-:W-:Y:S02]  /*0af0*/  ISETP.GE.U32.AND.EX P0, PT, R3, UR9, PT, P0 ;  /* 0x0000000903007c0c */ /* 0x000fe4000bf06100 */
[----:B--2---:R-:W-:-:S02]  /*0b00*/  ISETP.EQ.U32.AND P2, PT, RZ, UR12, PT ;  /* 0x0000000cff007c0c */ /* 0x004fc4000bf42070 */
[----:B------:R-:W-:-:S04]  /*0b10*/  ISETP.GE.U32.OR.EX P0, PT, R0, UR15, P0, P1 ;  /* 0x0000000f00007c0c */ /* 0x000fc80008706510 */
[----:B------:R-:W-:-:S13]  /*0b20*/  ISETP.EQ.OR.EX P0, PT, RZ, UR13, P0, P2 ;  /* 0x0000000dff007c0c */ /* 0x000fda0008702720 */
[----:B------:R-:W-:Y:S05]  /*0b30*/  @P0 BRA `(.L_x_83) ;  /* 0x0000000c00c40947 */ /* 0x000fea0003800000 */
[----:B------:R-:W-:Y:S01]  /*0b40*/  ULOP3.LUT UR5, UR26, 0x7, URZ, 0xc0, !UPT ;  /* 0x000000071a057892 */ /* 0x000fe2000f8ec0ff */
[----:B------:R-:W-:-:S03]  /*0b50*/  CS2R R4, SRZ ;  /* 0x0000000000047805 */ /* 0x000fc6000001ff00 */
[----:B------:R-:W-:-:S04]  /*0b60*/  UIADD3 UR5, UP0, UPT, UR5, -0x1, URZ ;  /* 0xffffffff05057890 */ /* 0x000fc8000ff1e0ff */
[----:B------:R-:W-:Y:S02]  /*0b70*/  UIADD3.X UR6, UPT, UPT, URZ, -0x1, URZ, UP0, !UPT ;  /* 0xffffffffff067890 */ /* 0x000fe400087fe4ff */
[----:B------:R-:W-:-:S03]  /*0b80*/  UISETP.GE.U32.AND UP0, UPT, UR5, 0x3, UPT ;  /* 0x000000030500788c */ /* 0x000fc6000bf06070 */
[----:B------:R-:W-:Y:S01]  /*0b90*/  UMOV UR5, URZ ;  /* 0x000000ff00057c82 */ /* 0x000fe20008000000 */
[----:B------:R-:W-:-:S03]  /*0ba0*/  UISETP.GE.U32.AND.EX UP0, UPT, UR6, URZ, UPT, UP0 ;  /* 0x000000ff0600728c */ /* 0x000fc6000bf06100 */
[----:B------:R-:W-:-:S08]  /*0bb0*/  UMOV UR6, URZ ;  /* 0x000000ff00067c82 */ /* 0x000fd00008000000 */
.L_x_89:
[----:B0-----:R-:W0:Y:S01]  /*0bc0*/  LDCU.64 UR16, c[0x0][0x3a8] ;  /* 0x00007500ff1077ac */ /* 0x001e220008000a00 */
[----:B------:R-:W-:Y:S01]  /*0bd0*/  IADD3 R6, P0, PT, R2, UR5, RZ ;  /* 0x0000000502067c10 */ /* 0x000fe2000ff1e0ff */
[----:B------:R-:W1:Y:S03]  /*0be0*/  LDCU.64 UR8, c[0x0][0x3b0] ;  /* 0x00007600ff0877ac */ /* 0x000e660008000a00 */
[----:B------:R-:W-:Y:S01]  /*0bf0*/  IADD3.X R11, PT, PT, R3, UR6, RZ, P0, !PT ;  /* 0x00000006030b7c10 */ /* 0x000fe200087fe4ff */
[----:B------:R-:W-:Y:S01]  /*0c00*/  UMOV UR18, UR5 ;  /* 0x0000000500127c82 */ /* 0x000fe20008000000 */
[----:B------:R-:W-:Y:S01]  /*0c10*/  UIADD3 UR5, UP3, UPT, UR5, 0x1, URZ ;  /* 0x0000000105057890 */ /* 0x000fe2000ff7e0ff */
[----:B------:R-:W-:-:S03]  /*0c20*/  UMOV UR19, UR6 ;  /* 0x0000000600137c82 */ /* 0x000fc60008000000 */
[----:B------:R-:W-:Y:S02]  /*0c30*/  UIADD3.X UR6, UPT, UPT, URZ, UR6, URZ, UP3, !UPT ;  /* 0x00000006ff067290 */ /* 0x000fe40009ffe4ff */
[----:B0-----:R-:W-:-:S04]  /*0c40*/  UISETP.GE.U32.AND UP2, UPT, UR16, 0x8, UPT ;  /* 0x000000081000788c */ /* 0x001fc8000bf46070 */
[----:B------:R-:W-:Y:S02]  /*0c50*/  UISETP.GE.U32.AND.EX UP2, UPT, UR17, URZ, UPT, UP2 ;  /* 0x000000ff1100728c */ /* 0x000fe4000bf46120 */
[----:B-1----:R-:W-:-:S03]  /*0c60*/  UISETP.NE.U32.AND UP1, UPT, UR5, UR8, UPT ;  /* 0x000000080500728c */ /* 0x002fc6000bf25070 */
[----:B------:R-:W-:Y:S01]  /*0c70*/  UMOV UR8, URZ ;  /* 0x000000ff00087c82 */ /* 0x000fe20008000000 */
[----:B------:R-:W-:-:S03]  /*0c80*/  UISETP.NE.AND.EX UP1, UPT, UR6, UR9, UPT, UP1 ;  /* 0x000000090600728c */ /* 0x000fc6000bf25310 */
[----:B------:R-:W-:Y:S01]  /*0c90*/  UMOV UR9, URZ ;  /* 0x000000ff00097c82 */ /* 0x000fe20008000000 */
[----:B------:R-:W-:Y:S07]  /*0ca0*/  BRA.U !UP2, `(.L_x_84) ;  /* 0x000000050a587547 */ /* 0x000fee000b800000 */
[----:B------:R-:W0:Y:S01]  /*0cb0*/  LDCU.64 UR8, c[0x0][0x3a0] ;  /* 0x00007400ff0877ac */ /* 0x000e220008000a00 */
[----:B------:R-:W1:Y:S01]  /*0cc0*/  LDCU.64 UR16, c[0x0][0x3a8] ;  /* 0x00007500ff1077ac */ /* 0x000e620008000a00 */
[----:B------:R-:W2:Y:S01]  /*0cd0*/  LDCU.64 UR20, c[0x0][0x388] ;  /* 0x00007100ff1477ac */ /* 0x000ea20008000a00 */
[----:B------:R-:W3:Y:S01]  /*0ce0*/  LDCU.128 UR28, c[0x0][0x390] ;  /* 0x00007200ff1c77ac */ /* 0x000ee20008000c00 */
[----:B0-----:R-:W-:Y:S01]  /*0cf0*/  ISETP.GE.U32.AND P0, PT, R6, UR8, PT ;  /* 0x0000000806007c0c */ /* 0x001fe2000bf06070 */
[----:B------:R-:W-:-:S03]  /*0d00*/  UMOV UR8, URZ ;  /* 0x000000ff00087c82 */ /* 0x000fc60008000000 */
[----:B------:R-:W-:Y:S01]  /*0d10*/  ISETP.GE.U32.AND.EX P0, PT, R11, UR9, PT, P0 ;  /* 0x000000090b007c0c */ /* 0x000fe2000bf06100 */
[----:B-123--:R-:W-:-:S12]  /*0d20*/  UMOV UR9, URZ ;  /* 0x000000ff00097c82 */ /* 0x00efd80008000000 */
.L_x_85:
[----:B------:R-:W-:Y:S01]  /*0d30*/  IADD3 R16, P1, PT, R10, UR8, RZ ;  /* 0x000000080a107c10 */ /* 0x000fe2000ff3e0ff */
[----:B------:R-:W-:Y:S01]  /*0d40*/  UIMAD UR14, UR19, UR16, URZ ;  /* 0x00000010130e72a4 */ /* 0x000fe2000f8e02ff */
[----:B------:R-:W-:Y:S01]  /*0d50*/  VIADD R7, R2, UR18 ;  /* 0x0000001202077c36 */ /* 0x000fe20008000000 */
[----:B------:R-:W-:Y:S01]  /*0d60*/  UIMAD.WIDE.U32 UR12, UR18, UR16, UR8 ;  /* 0x00000010120c72a5 */ /* 0x000fe2000f8e0008 */
[----:B------:R-:W-:Y:S01]  /*0d70*/  IMAD R6, R11, UR30, RZ ;  /* 0x0000001e0b067c24 */ /* 0x000fe2000f8e02ff */
[----:B------:R-:W-:Y:S01]  /*0d80*/  IADD3.X R17, PT, PT, R0, UR9, RZ, P1, !PT ;  /* 0x0000000900117c10 */ /* 0x000fe20008ffe4ff */
[----:B------:R-:W-:Y:S01]  /*0d90*/  UIMAD UR14, UR18, UR17, UR14 ;  /* 0x00000011120e72a4 */ /* 0x000fe2000f8e020e */
[----:B------:R-:W-:Y:S01]  /*0da0*/  ISETP.GE.U32.AND P3, PT, R16, UR30, PT ;  /* 0x0000001e10007c0c */ /* 0x000fe2000bf66070 */
[C---:B------:R-:W-:Y:S01]  /*0db0*/  IMAD R9, R7.reuse, UR31, R6 ;  /* 0x0000001f07097c24 */ /* 0x040fe2000f8e0206 */
[----:B------:R-:W-:Y:S01]  /*0dc0*/  ULEA UR15, UP2, UR12, UR28, 0x3 ;  /* 0x0000001c0c0f7291 */ /* 0x000fe2000f8418ff */
[----:B------:R-:W-:Y:S01]  /*0dd0*/  IMAD.WIDE.U32 R6, R7, UR30, R16 ;  /* 0x0000001e07067c25 */ /* 0x000fe2000f8e0010 */
[----:B------:R-:W-:Y:S01]  /*0de0*/  UIADD3 UR13, UPT, UPT, UR13, UR14, URZ ;  /* 0x0000000e0d0d7290 */ /* 0x000fe2000fffe0ff */
[----:B------:R-:W-:-:S02]  /*0df0*/  ISETP.GE.U32.OR.EX P3, PT, R17, UR31, P0, P3 ;  /* 0x0000001f11007c0c */ /* 0x000fc40008766530 */
[----:B------:R-:W-:Y:S01]  /*0e00*/  IMAD.IADD R7, R7, 0x1, R9 ;  /* 0x0000000107077824 */ /* 0x000fe200078e0209 */
[----:B------:R-:W-:Y:S01]  /*0e10*/  ULEA.HI.X UR13, UR12, UR29, UR13, 0x3, UP2 ;  /* 0x0000001d0c0d7291 */ /* 0x000fe200090f1c0d */
[----:B------:R-:W-:-:S04]  /*0e20*/  LEA R8, P1, R6, UR20, 0x3 ;  /* 0x0000001406087c11 */ /* 0x000fc8000f8218ff */
[----:B------:R-:W-:Y:S01]  /*0e30*/  LEA.HI.X R9, R6, UR21, R7, 0x3, P1 ;  /* 0x0000001506097c11 */ /* 0x000fe200088f1c07 */
[----:B------:R-:W-:Y:S02]  /*0e40*/  IMAD.U32 R6, RZ, RZ, UR15 ;  /* 0x0000000fff067e24 */ /* 0x000fe4000f8e00ff */
[----:B------:R-:W-:Y:S02]  /*0e50*/  IMAD.U32 R7, RZ, RZ, UR13 ;  /* 0x0000000dff077e24 */ /* 0x000fe4000f8e00ff */
        /* <DEDUP_REMOVED lines=8> */
[----:B------:R-:W-:-:S06]  /*0ee0*/  IMAD.X R22, RZ, RZ, R17, P2 ;  /* 0x000000ffff167224 */ /* 0x000fcc00010e0611 */
[----:B------:R-:W3:Y:S01]  /*0ef0*/  @!P4 LDG.E.64 R12, desc[UR22][R8.64+0x8] ;  /* 0x00000816080cc981 */ /* 0x000ee2000c1e1b00 */
[----:B------:R-:W-:-:S03]  /*0f00*/  ISETP.GE.U32.OR.EX P1, PT, R22, UR31, P0, P1 ;  /* 0x0000001f16007c0c */ /* 0x000fc60008726510 */
[----:B------:R-:W3:Y:S01]  /*0f10*/  @!P4 LDG.E.64 R14, desc[UR22][R6.64+0x8] ;  /* 0x00000816060ec981 */ /* 0x000ee2000c1e1b00 */
[----:B------:R-:W-:-:S04]  /*0f20*/  IADD3 R22, P5, PT, R16, 0x3, RZ ;  /* 0x0000000310167810 */ /* 0x000fc80007fbe0ff */
[----:B------:R-:W-:Y:S01]  /*0f30*/  ISETP.GE.U32.AND P2, PT, R22, UR30, PT ;  /* 0x0000001e16007c0c */ /* 0x000fe2000bf46070 */
[----:B------:R-:W-:-:S04]  /*0f40*/  IMAD.X R22, RZ, RZ, R17, P5 ;  /* 0x000000ffff167224 */ /* 0x000fc800028e0611 */
[----:B------:R-:W4:Y:S01]  /*0f50*/  @!P1 LDG.E.64 R24, desc[UR22][R6.64+0x10] ;  /* 0x0000101606189981 */ /* 0x000f22000c1e1b00 */
[----:B------:R-:W-:-:S03]  /*0f60*/  ISETP.GE.U32.OR.EX P2, PT, R22, UR31, P0, P2 ;  /* 0x0000001f16007c0c */ /* 0x000fc60008746520 */
[----:B------:R-:W4:Y:S01]  /*0f70*/  @!P1 LDG.E.64 R22, desc[UR22][R8.64+0x10] ;  /* 0x0000101608169981 */ /* 0x000f22000c1e1b00 */
[----:B--2---:R-:W-:-:S09]  /*0f80*/  @!P3 DFMA R4, R20, R18, R4 ;  /* 0x000000121404b22b */ /* 0x004fd20000000004 */
[----:B------:R-:W2:Y:S04]  /*0f90*/  @!P2 LDG.E.64 R18, desc[UR22][R8.64+0x18] ;  /* 0x000018160812a981 */ /* 0x000ea8000c1e1b00 */
[----:B------:R-:W2:Y:S01]  /*0fa0*/  @!P2 LDG.E.64 R20, desc[UR22][R6.64+0x18] ;  /* 0x000018160614a981 */ /* 0x000ea2000c1e1b00 */
[----:B------:R-:W-:-:S04]  /*0fb0*/  IADD3 R26, P5, PT, R16, 0x4, RZ ;  /* 0x00000004101a7810 */ /* 0x000fc80007fbe0ff */
[----:B------:R-:W-:Y:S01]  /*0fc0*/  ISETP.GE.U32.AND P3, PT, R26, UR30, PT ;  /* 0x0000001e1a007c0c */ /* 0x000fe2000bf66070 */
[----:B---3--:R-:W-:Y:S01]  /*0fd0*/  @!P4 DFMA R4, R12, R14, R4 ;  /* 0x0000000e0c04c22b */ /* 0x008fe20000000004 */
[----:B------:R-:W-:Y:S01]  /*0fe0*/  IMAD.X R13, RZ, RZ, R17, P5 ;  /* 0x000000ffff0d7224 */ /* 0x000fe200028e0611 */
[----:B------:R-:W-:-:S04]  /*0ff0*/  IADD3 R12, P5, PT, R16, 0x5, RZ ;  /* 0x00000005100c7810 */ /* 0x000fc80007fbe0ff */
[----:B------:R-:W-:Y:S01]  /*1000*/  ISETP.GE.U32.OR.EX P3, PT, R13, UR31, P0, P3 ;  /* 0x0000001f0d007c0c */ /* 0x000fe20008766530 */
[--C-:B------:R-:W-:Y:S01]  /*1010*/  IMAD.X R13, RZ, RZ, R17.reuse, P5 ;  /* 0x000000ffff0d7224 */ /* 0x100fe200028e0611 */
[----:B------:R-:W-:Y:S02]  /*1020*/  ISETP.GE.U32.AND P4, PT, R12, UR30, PT ;  /* 0x0000001e0c007c0c */ /* 0x000fe4000bf86070 */
[----:B------:R-:W-:Y:S02]  /*1030*/  IADD3 R12, P6, PT, R16, 0x6, RZ ;  /* 0x00000006100c7810 */ /* 0x000fe40007fde0ff */
[----:B------:R-:W-:Y:S01]  /*1040*/  ISETP.GE.U32.OR.EX P4, PT, R13, UR31, P0, P4 ;  /* 0x0000001f0d007c0c */ /* 0x000fe20008786540 */
[----:B----4-:R-:W-:Y:S01]  /*1050*/  @!P1 DFMA R4, R22, R24, R4 ;  /* 0x000000181604922b */ /* 0x010fe20000000004 */
[----:B------:R-:W-:Y:S01]  /*1060*/  ISETP.GE.U32.AND P5, PT, R12, UR30, PT ;  /* 0x0000001e0c007c0c */ /* 0x000fe2000bfa6070 */
[----:B------:R-:W-:Y:S01]  /*1070*/  IMAD.X R22, RZ, RZ, R17, P6 ;  /* 0x000000ffff167224 */ /* 0x000fe200030e0611 */
[----:B------:R-:W-:-:S03]  /*1080*/  IADD3 R16, P1, PT, R16, 0x7, RZ ;  /* 0x0000000710107810 */ /* 0x000fc60007f3e0ff */
[----:B------:R-:W3:Y:S01]  /*1090*/  @!P3 LDG.E.64 R14, desc[UR22][R8.64+0x20] ;  /* 0x00002016080eb981 */ /* 0x000ee2000c1e1b00 */
[----:B------:R-:W-:-:S03]  /*10a0*/  ISETP.GE.U32.OR.EX P5, PT, R22, UR31, P0, P5 ;  /* 0x0000001f16007c0c */ /* 0x000fc600087a6550 */
[----:B------:R-:W3:Y:S01]  /*10b0*/  @!P3 LDG.E.64 R12, desc[UR22][R6.64+0x20] ;  /* 0x00002016060cb981 */ /* 0x000ee2000c1e1b00 */
[----:B------:R-:W-:Y:S01]  /*10c0*/  ISETP.GE.U32.AND P6, PT, R16, UR30, PT ;  /* 0x0000001e10007c0c */ /* 0x000fe2000bfc6070 */
[----:B------:R-:W-:Y:S02]  /*10d0*/  IMAD.X R16, RZ, RZ, R17, P1 ;  /* 0x000000ffff107224 */ /* 0x000fe400008e0611 */
[----:B------:R-:W4:Y:S03]  /*10e0*/  @!P4 LDG.E.64 R22, desc[UR22][R6.64+0x28] ;  /* 0x000028160616c981 */ /* 0x000f26000c1e1b00 */
[----:B------:R-:W-:-:S03]  /*10f0*/  ISETP.GE.U32.OR.EX P1, PT, R16, UR31, P0, P6 ;  /* 0x0000001f10007c0c */ /* 0x000fc60008726560 */
[----:B------:R-:W5:Y:S10]  /*1100*/  @!P5 LDG.E.64 R16, desc[UR22][R8.64+0x30] ;  /* 0x000030160810d981 */ /* 0x000f74000c1e1b00 */
[----:B------:R-:W5:Y:S04]  /*1110*/  @!P1 LDG.E.64 R24, desc[UR22][R8.64+0x38] ;  /* 0x0000381608189981 */ /* 0x000f68000c1e1b00 */
[----:B------:R-:W5:Y:S01]  /*1120*/  @!P1 LDG.E.64 R26, desc[UR22][R6.64+0x38] ;  /* 0x00003816061a9981 */ /* 0x000f62000c1e1b00 */
[----:B--2---:R-:W-:-:S03]  /*1130*/  @!P2 DFMA R4, R18, R20, R4 ;  /* 0x000000141204a22b */ /* 0x004fc60000000004 */
[----:B------:R-:W4:Y:S04]  /*1140*/  @!P4 LDG.E.64 R20, desc[UR22][R8.64+0x28] ;  /* 0x000028160814c981 */ /* 0x000f28000c1e1b00 */
[----:B------:R-:W5:Y:S01]  /*1150*/  @!P5 LDG.E.64 R18, desc[UR22][R6.64+0x30] ;  /* 0x000030160612d981 */ /* 0x000f62000c1e1b00 */
[----:B------:R-:W-:-:S04]  /*1160*/  UIADD3 UR8, UP2, UPT, UR8, 0x8, URZ ;  /* 0x0000000808087890 */ /* 0x000fc8000ff5e0ff */
[----:B------:R-:W-:Y:S02]  /*1170*/  UIADD3.X UR9, UPT, UPT, URZ, UR9, URZ, UP2, !UPT ;  /* 0x00000009ff097290 */ /* 0x000fe400097fe4ff */
[----:B------:R-:W-:-:S04]  /*1180*/  UISETP.NE.U32.AND UP2, UPT, UR8, UR7, UPT ;  /* 0x000000070800728c */ /* 0x000fc8000bf45070 */
[----:B------:R-:W-:Y:S01]  /*1190*/  UISETP.NE.AND.EX UP2, UPT, UR9, UR17, UPT, UP2 ;  /* 0x000000110900728c */ /* 0x000fe2000bf45320 */
[----:B---3--:R-:W-:-:S08]  /*11a0*/  @!P3 DFMA R4, R14, R12, R4 ;  /* 0x0000000c0e04b22b */ /* 0x008fd00000000004 */
[----:B----4-:R-:W-:-:S08]  /*11b0*/  @!P4 DFMA R4, R20, R22, R4 ;  /* 0x000000161404c22b */ /* 0x010fd00000000004 */
[----:B-----5:R-:W-:-:S08]  /*11c0*/  @!P5 DFMA R4, R16, R18, R4 ;  /* 0x000000121004d22b */ /* 0x020fd00000000004 */
[----:B------:R-:W-:Y:S01]  /*11d0*/  @!P1 DFMA R4, R24, R26, R4 ;  /* 0x0000001a1804922b */ /* 0x000fe20000000004 */
[----:B------:R-:W-:Y:S10]  /*11e0*/  BRA.U UP2, `(.L_x_85) ;  /* 0xfffffff902d07547 */ /* 0x000ff4000b83ffff */
[----:B------:R-:W0:Y:S01]  /*11f0*/  LDCU UR9, c[0x0][0x3ac] ;  /* 0x00007580ff0977ac */ /* 0x000e220008000800 */
[----:B------:R-:W-:-:S05]  /*1200*/  UMOV UR8, UR7 ;  /* 0x0000000700087c82 */ /* 0x000fca0008000000 */
.L_x_84:
        /* <DEDUP_REMOVED lines=9> */
[----:B------:R-:W-:Y:S10]  /*12a0*/  BRA.U !UP0, `(.L_x_87) ;  /* 0x0000000108c87547 */ /* 0x000ff4000b800000 */
[----:B------:R-:W1:Y:S01]  /*12b0*/  LDCU.64 UR30, c[0x0][0x3a0] ;  /* 0x00007400ff1e77ac */ /* 0x000e620008000a00 */
[----:B------:R-:W-:Y:S01]  /*12c0*/  VIADD R7, R2, UR18 ;  /* 0x0000001202077c36 */ /* 0x000fe20008000000 */
[----:B------:R-:W-:Y:S01]  /*12d0*/  IADD3 R12, P2, PT, R10, UR8, RZ ;  /* 0x000000080a0c7c10 */ /* 0x000fe2000ff5e0ff */
[----:B------:R-:W2:Y:S03]  /*12e0*/  LDCU.128 UR12, c[0x0][0x390] ;  /* 0x00007200ff0c77ac */ /* 0x000ea60008000c00 */
[----:B0-----:R-:W-:Y:S01]  /*12f0*/  IADD3.X R13, PT, PT, R0, UR9, RZ, P2, !PT ;  /* 0x00000009000d7c10 */ /* 0x001fe200097fe4ff */
[----:B------:R-:W0:Y:S01]  /*1300*/  LDCU.64 UR32, c[0x0][0x388] ;  /* 0x00007100ff2077ac */ /* 0x000e220008000a00 */
[----:B------:R-:W-:Y:S01]  /*1310*/  IADD3 R8, P5, PT, R12, 0x1, RZ ;  /* 0x000000010c087810 */ /* 0x000fe20007fbe0ff */
[----:B------:R-:W-:Y:S02]  /*1320*/  UIMAD UR25, UR19, UR16, URZ ;  /* 0x00000010131972a4 */ /* 0x000fe4000f8e02ff */
[----:B------:R-:W-:-:S02]  /*1330*/  UIMAD.WIDE.U32 UR20, UR18, UR16, UR8 ;  /* 0x00000010121472a5 */ /* 0x000fc4000f8e0008 */
[----:B------:R-:W-:Y:S01]  /*1340*/  UIMAD UR27, UR18, UR17, UR25 ;  /* 0x00000011121b72a4 */ /* 0x000fe2000f8e0219 */
[----:B-1----:R-:W-:Y:S01]  /*1350*/  ISETP.GE.U32.AND P1, PT, R7, UR30, PT ;  /* 0x0000001e07007c0c */ /* 0x002fe2000bf26070 */
[----:B--2---:R-:W-:-:S03]  /*1360*/  IMAD R6, R11, UR14, RZ ;  /* 0x0000000e0b067c24 */ /* 0x004fc6000f8e02ff */
[----:B------:R-:W-:Y:S01]  /*1370*/  ISETP.GE.U32.AND.EX P1, PT, R11, UR31, PT, P1 ;  /* 0x0000001f0b007c0c */ /* 0x000fe2000bf26110 */
[----:B------:R-:W-:Y:S01]  /*1380*/  ULEA UR25, UP3, UR20, UR12, 0x3 ;  /* 0x0000000c14197291 */ /* 0x000fe2000f8618ff */
[----:B------:R-:W-:Y:S01]  /*1390*/  ISETP.GE.U32.AND P0, PT, R12, UR14, PT ;  /* 0x0000000e0c007c0c */ /* 0x000fe2000bf06070 */
[C---:B------:R-:W-:Y:S01]  /*13a0*/  IMAD R9, R7.reuse, UR15, R6 ;  /* 0x0000000f07097c24 */ /* 0x040fe2000f8e0206 */
[----:B------:R-:W-:Y:S01]  /*13b0*/  UIADD3 UR12, UPT, UPT, UR27, UR21, URZ ;  /* 0x000000151b0c7290 */ /* 0x000fe2000fffe0ff */
[----:B------:R-:W-:Y:S01]  /*13c0*/  IMAD.WIDE.U32 R6, R7, UR14, R12 ;  /* 0x0000000e07067c25 */ /* 0x000fe2000f8e000c */
[----:B------:R-:W-:Y:S02]  /*13d0*/  ISETP.GE.U32.OR.EX P0, PT, R13, UR15, P1, P0 ;  /* 0x0000000f0d007c0c */ /* 0x000fe40008f06500 */
[----:B------:R-:W-:Y:S01]  /*13e0*/  ULEA.HI.X UR12, UR20, UR13, UR12, 0x3, UP3 ;  /* 0x0000000d140c7291 */ /* 0x000fe200098f1c0c */
[----:B------:R-:W-:Y:S01]  /*13f0*/  IMAD.IADD R7, R9, 0x1, R7 ;  /* 0x0000000109077824 */ /* 0x000fe200078e0207 */
[----:B------:R-:W-:Y:S01]  /*1400*/  ISETP.GE.U32.AND P2, PT, R8, UR14, PT ;  /* 0x0000000e08007c0c */ /* 0x000fe2000bf46070 */
[----:B------:R-:W-:Y:S01]  /*1410*/  IMAD.X R9, RZ, RZ, R13, P5 ;  /* 0x000000ffff097224 */ /* 0x000fe200028e060d */
[----:B0-----:R-:W-:Y:S01]  /*1420*/  LEA R20, P3, R6, UR32, 0x3 ;  /* 0x0000002006147c11 */ /* 0x001fe2000f8618ff */
[----:B------:R-:W-:Y:S01]  /*1430*/  IMAD.U32 R22, RZ, RZ, UR25 ;  /* 0x00000019ff167e24 */ /* 0x000fe2000f8e00ff */
[----:B------:R-:W-:Y:S01]  /*1440*/  IADD3 R8, P4, PT, R12, 0x2, RZ ;  /* 0x000000020c087810 */ /* 0x000fe20007f9e0ff */
[----:B------:R-:W-:Y:S01]  /*1450*/  IMAD.U32 R23, RZ, RZ, UR12 ;  /* 0x0000000cff177e24 */ /* 0x000fe2000f8e00ff */
[----:B------:R-:W-:-:S02]  /*1460*/  LEA.HI.X R21, R6, UR33, R7, 0x3, P3 ;  /* 0x0000002106157c11 */ /* 0x000fc400098f1c07 */
[----:B------:R-:W-:Y:S01]  /*1470*/  ISETP.GE.U32.OR.EX P2, PT, R9, UR15, P1, P2 ;  /* 0x0000000f09007c0c */ /* 0x000fe20008f46520 */
[----:B------:R-:W-:Y:S01]  /*1480*/  IMAD.X R14, RZ, RZ, R13, P4 ;  /* 0x000000ffff0e7224 */ /* 0x000fe200020e060d */
[----:B------:R-:W-:Y:S01]  /*1490*/  ISETP.GE.U32.AND P3, PT, R8, UR14, PT ;  /* 0x0000000e08007c0c */ /* 0x000fe2000bf66070 */
[----:B------:R-:W2:Y:S01]  /*14a0*/  @!P0 LDG.E.64 R6, desc[UR22][R20.64] ;  /* 0x0000001614068981 */ /* 0x000ea2000c1e1b00 */
[----:B------:R-:W-:-:S03]  /*14b0*/  IADD3 R12, P5, PT, R12, 0x3, RZ ;  /* 0x000000030c0c7810 */ /* 0x000fc60007fbe0ff */
[----:B------:R-:W2:Y:S01]  /*14c0*/  @!P0 LDG.E.64 R8, desc[UR22][R22.64] ;  /* 0x0000001616088981 */ /* 0x000ea2000c1e1b00 */
[----:B------:R-:W-:Y:S02]  /*14d0*/  ISETP.GE.U32.OR.EX P3, PT, R14, UR15, P1, P3 ;  /* 0x0000000f0e007c0c */ /* 0x000fe40008f66530 */
[----:B------:R-:W-:Y:S01]  /*14e0*/  ISETP.GE.U32.AND P4, PT, R12, UR14, PT ;  /* 0x0000000e0c007c0c */ /* 0x000fe2000bf86070 */
[----:B------:R-:W-:Y:S02]  /*14f0*/  IMAD.X R12, RZ, RZ, R13, P5 ;  /* 0x000000ffff0c7224 */ /* 0x000fe400028e060d */
[----:B------:R-:W3:Y:S04]  /*1500*/  @!P2 LDG.E.64 R18, desc[UR22][R22.64+0x8] ;  /* 0x000008161612a981 */ /* 0x000ee8000c1e1b00 */
[----:B------:R-:W3:Y:S01]  /*1510*/  @!P2 LDG.E.64 R16, desc[UR22][R20.64+0x8] ;  /* 0x000008161410a981 */ /* 0x000ee2000c1e1b00 */
[----:B------:R-:W-:-:S03]  /*1520*/  ISETP.GE.U32.OR.EX P1, PT, R12, UR15, P1, P4 ;  /* 0x0000000f0c007c0c */ /* 0x000fc60008f26540 */
[----:B------:R-:W4:Y:S04]  /*1530*/  @!P3 LDG.E.64 R14, desc[UR22][R22.64+0x10] ;  /* 0x00001016160eb981 */ /* 0x000f28000c1e1b00 */
[----:B------:R-:W4:Y:S06]  /*1540*/  @!P3 LDG.E.64 R12, desc[UR22][R20.64+0x10] ;  /* 0x00001016140cb981 */ /* 0x000f2c000c1e1b00 */
[----:B------:R-:W5:Y:S04]  /*1550*/  @!P1 LDG.E.64 R26, desc[UR22][R22.64+0x18] ;  /* 0x00001816161a9981 */ /* 0x000f68000c1e1b00 */
[----:B------:R-:W5:Y:S01]  /*1560*/  @!P1 LDG.E.64 R24, desc[UR22][R20.64+0x18] ;  /* 0x0000181614189981 */ /* 0x000f62000c1e1b00 */
[----:B------:R-:W-:-:S04]  /*1570*/  UIADD3 UR8, UP3, UPT, UR8, 0x4, URZ ;  /* 0x0000000408087890 */ /* 0x000fc8000ff7e0ff */
[----:B------:R-:W-:Y:S01]  /*1580*/  UIADD3.X UR9, UPT, UPT, URZ, UR9, URZ, UP3, !UPT ;  /* 0x00000009ff097290 */ /* 0x000fe20009ffe4ff */
[----:B--2---:R-:W-:-:S08]  /*1590*/  @!P0 DFMA R4, R6, R8, R4 ;  /* 0x000000080604822b */ /* 0x004fd00000000004 */
[----:B---3--:R-:W-:-:S08]  /*15a0*/  @!P2 DFMA R4, R16, R18, R4 ;  /* 0x000000121004a22b */ /* 0x008fd00000000004 */
[----:B----4-:R-:W-:-:S08]  /*15b0*/  @!P3 DFMA R4, R12, R14, R4 ;  /* 0x0000000e0c04b22b */ /* 0x010fd00000000004 */
[----:B-----5:R-:W-:-:S11]  /*15c0*/  @!P1 DFMA R4, R24, R26, R4 ;  /* 0x0000001a1804922b */ /* 0x020fd60000000004 */
.L_x_87:
[----:B------:R-:W-:Y:S05]  /*15d0*/  BRA.U !UP2, `(.L_x_86) ;  /* 0x000000050a187547 */ /* 0x000fea000b800000 */
[----:B------:R-:W-:Y:S02]  /*15e0*/  UISETP.NE.U32.AND UP2, UPT, UR28, 0x1, UPT ;  /* 0x000000011c00788c */ /* 0x000fe4000bf45070 */
[----:B------:R-:W-:Y:S02]  /*15f0*/  ULOP3.LUT UP3, URZ, UR16, 0x1, URZ, 0xc0, !UPT ;  /* 0x0000000110ff7892 */ /* 0x000fe4000f86c0ff */
[----:B------:R-:W-:-:S09]  /*1600*/  UISETP.NE.AND.EX UP2, UPT, URZ, URZ, UPT, UP2 ;  /* 0x000000ffff00728c */ /* 0x000fd2000bf45320 */
[----:B------:R-:W-:Y:S05]  /*1610*/  BRA.U !UP2, `(.L_x_88) ;  /* 0x000000010a907547 */ /* 0x000fea000b800000 */
[----:B------:R-:W1:Y:S01]  /*1620*/  LDCU.64 UR28, c[0x0][0x3a0] ;  /* 0x00007400ff1c77ac */ /* 0x000e620008000a00 */
[----:B------:R-:W-:Y:S01]  /*1630*/  IADD3 R8, P0, PT, R10, UR8, RZ ;  /* 0x000000080a087c10 */ /* 0x000fe2000ff1e0ff */
[----:B------:R-:W-:Y:S01]  /*1640*/  VIADD R7, R2, UR18 ;  /* 0x0000001202077c36 */ /* 0x000fe20008000000 */
[----:B------:R-:W2:Y:S02]  /*1650*/  LDCU.128 UR12, c[0x0][0x390] ;  /* 0x00007200ff0c77ac */ /* 0x000ea40008000c00 */
[----:B0-----:R-:W-:Y:S01]  /*1660*/  IADD3.X R9, PT, PT, R0, UR9, RZ, P0, !PT ;  /* 0x0000000900097c10 */ /* 0x001fe200087fe4ff */
[----:B------:R-:W0:Y:S01]  /*1670*/  LDCU.64 UR30, c[0x0][0x388] ;  /* 0x00007100ff1e77ac */ /* 0x000e220008000a00 */
[----:B------:R-:W-:Y:S02]  /*1680*/  UIMAD UR25, UR19, UR16, URZ ;  /* 0x00000010131972a4 */ /* 0x000fe4000f8e02ff */
[----:B------:R-:W-:Y:S02]  /*1690*/  UIMAD.WIDE.U32 UR20, UR18, UR16, UR8 ;  /* 0x00000010121472a5 */ /* 0x000fe4000f8e0008 */
[----:B------:R-:W-:Y:S01]  /*16a0*/  UIMAD UR25, UR18, UR17, UR25 ;  /* 0x00000011121972a4 */ /* 0x000fe2000f8e0219 */
[----:B-1----:R-:W-:-:S03]  /*16b0*/  ISETP.GE.U32.AND P0, PT, R7, UR28, PT ;  /* 0x0000001c07007c0c */ /* 0x002fc6000bf06070 */
[----:B------:R-:W-:Y:S01]  /*16c0*/  UIADD3 UR25, UPT, UPT, UR25, UR21, URZ ;  /* 0x0000001519197290 */ /* 0x000fe2000fffe0ff */
[C---:B--2---:R-:W-:Y:S01]  /*16d0*/  IMAD R6, R11.reuse, UR14, RZ ;  /* 0x0000000e0b067c24 */ /* 0x044fe2000f8e02ff */
[----:B------:R-:W-:Y:S01]  /*16e0*/  ISETP.GE.U32.AND.EX P2, PT, R11, UR29, PT, P0 ;  /* 0x0000001d0b007c0c */ /* 0x000fe2000bf46100 */
[----:B------:R-:W-:Y:S01]  /*16f0*/  ULEA UR12, UP2, UR20, UR12, 0x3 ;  /* 0x0000000c140c7291 */ /* 0x000fe2000f8418ff */
[C---:B------:R-:W-:Y:S01]  /*1700*/  ISETP.GE.U32.AND P0, PT, R8.reuse, UR14, PT ;  /* 0x0000000e08007c0c */ /* 0x040fe2000bf06070 */
[C---:B------:R-:W-:Y:S02]  /*1710*/  IMAD R13, R7.reuse, UR15, R6 ;  /* 0x0000000f070d7c24 */ /* 0x040fe4000f8e0206 */
[----:B------:R-:W-:Y:S01]  /*1720*/  IMAD.WIDE.U32 R6, R7, UR14, R8 ;  /* 0x0000000e07067c25 */ /* 0x000fe2000f8e0008 */
[----:B------:R-:W-:Y:S01]  /*1730*/  IADD3 R8, P4, PT, R8, 0x1, RZ ;  /* 0x0000000108087810 */ /* 0x000fe20007f9e0ff */
[----:B------:R-:W-:Y:S01]  /*1740*/  ULEA.HI.X UR13, UR20, UR13, UR25, 0x3, UP2 ;  /* 0x0000000d140d7291 */ /* 0x000fe200090f1c19 */
[----:B------:R-:W-:Y:S01]  /*1750*/  ISETP.GE.U32.OR.EX P0, PT, R9, UR15, P2, P0 ;  /* 0x0000000f09007c0c */ /* 0x000fe20009706500 */
[----:B------:R-:W-:Y:S01]  /*1760*/  IMAD.IADD R7, R13, 0x1, R7 ;  /* 0x000000010d077824 */ /* 0x000fe200078e0207 */
[----:B------:R-:W-:Y:S01]  /*1770*/  ISETP.GE.U32.AND P1, PT, R8, UR14, PT ;  /* 0x0000000e08007c0c */ /* 0x000fe2000bf26070 */
[----:B------:R-:W-:Y:S01]  /*1780*/  IMAD.X R8, RZ, RZ, R9, P4 ;  /* 0x000000ffff087224 */ /* 0x000fe200020e0609 */
[----:B0-----:R-:W-:Y:S01]  /*1790*/  LEA R16, P3, R6, UR30, 0x3 ;  /* 0x0000001e06107c11 */ /* 0x001fe2000f8618ff */
[----:B------:R-:W-:-:S02]  /*17a0*/  IMAD.U32 R18, RZ, RZ, UR12 ;  /* 0x0000000cff127e24 */ /* 0x000fc4000f8e00ff */
[----:B------:R-:W-:Y:S01]  /*17b0*/  IMAD.U32 R19, RZ, RZ, UR13 ;  /* 0x0000000dff137e24 */ /* 0x000fe2000f8e00ff */
[----:B------:R-:W-:Y:S02]  /*17c0*/  LEA.HI.X R17, R6, UR31, R7, 0x3, P3 ;  /* 0x0000001f06117c11 */ /* 0x000fe400098f1c07 */
[----:B------:R-:W-:-:S03]  /*17d0*/  ISETP.GE.U32.OR.EX P1, PT, R8, UR15, P2, P1 ;  /* 0x0000000f08007c0c */ /* 0x000fc60009726510 */
[----:B------:R-:W2:Y:S04]  /*17e0*/  @!P0 LDG.E.64 R8, desc[UR22][R18.64] ;  /* 0x0000001612088981 */ /* 0x000ea8000c1e1b00 */
[----:B------:R-:W2:Y:S06]  /*17f0*/  @!P0 LDG.E.64 R6, desc[UR22][R16.64] ;  /* 0x0000001610068981 */ /* 0x000eac000c1e1b00 */
[----:B------:R-:W3:Y:S04]  /*1800*/  @!P1 LDG.E.64 R14, desc[UR22][R18.64+0x8] ;  /* 0x00000816120e9981 */ /* 0x000ee8000c1e1b00 */
[----:B------:R-:W3:Y:S01]  /*1810*/  @!P1 LDG.E.64 R12, desc[UR22][R16.64+0x8] ;  /* 0x00000816100c9981 */ /* 0x000ee2000c1e1b00 */
[----:B------:R-:W-:-:S04]  /*1820*/  UIADD3 UR8, UP2, UPT, UR8, 0x2, URZ ;  /* 0x0000000208087890 */ /* 0x000fc8000ff5e0ff */
[----:B------:R-:W-:Y:S01]  /*1830*/  UIADD3.X UR9, UPT, UPT, URZ, UR9, URZ, UP2, !UPT ;  /* 0x00000009ff097290 */ /* 0x000fe200097fe4ff */
[----:B--2---:R-:W-:-:S08]  /*1840*/  @!P0 DFMA R4, R6, R8, R4 ;  /* 0x000000080604822b */ /* 0x004fd00000000004 */
[----:B---3--:R-:W-:-:S11]  /*1850*/  @!P1 DFMA R4, R12, R14, R4 ;  /* 0x0000000e0c04922b */ /* 0x008fd60000000004 */
.L_x_88:
[----:B------:R-:W-:Y:S05]  /*1860*/  BRA.U !UP3, `(.L_x_86) ;  /* 0x000000010b747547 */ /* 0x000fea000b800000 */
[----:B------:R-:W1:Y:S01]  /*1870*/  LDCU.64 UR14, c[0x0][0x398] ;  /* 0x00007300ff0e77ac */ /* 0x000e620008000a00 */
[----:B------:R-:W-:Y:S01]  /*1880*/  IADD3 R12, P1, PT, R10, UR8, RZ ;  /* 0x000000080a0c7c10 */ /* 0x000fe2000ff3e0ff */
[----:B------:R-:W-:Y:S01]  /*1890*/  VIADD R14, R2, UR18 ;  /* 0x00000012020e7c36 */ /* 0x000fe20008000000 */
[----:B------:R-:W2:Y:S02]  /*18a0*/  LDCU.64 UR12, c[0x0][0x3a0] ;  /* 0x00007400ff0c77ac */ /* 0x000ea40008000a00 */
[----:B0-----:R-:W-:Y:S01]  /*18b0*/  IADD3.X R13, PT, PT, R0, UR9, RZ, P1, !PT ;  /* 0x00000009000d7c10 */ /* 0x001fe20008ffe4ff */
[----:B------:R-:W-:-:S06]  /*18c0*/  UIMAD.WIDE.U32 UR8, UR18, UR16, UR8 ;  /* 0x00000010120872a5 */ /* 0x000fcc000f8e0008 */
[----:B------:R-:W-:Y:S01]  /*18d0*/  IMAD.U32 R15, RZ, RZ, UR9 ;  /* 0x00000009ff0f7e24 */ /* 0x000fe2000f8e00ff */
[----:B-1----:R-:W-:Y:S02]  /*18e0*/  ISETP.GE.U32.AND P0, PT, R12, UR14, PT ;  /* 0x0000000e0c007c0c */ /* 0x002fe4000bf06070 */
[C---:B--2---:R-:W-:Y:S01]  /*18f0*/  ISETP.GE.U32.AND P1, PT, R14.reuse, UR12, PT ;  /* 0x0000000c0e007c0c */ /* 0x044fe2000bf26070 */
[----:B------:R-:W-:Y:S01]  /*1900*/  UIMAD UR12, UR19, UR16, URZ ;  /* 0x00000010130c72a4 */ /* 0x000fe2000f8e02ff */
[----:B------:R-:W-:Y:S01]  /*1910*/  ISETP.GE.U32.AND.EX P0, PT, R13, UR15, PT, P0 ;  /* 0x0000000f0d007c0c */ /* 0x000fe2000bf06100 */
[----:B------:R-:W-:Y:S02]  /*1920*/  IMAD.WIDE.U32 R12, R14, UR14, R12 ;  /* 0x0000000e0e0c7c25 */ /* 0x000fe4000f8e000c */
[----:B------:R-:W-:Y:S01]  /*1930*/  UIMAD UR12, UR18, UR17, UR12 ;  /* 0x00000011120c72a4 */ /* 0x000fe2000f8e020c */
[C---:B------:R-:W-:Y:S01]  /*1940*/  ISETP.GE.U32.OR.EX P0, PT, R11.reuse, UR13, P0, P1 ;  /* 0x0000000d0b007c0c */ /* 0x040fe20008706510 */
[----:B------:R-:W-:-:S02]  /*1950*/  IMAD R11, R11, UR14, RZ ;  /* 0x0000000e0b0b7c24 */ /* 0x000fc4000f8e02ff */
[----:B------:R-:W-:Y:S02]  /*1960*/  UIADD3 UR12, UPT, UPT, UR12, UR9, URZ ;  /* 0x000000090c0c7290 */ /* 0x000fe4000fffe0ff */
[----:B------:R-:W-:Y:S02]  /*1970*/  IMAD R11, R14, UR15, R11 ;  /* 0x0000000f0e0b7c24 */ /* 0x000fe4000f8e020b */
[----:B------:R-:W-:Y:S02]  /*1980*/  IMAD.U32 R14, RZ, RZ, UR8 ;  /* 0x00000008ff0e7e24 */ /* 0x000fe4000f8e00ff */
[----:B------:R-:W-:Y:S02]  /*1990*/  IMAD.U32 R15, RZ, RZ, UR12 ;  /* 0x0000000cff0f7e24 */ /* 0x000fe4000f8e00ff */
[----:B------:R-:W-:Y:S02]  /*19a0*/  IMAD.IADD R11, R11, 0x1, R13 ;  /* 0x000000010b0b7824 */ /* 0x000fe400078e020d */
[----:B------:R-:W0:Y:S08]  /*19b0*/  @!P0 LDC.64 R6, c[0x0][0x388] ;  /* 0x0000e200ff068b82 */ /* 0x000e300000000a00 */
[----:B------:R-:W1:Y:S01]  /*19c0*/  @!P0 LDC.64 R8, c[0x0][0x390] ;  /* 0x0000e400ff088b82 */ /* 0x000e620000000a00 */
[----:B0-----:R-:W-:-:S04]  /*19d0*/  @!P0 LEA R6, P1, R12, R6, 0x3 ;  /* 0x000000060c068211 */ /* 0x001fc800078218ff */
[----:B------:R-:W-:Y:S02]  /*19e0*/  @!P0 LEA.HI.X R7, R12, R7, R11, 0x3, P1 ;  /* 0x000000070c078211 */ /* 0x000fe400008f1c0b */
[----:B-1----:R-:W-:-:S04]  /*19f0*/  @!P0 LEA R8, P2, R14, R8, 0x3 ;  /* 0x000000080e088211 */ /* 0x002fc800078418ff */
[----:B------:R-:W2:Y:S01]  /*1a00*/  @!P0 LDG.E.64 R6, desc[UR22][R6.64] ;  /* 0x0000001606068981 */ /* 0x000ea2000c1e1b00 */
[----:B------:R-:W-:-:S06]  /*1a10*/  @!P0 LEA.HI.X R9, R14, R9, R15, 0x3, P2 ;  /* 0x000000090e098211 */ /* 0x000fcc00010f1c0f */
[----:B------:R-:W2:Y:S02]  /*1a20*/  @!P0 LDG.E.64 R8, desc[UR22][R8.64] ;  /* 0x0000001608088981 */ /* 0x000ea4000c1e1b00 */
[----:B--2---:R-:W-:-:S11]  /*1a30*/  @!P0 DFMA R4, R6, R8, R4 ;  /* 0x000000080604822b */ /* 0x004fd60000000004 */
.L_x_86:
[----:B------:R-:W-:Y:S05]  /*1a40*/  BRA.U UP1, `(.L_x_89) ;  /* 0xfffffff1015c7547 */ /* 0x000fea000b83ffff */
.L_x_83:
[----:B0-----:R-:W-:Y:S05]  /*1a50*/  BSYNC.RECONVERGENT B0 ;  /* 0x0000000000007941 */ /* 0x001fea0003800200 */
.L_x_82:
[----:B------:R-:W0:Y:S01]  /*1a60*/  S2R R0, SR_TID.X ;  /* 0x0000000000007919 */ /* 0x000e220000002100 */
[----:B------:R-:W1:Y:S01]  /*1a70*/  LDCU UR5, c[0x0][0x384] ;  /* 0x00007080ff0577ac */ /* 0x000e620008000800 */
[----:B------:R-:W-:Y:S01]  /*1a80*/  IMAD.U32 R3, RZ, RZ, UR4 ;  /* 0x00000004ff037e24 */ /* 0x000fe2000f8e00ff */
[----:B------:R-:W2:Y:S01]  /*1a90*/  LDCU.64 UR8, c[0x0][0x3b8] ;  /* 0x00007700ff0877ac */ /* 0x000ea20008000a00 */
[----:B------:R-:W3:Y:S01]  /*1aa0*/  LDCU UR6, c[0x0][0x384] ;  /* 0x00007080ff0677ac */ /* 0x000ee20008000800 */
[----:B-1----:R-:W-:-:S04]  /*1ab0*/  USHF.L.U32 UR5, UR5, 0x7, URZ ;  /* 0x0000000705057899 */ /* 0x002fc800080006ff */
[----:B------:R-:W-:-:S04]  /*1ac0*/  UIMAD UR5, UR5, UR24, URZ ;  /* 0x00000018050572a4 */ /* 0x000fc8000f8e02ff */
[----:B--2---:R-:W-:Y:S02]  /*1ad0*/  UIMAD.WIDE UR8, UR5, 0x8, UR8 ;  /* 0x00000008050878a5 */ /* 0x004fe4000f8e0208 */
[----:B------:R-:W-:Y:S01]  /*1ae0*/  UIADD3 UR5, UPT, UPT, UR4, 0x1, URZ ;  /* 0x0000000104057890 */ /* 0x000fe2000fffe0ff */
[----:B0-----:R-:W-:-:S03]  /*1af0*/  IMAD R0, R3, 0x80, R0 ;  /* 0x0000008003007824 */ /* 0x001fc600078e0200 */
[----:B---3--:R-:W-:Y:S02]  /*1b00*/  UISETP.NE.AND UP0, UPT, UR5, UR6, UPT ;  /* 0x000000060500728c */ /* 0x008fe4000bf05270 */
[----:B------:R-:W-:Y:S02]  /*1b10*/  SHF.R.S32.HI R3, RZ, 0x1f, R0 ;  /* 0x0000001fff037819 */ /* 0x000fe40000011400 */
[----:B------:R-:W-:-:S04]  /*1b20*/  LEA R2, P0, R0, UR8, 0x3 ;  /* 0x0000000800027c11 */ /* 0x000fc8000f8018ff */
[----:B------:R-:W-:Y:S02]  /*1b30*/  LEA.HI.X R3, R0, UR9, R3, 0x3, P0 ;  /* 0x0000000900037c11 */ /* 0x000fe400080f1c03 */
[----:B------:R-:W-:-:S03]  /*1b40*/  PLOP3.LUT P0, PT, PT, PT, UP0, 0x80, 0x8 ;  /* 0x000000000008781c */ /* 0x000fc60003f0f008 */
[----:B------:R0:W-:Y:S10]  /*1b50*/  STG.E.64 desc[UR22][R2.64], R4 ;  /* 0x0000000402007986 */ /* 0x0001f4000c101b16 */
[----:B------:R-:W-:Y:S05]  /*1b60*/  @!P0 EXIT ;  /* 0x000000000000894d */ /* 0x000fea0003800000 */
[----:B------:R-:W-:Y:S01]  /*1b70*/  UMOV UR4, UR5 ;  /* 0x0000000500047c82 */ /* 0x000fe20008000000 */
[----:B------:R-:W-:Y:S05]  /*1b80*/  BRA `(.L_x_90) ;  /* 0xffffffe800f07947 */ /* 0x000fea000383ffff */
.L_x_71:
        /* <DEDUP_REMOVED lines=13> */
[----:B------:R-:W0:Y:S01]  /*1c60*/  LDCU.64 UR6, c[0x0][0x3b8] ;  /* 0x00007700ff0677ac */ /* 0x000e220008000a00 */
[----:B-1----:R-:W-:Y:S02]  /*1c70*/  VIADD R4, R7, 0x100 ;  /* 0x0000010007047836 */ /* 0x002fe40000000000 */
[----:B------:R-:W-:Y:S01]  /*1c80*/  IMAD.MOV.U32 R5, RZ, RZ, R7 ;  /* 0x000000ffff057224 */ /* 0x000fe200078e0007 */
[----:B------:R-:W-:-:S06]  /*1c90*/  ULOP3.LUT UR9, UR9, 0x7ffffffc, URZ, 0xc0, !UPT ;  /* 0x7ffffffc09097892 */ /* 0x000fcc000f8ec0ff */
[----:B------:R-:W-:Y:S01]  /*1ca0*/  IMAD.U32 R0, RZ, RZ, UR9 ;  /* 0x00000009ff007e24 */ /* 0x000fe2000f8e00ff */
[----:B0-----:R-:W-:-:S04]  /*1cb0*/  ULEA UR5, UP0, UR4, UR6, 0x3 ;  /* 0x0000000604057291 */ /* 0x001fc8000f8018ff */
[----:B------:R-:W-:Y:S02]  /*1cc0*/  ULEA.HI.X UR6, UR4, UR7, UR8, 0x3, UP0 ;  /* 0x0000000704067291 */ /* 0x000fe400080f1c08 */
[----:B------:R-:W-:Y:S02]  /*1cd0*/  UIADD3 UR5, UP0, UPT, UR5, 0x800, URZ ;  /* 0x0000080005057890 */ /* 0x000fe4000ff1e0ff */
[----:B------:R-:W-:Y:S02]  /*1ce0*/  UIADD3 UR7, UPT, UPT, -UR9, URZ, URZ ;  /* 0x000000ff09077290 */ /* 0x000fe4000fffe1ff */
[----:B------:R-:W-:-:S12]  /*1cf0*/  UIADD3.X UR6, UPT, UPT, URZ, UR6, URZ, UP0, !UPT ;  /* 0x00000006ff067290 */ /* 0x000fd800087fe4ff */
.L_x_93:
[C---:B0-----:R-:W-:Y:S01]  /*1d00*/  VIADD R2, R4.reuse, 0xffffff00 ;  /* 0xffffff0004027836 */ /* 0x041fe20000000000 */
[C---:B------:R-:W-:Y:S01]  /*1d10*/  ISETP.GE.AND P2, PT, R4.reuse, UR20, PT ;  /* 0x0000001404007c0c */ /* 0x040fe2000bf46270 */
[C---:B------:R-:W-:Y:S01]  /*1d20*/  VIADD R3, R4.reuse, 0xffffff80 ;  /* 0xffffff8004037836 */ /* 0x040fe20000000000 */
[----:B------:R-:W-:Y:S01]  /*1d30*/  UIADD3 UR7, UPT, UPT, UR7, 0x4, URZ ;  /* 0x0000000407077890 */ /* 0x000fe2000fffe0ff */
[----:B------:R-:W-:Y:S01]  /*1d40*/  VIADD R6, R4, 0x80 ;  /* 0x0000008004067836 */ /* 0x000fe20000000000 */
[----:B------:R-:W-:Y:S01]  /*1d50*/  ISETP.GE.AND P0, PT, R2, UR20, PT ;  /* 0x0000001402007c0c */ /* 0x000fe2000bf06270 */
[----:B------:R-:W-:Y:S01]  /*1d60*/  IMAD.U32 R2, RZ, RZ, UR5 ;  /* 0x00000005ff027e24 */ /* 0x000fe2000f8e00ff */
[----:B------:R-:W-:Y:S01]  /*1d70*/  ISETP.GE.AND P1, PT, R3, UR20, PT ;  /* 0x0000001403007c0c */ /* 0x000fe2000bf26270 */
[----:B------:R-:W-:Y:S01]  /*1d80*/  IMAD.U32 R3, RZ, RZ, UR6 ;  /* 0x00000006ff037e24 */ /* 0x000fe2000f8e00ff */
[----:B------:R-:W-:Y:S01]  /*1d90*/  ISETP.GE.AND P3, PT, R6, UR20, PT ;  /* 0x0000001406007c0c */ /* 0x000fe2000bf66270 */
[----:B------:R-:W-:Y:S01]  /*1da0*/  UISETP.NE.AND UP0, UPT, UR7, URZ, UPT ;  /* 0x000000ff0700728c */ /* 0x000fe2000bf05270 */
[----:B------:R-:W-:-:S02]  /*1db0*/  VIADD R4, R4, 0x200 ;  /* 0x0000020004047836 */ /* 0x000fc40000000000 */
[----:B------:R-:W-:-:S04]  /*1dc0*/  IMAD.WIDE R2, R5, 0x8, R2 ;  /* 0x0000000805027825 */ /* 0x000fc800078e0202 */
[----:B------:R-:W-:Y:S01]  /*1dd0*/  VIADD R5, R5, 0x200 ;  /* 0x0000020005057836 */ /* 0x000fe20000000000 */
[----:B------:R0:W-:Y:S04]  /*1de0*/  @!P0 STG.E.64 desc[UR22][R2.64+-0x800], RZ ;  /* 0xfff800ff02008986 */ /* 0x0001e8000c101b16 */
[----:B------:R0:W-:Y:S04]  /*1df0*/  @!P1 STG.E.64 desc[UR22][R2.64+-0x400], RZ ;  /* 0xfffc00ff02009986 */ /* 0x0001e8000c101b16 */
[----:B------:R0:W-:Y:S04]  /*1e00*/  @!P2 STG.E.64 desc[UR22][R2.64], RZ ;  /* 0x000000ff0200a986 */ /* 0x0001e8000c101b16 */
[----:B------:R0:W-:Y:S01]  /*1e10*/  @!P3 STG.E.64 desc[UR22][R2.64+0x400], RZ ;  /* 0x000400ff0200b986 */ /* 0x0001e2000c101b16 */
[----:B------:R-:W-:Y:S05]  /*1e20*/  BRA.U UP0, `(.L_x_93) ;  /* 0xfffffffd00b47547 */ /* 0x000fea000b83ffff */
.L_x_92:
[----:B------:R-:W-:Y:S05]  /*1e30*/  @!P4 EXIT ;  /* 0x000000000000c94d */ /* 0x000fea0003800000 */
[----:B------:R-:W2:Y:S01]  /*1e40*/  LDCU.64 UR6, c[0x0][0x3b8] ;  /* 0x00007700ff0677ac */ /* 0x000ea20008000a00 */
[----:B-1----:R-:W-:Y:S01]  /*1e50*/  IMAD R5, R0, 0x80, R7 ;  /* 0x0000008000057824 */ /* 0x002fe200078e0207 */
[----:B--2---:R-:W-:-:S04]  /*1e60*/  ULEA UR6, UP0, UR4, UR6, 0x3 ;  /* 0x0000000604067291 */ /* 0x004fc8000f8018ff */
[----:B------:R-:W-:Y:S02]  /*1e70*/  ULEA.HI.X UR7, UR4, UR7, UR8, 0x3, UP0 ;  /* 0x0000000704077291 */ /* 0x000fe400080f1c08 */
[----:B0-----:R-:W-:Y:S01]  /*1e80*/  IMAD.U32 R2, RZ, RZ, UR6 ;  /* 0x00000006ff027e24 */ /* 0x001fe2000f8e00ff */
[----:B------:R-:W-:-:S03]  /*1e90*/  UIADD3 UR4, UPT, UPT, -UR10, URZ, URZ ;  /* 0x000000ff0a047290 */ /* 0x000fc6000fffe1ff */
[----:B------:R-:W-:-:S09]  /*1ea0*/  IMAD.U32 R3, RZ, RZ, UR7 ;  /* 0x00000007ff037e24 */ /* 0x000fd2000f8e00ff */
.L_x_94:
[C---:B------:R-:W-:Y:S01]  /*1eb0*/  ISETP.GE.AND P0, PT, R5.reuse, UR20, PT ;  /* 0x0000001405007c0c */ /* 0x040fe2000bf06270 */
[----:B------:R-:W-:Y:S01]  /*1ec0*/  UIADD3 UR4, UPT, UPT, UR4, 0x1, URZ ;  /* 0x0000000104047890 */ /* 0x000fe2000fffe0ff */
[----:B------:R-:W-:-:S11]  /*1ed0*/  IMAD.WIDE R6, R5, 0x8, R2 ;  /* 0x0000000805067825 */ /* 0x000fd600078e0202 */
[----:B------:R0:W-:Y:S01]  /*1ee0*/  @!P0 STG.E.64 desc[UR22][R6.64], RZ ;  /* 0x000000ff06008986 */ /* 0x0001e2000c101b16 */
[----:B------:R-:W-:-:S13]  /*1ef0*/  ISETP.NE.AND P0, PT, RZ, UR4, PT ;  /* 0x00000004ff007c0c */ /* 0x000fda000bf05270 */
[----:B0-----:R-:W-:Y:S05]  /*1f00*/  @!P0 EXIT ;  /* 0x000000000000894d */ /* 0x001fea0003800000 */
[----:B------:R-:W-:Y:S01]  /*1f10*/  VIADD R5, R5, 0x80 ;  /* 0x0000008005057836 */ /* 0x000fe20000000000 */
[----:B------:R-:W-:Y:S06]  /*1f20*/  BRA `(.L_x_94) ;  /* 0xfffffffc00e07947 */ /* 0x000fec000383ffff */
.L_x_91:
[----:B------:R-:W-:Y:S02]  /*1f30*/  ULOP3.LUT UR17, UR16, 0x7, URZ, 0xc0, !UPT ;  /* 0x0000000710117892 */ /* 0x000fe4000f8ec0ff */
[----:B------:R-:W-:Y:S02]  /*1f40*/  ULOP3.LUT UR21, UR16, 0x3, URZ, 0xc0, !UPT ;  /* 0x0000000310157892 */ /* 0x000fe4000f8ec0ff */
[----:B------:R-:W-:Y:S01]  /*1f50*/  ULOP3.LUT UR16, UR16, 0xfffffff8, URZ, 0xc0, !UPT ;  /* 0xfffffff810107892 */ /* 0x000fe2000f8ec0ff */
[----:B------:R-:W-:-:S11]  /*1f60*/  UMOV UR4, URZ ;  /* 0x000000ff00047c82 */ /* 0x000fd60008000000 */
.L_x_108:
[----:B0-----:R-:W0:Y:S01]  /*1f70*/  S2R R0, SR_TID.X ;  /* 0x0000000000007919 */ /* 0x001e220000002100 */
[----:B------:R-:W-:Y:S01]  /*1f80*/  IMAD.U32 R3, RZ, RZ, UR4 ;  /* 0x00000004ff037e24 */ /* 0x000fe2000f8e00ff */
[----:B------:R-:W2:Y:S01]  /*1f90*/  LDCU UR5, c[0x0][0x384] ;  /* 0x00007080ff0577ac */ /* 0x000ea20008000800 */
[----:B------:R-:W-:Y:S01]  /*1fa0*/  BSSY.RECONVERGENT B0, `(.L_x_95) ;  /* 0x0000140000007945 */ /* 0x000fe20003800200 */
[----:B------:R-:W-:-:S04]  /*1fb0*/  UIADD3 UR4, UPT, UPT, UR4, 0x1, URZ ;  /* 0x0000000104047890 */ /* 0x000fc8000fffe0ff */
[----:B--2---:R-:W-:Y:S01]  /*1fc0*/  UISETP.NE.AND UP2, UPT, UR4, UR5, UPT ;  /* 0x000000050400728c */ /* 0x004fe2000bf45270 */
[----:B0-----:R-:W-:-:S05]  /*1fd0*/  IMAD R0, R3, 0x80, R0 ;  /* 0x0000008003007824 */ /* 0x001fca00078e0200 */
[----:B------:R-:W-:-:S13]  /*1fe0*/  ISETP.GE.AND P0, PT, R0, UR20, PT ;  /* 0x0000001400007c0c */ /* 0x000fda000bf06270 */
[----:B------:R-:W-:Y:S05]  /*1ff0*/  @P0 BRA `(.L_x_96) ;  /* 0x0000001000e80947 */ /* 0x000fea0003800000 */
[----:B------:R-:W1:Y:S01]  /*2000*/  LDC.64 R8, c[0x0][0x3a8] ;  /* 0x0000ea00ff087b82 */ /* 0x000e620000000a00 */
[----:B------:R-:W1:Y:S01]  /*2010*/  LDCU.64 UR6, c[0x0][0x398] ;  /* 0x00007300ff0677ac */ /* 0x000e620008000a00 */
[----:B------:R-:W-:Y:S01]  /*2020*/  SHF.R.S32.HI R2, RZ, 0x1f, R0 ;  /* 0x0000001fff027819 */ /* 0x000fe20000011400 */
[----:B------:R-:W-:Y:S01]  /*2030*/  BSSY.RECONVERGENT B1, `(.L_x_97) ;  /* 0x000002c000017945 */ /* 0x000fe20003800200 */
[----:B------:R-:W-:-:S04]  /*2040*/  IADD3 R22, P0, PT, R0, UR10, RZ ;  /* 0x0000000a00167c10 */ /* 0x000fc8000ff1e0ff */
[----:B------:R-:W-:Y:S02]  /*2050*/  IADD3.X R23, PT, PT, R2, UR11, RZ, P0, !PT ;  /* 0x0000000b02177c10 */ /* 0x000fe400087fe4ff */
[----:B-1----:R-:W-:-:S04]  /*2060*/  IADD3 R7, P1, PT, -R8, UR6, RZ ;  /* 0x0000000608077c10 */ /* 0x002fc8000ff3e1ff */
        /* <DEDUP_REMOVED lines=11> */
[----:B------:R-:W0:Y:S02]  /*2120*/  F2I.FTZ.U32.TRUNC.NTZ R3, R3 ;  /* 0x0000000300037305 */ /* 0x000e24000021f000 */
[----:B0-----:R-:W-:-:S04]  /*2130*/  IMAD.MOV R2, RZ, RZ, -R3 ;  /* 0x000000ffff027224 */ /* 0x001fc800078e0a03 */
[----:B------:R-:W-:Y:S02]  /*2140*/  IMAD R9, R2, R7, RZ ;  /* 0x0000000702097224 */ /* 0x000fe400078e02ff */
[----:B------:R-:W-:-:S04]  /*2150*/  IMAD.MOV.U32 R2, RZ, RZ, RZ ;  /* 0x000000ffff027224 */ /* 0x000fc800078e00ff */
        /* <DEDUP_REMOVED lines=13> */
.L_x_98:
[----:B------:R-:W-:Y:S01]  /*2230*/  IMAD.MOV.U32 R5, RZ, RZ, R22 ;  /* 0x000000ffff057224 */ /* 0x000fe200078e0016 */
[----:B------:R-:W-:Y:S01]  /*2240*/  MOV R4, 0x2270 ;  /* 0x0000227000047802 */ /* 0x000fe20000000f00 */
[----:B------:R-:W-:-:S07]  /*2250*/  IMAD.MOV.U32 R6, RZ, RZ, R23 ;  /* 0x000000ffff067224 */ /* 0x000fce00078e0017 */
[----:B------:R-:W-:Y:S05]  /*2260*/  CALL.REL.NOINC `($__internal_1_$__cuda_sm20_div_u64) ;  /* 0x0000001000587944 */ /* 0x000fea0003c00000 */
[----:B------:R-:W-:Y:S01]  /*2270*/  IADD3 R4, P0, PT, RZ, -R2, RZ ;  /* 0x80000002ff047210 */ /* 0x000fe20007f1e0ff */
[----:B------:R-:W-:-:S04]  /*2280*/  IMAD.MOV.U32 R5, RZ, RZ, R3 ;  /* 0x000000ffff057224 */ /* 0x000fc800078e0003 */
[----:B------:R-:W-:Y:S02]  /*2290*/  IMAD.X R6, RZ, RZ, ~R3, P0 ;  /* 0x000000ffff067224 */ /* 0x000fe400000e0e03 */
[----:B------:R-:W-:-:S04]  /*22a0*/  IMAD.WIDE.U32 R22, R7, R4, R22 ;  /* 0x0000000407167225 */ /* 0x000fc800078e0016 */
[----:B------:R-:W-:-:S04]  /*22b0*/  IMAD R6, R6, R7, RZ ;  /* 0x0000000706067224 */ /* 0x000fc800078e02ff */
[----:B------:R-:W-:Y:S02]  /*22c0*/  IMAD R9, R9, R4, R6 ;  /* 0x0000000409097224 */ /* 0x000fe400078e0206 */
[----:B------:R-:W-:Y:S02]  /*22d0*/  IMAD.MOV.U32 R4, RZ, RZ, R2 ;  /* 0x000000ffff047224 */ /* 0x000fe400078e0002 */
[----:B------:R-:W-:-:S07]  /*22e0*/  IMAD.IADD R20, R9, 0x1, R23 ;  /* 0x0000000109147824 */ /* 0x000fce00078e0217 */
.L_x_99:
[----:B------:R-:W-:Y:S05]  /*22f0*/  BSYNC.RECONVERGENT B1 ;  /* 0x0000000000017941 */ /* 0x000fea0003800200 */
.L_x_97:
        /* <DEDUP_REMOVED lines=12> */
[----:B------:R-:W-:Y:S01]  /*23c0*/  UIADD3 UR5, UP0, UPT, UR17, -0x1, URZ ;  /* 0xffffffff11057890 */ /* 0x000fe2000ff1e0ff */
[----:B------:R-:W-:-:S03]  /*23d0*/  CS2R R2, SRZ ;  /* 0x0000000000027805 */ /* 0x000fc6000001ff00 */
[----:B------:R-:W-:Y:S02]  /*23e0*/  UIADD3.X UR6, UPT, UPT, URZ, -0x1, URZ, UP0, !UPT ;  /* 0xffffffffff067890 */ /* 0x000fe400087fe4ff */
[----:B------:R-:W-:-:S03]  /*23f0*/  UISETP.GE.U32.AND UP0, UPT, UR5, 0x3, UPT ;  /* 0x000000030500788c */ /* 0x000fc6000bf06070 */
[----:B------:R-:W-:Y:S01]  /*2400*/  UMOV UR5, URZ ;  /* 0x000000ff00057c82 */ /* 0x000fe20008000000 */
[----:B------:R-:W-:-:S03]  /*2410*/  UISETP.GE.U32.AND.EX UP0, UPT, UR6, URZ, UPT, UP0 ;  /* 0x000000ff0600728c */ /* 0x000fc6000bf06100 */
[----:B------:R-:W-:-:S08]  /*2420*/  UMOV UR6, URZ ;  /* 0x000000ff00067c82 */ /* 0x000fd00008000000 */
.L_x_107:
        /* <DEDUP_REMOVED lines=28> */
.L_x_103:
[----:B------:R-:W-:Y:S01]  /*25f0*/  IADD3 R10, P1, PT, R22, UR7, RZ ;  /* 0x00000007160a7c10 */ /* 0x000fe2000ff3e0ff */
[----:B-1----:R-:W-:-:S03]  /*2600*/  IMAD R6, R23, UR14, RZ ;  /* 0x0000000e17067c24 */ /* 0x002fc6000f8e02ff */
[----:B------:R-:W-:Y:S01]  /*2610*/  IADD3.X R11, PT, PT, R20, UR8, RZ, P1, !PT ;  /* 0x00000008140b7c10 */ /* 0x000fe20008ffe4ff */
[C---:B------:R-:W-:Y:S01]  /*2620*/  IMAD R7, R21.reuse, UR15, R6 ;  /* 0x0000000f15077c24 */ /* 0x040fe2000f8e0206 */
[----:B------:R-:W-:Y:S01]  /*2630*/  ISETP.GE.U32.AND P1, PT, R10, UR14, PT ;  /* 0x0000000e0a007c0c */ /* 0x000fe2000bf26070 */
[----:B------:R-:W-:-:S03]  /*2640*/  IMAD.WIDE.U32 R8, R21, UR14, R10 ;  /* 0x0000000e15087c25 */ /* 0x000fc6000f8e000a */
[----:B------:R-:W-:Y:S01]  /*2650*/  ISETP.GE.U32.OR.EX P1, PT, R11, UR15, P0, P1 ;  /* 0x0000000f0b007c0c */ /* 0x000fe20008726510 */
[----:B------:R-:W-:Y:S01]  /*2660*/  IMAD.IADD R7, R9, 0x1, R7 ;  /* 0x0000000109077824 */ /* 0x000fe200078e0207 */
[----:B------:R-:W-:Y:S01]  /*2670*/  LEA R6, P2, R8, UR26, 0x3 ;  /* 0x0000001a08067c11 */ /* 0x000fe2000f8418ff */
        /* <DEDUP_REMOVED lines=66> */
.L_x_102:
[----:B------:R-:W-:-:S04]  /*2aa0*/  UISETP.NE.U32.AND UP1, UPT, UR17, URZ, UPT ;  /* 0x000000ff1100728c */ /* 0x000fc8000bf25070 */
[----:B------:R-:W-:-:S09]  /*2ab0*/  UISETP.NE.AND.EX UP1, UPT, URZ, URZ, UPT, UP1 ;  /* 0x000000ffff00728c */ /* 0x000fd2000bf25310 */
[----:B------:R-:W-:Y:S05]  /*2ac0*/  BRA.U !UP1, `(.L_x_104) ;  /* 0x0000000509f47547 */ /* 0x000fea000b800000 */
[----:B------:R-:W-:-:S04]  /*2ad0*/  UISETP.NE.U32.AND UP1, UPT, UR21, URZ, UPT ;  /* 0x000000ff1500728c */ /* 0x000fc8000bf25070 */
[----:B------:R-:W-:Y:S01]  /*2ae0*/  UISETP.NE.AND.EX UP1, UPT, URZ, URZ, UPT, UP1 ;  /* 0x000000ffff00728c */ /* 0x000fe2000bf25310 */
[----:B------:R-:W-:Y:S10]  /*2af0*/  BRA.U !UP0, `(.L_x_105) ;  /* 0x0000000108c87547 */ /* 0x000ff4000b800000 */
[----:B------:R-:W1:Y:S01]  /*2b00*/  LDCU.128 UR12, c[0x0][0x390] ;  /* 0x00007200ff0c77ac */ /* 0x000e620008000c00 */
[----:B------:R-:W-:Y:S01]  /*2b10*/  IADD3 R8, P0, PT, R22, UR8, RZ ;  /* 0x0000000816087c10 */ /* 0x000fe2000ff1e0ff */
[----:B------:R-:W-:Y:S01]  /*2b20*/  VIADD R7, R4, UR5 ;  /* 0x0000000504077c36 */ /* 0x000fe20008000000 */
[----:B------:R-:W2:Y:S02]  /*2b30*/  LDCU.128 UR28, c[0x0][0x3a0] ;  /* 0x00007400ff1c77ac */ /* 0x000ea40008000c00 */
[----:B0-----:R-:W-:Y:S02]  /*2b40*/  IADD3.X R9, PT, PT, R20, UR9, RZ, P0, !PT ;  /* 0x0000000914097c10 */ /* 0x001fe400087fe4ff */
[C---:B------:R-:W-:Y:S01]  /*2b50*/  IADD3 R10, P4, PT, R8.reuse, 0x1, RZ ;  /* 0x00000001080a7810 */ /* 0x040fe20007f9e0ff */
[----:B------:R-:W0:Y:S01]  /*2b60*/  LDCU.64 UR26, c[0x0][0x388] ;  /* 0x00007100ff1a77ac */ /* 0x000e220008000a00 */
[----:B-1----:R-:W-:Y:S01]  /*2b70*/  IMAD R6, R23, UR14, RZ ;  /* 0x0000000e17067c24 */ /* 0x002fe2000f8e02ff */
[----:B------:R-:W-:-:S02]  /*2b80*/  ISETP.GE.U32.AND P0, PT, R8, UR14, PT ;  /* 0x0000000e08007c0c */ /* 0x000fc4000bf06070 */
[----:B------:R-:W-:Y:S01]  /*2b90*/  ISETP.GE.U32.AND P2, PT, R10, UR14, PT ;  /* 0x0000000e0a007c0c */ /* 0x000fe2000bf46070 */
[----:B--2---:R-:W-:Y:S01]  /*2ba0*/  UIMAD UR7, UR6, UR30, URZ ;  /* 0x0000001e060772a4 */ /* 0x004fe2000f8e02ff */
[C---:B------:R-:W-:Y:S01]  /*2bb0*/  ISETP.GE.U32.AND P1, PT, R7.reuse, UR28, PT ;  /* 0x0000001c07007c0c */ /* 0x040fe2000bf26070 */
[C---:B------:R-:W-:Y:S01]  /*2bc0*/  IMAD R11, R7.reuse, UR15, R6 ;  /* 0x0000000f070b7c24 */ /* 0x040fe2000f8e0206 */
[----:B------:R-:W-:Y:S01]  /*2bd0*/  UIMAD.WIDE.U32 UR18, UR5, UR30, UR8 ;  /* 0x0000001e051272a5 */ /* 0x000fe2000f8e0008 */
[----:B------:R-:W-:Y:S01]  /*2be0*/  IMAD.WIDE.U32 R6, R7, UR14, R8 ;  /* 0x0000000e07067c25 */ /* 0x000fe2000f8e0008 */
[----:B------:R-:W-:Y:S01]  /*2bf0*/  UIMAD UR7, UR5, UR31, UR7 ;  /* 0x0000001f050772a4 */ /* 0x000fe2000f8e0207 */
[----:B------:R-:W-:Y:S01]  /*2c00*/  ISETP.GE.U32.AND.EX P1, PT, R23, UR29, PT, P1 ;  /* 0x0000001d17007c0c */ /* 0x000fe2000bf26110 */
[----:B------:R-:W-:Y:S01]  /*2c10*/  ULEA UR12, UP3, UR18, UR12, 0x3 ;  /* 0x0000000c120c7291 */ /* 0x000fe2000f8618ff */
[----:B------:R-:W-:Y:S01]  /*2c20*/  IMAD.IADD R7, R11, 0x1, R7 ;  /* 0x000000010b077824 */ /* 0x000fe200078e0207 */
[----:B------:R-:W-:Y:S01]  /*2c30*/  UIADD3 UR7, UPT, UPT, UR7, UR19, URZ ;  /* 0x0000001307077290 */ /* 0x000fe2000fffe0ff */
[----:B0-----:R-:W-:-:S02]  /*2c40*/  LEA R24, P3, R6, UR26, 0x3 ;  /* 0x0000001a06187c11 */ /* 0x001fc4000f8618ff */
[----:B------:R-:W-:Y:S01]  /*2c50*/  ISETP.GE.U32.OR.EX P0, PT, R9, UR15, P1, P0 ;  /* 0x0000000f09007c0c */ /* 0x000fe20008f06500 */
[----:B------:R-:W-:Y:S01]  /*2c60*/  ULEA.HI.X UR7, UR18, UR13, UR7, 0x3, UP3 ;  /* 0x0000000d12077291 */ /* 0x000fe200098f1c07 */
[----:B------:R-:W-:Y:S01]  /*2c70*/  LEA.HI.X R25, R6, UR27, R7, 0x3, P3 ;  /* 0x0000001b06197c11 */ /* 0x000fe200098f1c07 */
[--C-:B------:R-:W-:Y:S01]  /*2c80*/  IMAD.X R7, RZ, RZ, R9.reuse, P4 ;  /* 0x000000ffff077224 */ /* 0x100fe200020e0609 */
[----:B------:R-:W-:Y:S01]  /*2c90*/  IADD3 R6, P4, PT, R8, 0x2, RZ ;  /* 0x0000000208067810 */ /* 0x000fe20007f9e0ff */
[----:B------:R-:W-:Y:S02]  /*2ca0*/  IMAD.U32 R18, RZ, RZ, UR12 ;  /* 0x0000000cff127e24 */ /* 0x000fe4000f8e00ff */
[----:B------:R-:W-:Y:S01]  /*2cb0*/  IMAD.U32 R19, RZ, RZ, UR7 ;  /* 0x00000007ff137e24 */ /* 0x000fe2000f8e00ff */
[----:B------:R-:W-:Y:S01]  /*2cc0*/  ISETP.GE.U32.OR.EX P2, PT, R7, UR15, P1, P2 ;  /* 0x0000000f07007c0c */ /* 0x000fe20008f46520 */
[----:B------:R-:W-:Y:S01]  /*2cd0*/  IMAD.X R10, RZ, RZ, R9, P4 ;  /* 0x000000ffff0a7224 */ /* 0x000fe200020e0609 */
[----:B------:R-:W-:-:S02]  /*2ce0*/  ISETP.GE.U32.AND P3, PT, R6, UR14, PT ;  /* 0x0000000e06007c0c */ /* 0x000fc4000bf66070 */
[----:B------:R-:W-:Y:S01]  /*2cf0*/  IADD3 R8, P5, PT, R8, 0x3, RZ ;  /* 0x0000000308087810 */ /* 0x000fe20007fbe0ff */
[----:B------:R-:W2:Y:S01]  /*2d00*/  @!P0 LDG.E.64 R16, desc[UR22][R24.64] ;  /* 0x0000001618108981 */ /* 0x000ea2000c1e1b00 */
[----:B------:R-:W-:-:S03]  /*2d10*/  ISETP.GE.U32.OR.EX P3, PT, R10, UR15, P1, P3 ;  /* 0x0000000f0a007c0c */ /* 0x000fc60008f66530 */
[----:B------:R-:W2:Y:S01]  /*2d20*/  @!P0 LDG.E.64 R6, desc[UR22][R18.64] ;  /* 0x0000001612068981 */ /* 0x000ea2000c1e1b00 */
        /* <DEDUP_REMOVED lines=15> */
.L_x_105:
[----:B------:R-:W-:Y:S05]  /*2e20*/  BRA.U !UP1, `(.L_x_104) ;  /* 0x00000005091c7547 */ /* 0x000fea000b800000 */
[----:B------:R-:W-:-:S04]  /*2e30*/  UISETP.NE.U32.AND UP1, UPT, UR21, 0x1, UPT ;  /* 0x000000011500788c */ /* 0x000fc8000bf25070 */
[----:B------:R-:W-:-:S09]  /*2e40*/  UISETP.NE.AND.EX UP1, UPT, URZ, URZ, UPT, UP1 ;  /* 0x000000ffff00728c */ /* 0x000fd2000bf25310 */
[----:B------:R-:W-:Y:S05]  /*2e50*/  BRA.U !UP1, `(.L_x_106) ;  /* 0x0000000109907547 */ /* 0x000fea000b800000 */
[----:B------:R-:W1:Y:S01]  /*2e60*/  LDCU.128 UR28, c[0x0][0x3a0] ;  /* 0x00007400ff1c77ac */ /* 0x000e620008000c00 */
[----:B------:R-:W-:Y:S01]  /*2e70*/  VIADD R7, R4, UR5 ;  /* 0x0000000504077c36 */ /* 0x000fe20008000000 */
[----:B------:R-:W-:Y:S01]  /*2e80*/  IADD3 R8, P1, PT, R22, UR8, RZ ;  /* 0x0000000816087c10 */ /* 0x000fe2000ff3e0ff */
[----:B------:R-:W2:Y:S03]  /*2e90*/  LDCU.128 UR12, c[0x0][0x390] ;  /* 0x00007200ff0c77ac */ /* 0x000ea60008000c00 */
[----:B0-----:R-:W-:Y:S01]  /*2ea0*/  IADD3.X R9, PT, PT, R20, UR9, RZ, P1, !PT ;  /* 0x0000000914097c10 */ /* 0x001fe20008ffe4ff */
[----:B------:R-:W0:Y:S01]  /*2eb0*/  LDCU.64 UR26, c[0x0][0x388] ;  /* 0x00007100ff1a77ac */ /* 0x000e220008000a00 */
[----:B-1----:R-:W-:Y:S01]  /*2ec0*/  UIMAD UR7, UR6, UR30, URZ ;  /* 0x0000001e060772a4 */ /* 0x002fe2000f8e02ff */
[----:B------:R-:W-:Y:S01]  /*2ed0*/  ISETP.GE.U32.AND P0, PT, R7, UR28, PT ;  /* 0x0000001c07007c0c */ /* 0x000fe2000bf06070 */
[----:B------:R-:W-:Y:S01]  /*2ee0*/  UIMAD.WIDE.U32 UR18, UR5, UR30, UR8 ;  /* 0x0000001e051272a5 */ /* 0x000fe2000f8e0008 */
[C---:B--2---:R-:W-:Y:S01]  /*2ef0*/  IMAD R6, R23.reuse, UR14, RZ ;  /* 0x0000000e17067c24 */ /* 0x044fe2000f8e02ff */
[----:B------:R-:W-:Y:S01]  /*2f00*/  UIMAD UR7, UR5, UR31, UR7 ;  /* 0x0000001f050772a4 */ /* 0x000fe2000f8e0207 */
[----:B------:R-:W-:Y:S01]  /*2f10*/  ISETP.GE.U32.AND.EX P2, PT, R23, UR29, PT, P0 ;  /* 0x0000001d17007c0c */ /* 0x000fe2000bf46100 */
[----:B------:R-:W-:Y:S01]  /*2f20*/  ULEA UR12, UP1, UR18, UR12, 0x3 ;  /* 0x0000000c120c7291 */ /* 0x000fe2000f8218ff */
[C---:B------:R-:W-:Y:S01]  /*2f30*/  IMAD R11, R7.reuse, UR15, R6 ;  /* 0x0000000f070b7c24 */ /* 0x040fe2000f8e0206 */
[C---:B------:R-:W-:Y:S01]  /*2f40*/  ISETP.GE.U32.AND P0, PT, R8.reuse, UR14, PT ;  /* 0x0000000e08007c0c */ /* 0x040fe2000bf06070 */
[----:B------:R-:W-:Y:S01]  /*2f50*/  IMAD.WIDE.U32 R6, R7, UR14, R8 ;  /* 0x0000000e07067c25 */ /* 0x000fe2000f8e0008 */
[----:B------:R-:W-:Y:S01]  /*2f60*/  UIADD3 UR7, UPT, UPT, UR7, UR19, URZ ;  /* 0x0000001307077290 */ /* 0x000fe2000fffe0ff */
[----:B------:R-:W-:-:S02]  /*2f70*/  IADD3 R8, P4, PT, R8, 0x1, RZ ;  /* 0x0000000108087810 */ /* 0x000fc40007f9e0ff */
[----:B------:R-:W-:Y:S01]  /*2f80*/  ISETP.GE.U32.OR.EX P0, PT, R9, UR15, P2, P0 ;  /* 0x0000000f09007c0c */ /* 0x000fe20009706500 */
[----:B------:R-:W-:Y:S01]  /*2f90*/  ULEA.HI.X UR7, UR18, UR13, UR7, 0x3, UP1 ;  /* 0x0000000d12077291 */ /* 0x000fe200088f1c07 */
[----:B------:R-:W-:Y:S01]  /*2fa0*/  ISETP.GE.U32.AND P1, PT, R8, UR14, PT ;  /* 0x0000000e08007c0c */ /* 0x000fe2000bf26070 */
[----:B------:R-:W-:Y:S01]  /*2fb0*/  IMAD.IADD R7, R11, 0x1, R7 ;  /* 0x000000010b077824 */ /* 0x000fe200078e0207 */
[C---:B0-----:R-:W-:Y:S01]  /*2fc0*/  LEA R14, P3, R6.reuse, UR26, 0x3 ;  /* 0x0000001a060e7c11 */ /* 0x041fe2000f8618ff */
[----:B------:R-:W-:Y:S02]  /*2fd0*/  IMAD.X R8, RZ, RZ, R9, P4 ;  /* 0x000000ffff087224 */ /* 0x000fe400020e0609 */
[----:B------:R-:W-:Y:S01]  /*2fe0*/  IMAD.U32 R16, RZ, RZ, UR12 ;  /* 0x0000000cff107e24 */ /* 0x000fe2000f8e00ff */
[----:B------:R-:W-:Y:S01]  /*2ff0*/  LEA.HI.X R15, R6, UR27, R7, 0x3, P3 ;  /* 0x0000001b060f7c11 */ /* 0x000fe200098f1c07 */
[----:B------:R-:W-:Y:S01]  /*3000*/  IMAD.U32 R17, RZ, RZ, UR7 ;  /* 0x00000007ff117e24 */ /* 0x000fe2000f8e00ff */
        /* <DEDUP_REMOVED lines=9> */
.L_x_106:
[----:B------:R-:W1:Y:S02]  /*30a0*/  LDC R15, c[0x0][0x3a8] ;  /* 0x0000ea00ff0f7b82 */ /* 0x000e640000000800 */
[----:B-1----:R-:W-:-:S13]  /*30b0*/  LOP3.LUT P0, RZ, R15, 0x1, RZ, 0xc0, !PT ;  /* 0x000000010fff7812 */ /* 0x002fda000780c0ff */
[----:B------:R-:W-:Y:S05]  /*30c0*/  @!P0 BRA `(.L_x_104) ;  /* 0x0000000000748947 */ /* 0x000fea0003800000 */
[----:B------:R-:W1:Y:S01]  /*30d0*/  LDCU.64 UR12, c[0x0][0x398] ;  /* 0x00007300ff0c77ac */ /* 0x000e620008000a00 */
[----:B------:R-:W-:Y:S01]  /*30e0*/  IADD3 R12, P1, PT, R22, UR8, RZ ;  /* 0x00000008160c7c10 */ /* 0x000fe2000ff3e0ff */
[----:B------:R-:W-:Y:S01]  /*30f0*/  VIADD R16, R4, UR5 ;  /* 0x0000000504107c36 */ /* 0x000fe20008000000 */
[----:B------:R-:W2:Y:S01]  /*3100*/  LDC R17, c[0x0][0x3ac] ;  /* 0x0000eb00ff117b82 */ /* 0x000ea20000000800 */
[----:B------:R-:W3:Y:S01]  /*3110*/  LDCU.64 UR14, c[0x0][0x3a0] ;  /* 0x00007400ff0e77ac */ /* 0x000ee20008000a00 */
[----:B0-----:R-:W-:Y:S01]  /*3120*/  IADD3.X R13, PT, PT, R20, UR9, RZ, P1, !PT ;  /* 0x00000009140d7c10 */ /* 0x001fe20008ffe4ff */
[----:B------:R-:W-:Y:S02]  /*3130*/  IMAD.U32 R10, RZ, RZ, UR8 ;  /* 0x00000008ff0a7e24 */ /* 0x000fe4000f8e00ff */
[----:B------:R-:W-:Y:S02]  /*3140*/  IMAD.U32 R11, RZ, RZ, UR9 ;  /* 0x00000009ff0b7e24 */ /* 0x000fe4000f8e00ff */
[----:B------:R-:W-:-:S02]  /*3150*/  IMAD R14, R15, UR6, RZ ;  /* 0x000000060f0e7c24 */ /* 0x000fc4000f8e02ff */
[----:B------:R-:W-:Y:S01]  /*3160*/  IMAD.WIDE.U32 R10, R15, UR5, R10 ;  /* 0x000000050f0a7c25 */ /* 0x000fe2000f8e000a */
[----:B-1----:R-:W-:Y:S02]  /*3170*/  ISETP.GE.U32.AND P0, PT, R12, UR12, PT ;  /* 0x0000000c0c007c0c */ /* 0x002fe4000bf06070 */
[C---:B---3--:R-:W-:Y:S02]  /*3180*/  ISETP.GE.U32.AND P1, PT, R16.reuse, UR14, PT ;  /* 0x0000000e10007c0c */ /* 0x048fe4000bf26070 */
[----:B------:R-:W-:Y:S01]  /*3190*/  ISETP.GE.U32.AND.EX P0, PT, R13, UR13, PT, P0 ;  /* 0x0000000d0d007c0c */ /* 0x000fe2000bf06100 */
[----:B------:R-:W-:-:S03]  /*31a0*/  IMAD.WIDE.U32 R12, R16, UR12, R12 ;  /* 0x0000000c100c7c25 */ /* 0x000fc6000f8e000c */
[C---:B------:R-:W-:Y:S01]  /*31b0*/  ISETP.GE.U32.OR.EX P0, PT, R23.reuse, UR15, P0, P1 ;  /* 0x0000000f17007c0c */ /* 0x040fe20008706510 */
[----:B------:R-:W-:Y:S02]  /*31c0*/  IMAD R23, R23, UR12, RZ ;  /* 0x0000000c17177c24 */ /* 0x000fe4000f8e02ff */
[----:B--2---:R-:W-:Y:S02]  /*31d0*/  IMAD R17, R17, UR5, R14 ;  /* 0x0000000511117c24 */ /* 0x004fe4000f8e020e */
[----:B------:R-:W-:Y:S02]  /*31e0*/  IMAD R23, R16, UR13, R23 ;  /* 0x0000000d10177c24 */ /* 0x000fe4000f8e0217 */
[----:B------:R-:W-:Y:S02]  /*31f0*/  IMAD.IADD R16, R17, 0x1, R11 ;  /* 0x0000000111107824 */ /* 0x000fe400078e020b */
[----:B------:R-:W-:-:S04]  /*3200*/  IMAD.IADD R11, R23, 0x1, R13 ;  /* 0x00000001170b7824 */ /* 0x000fc800078e020d */
[----:B------:R-:W0:Y:S08]  /*3210*/  @!P0 LDC.64 R8, c[0x0][0x388] ;  /* 0x0000e200ff088b82 */ /* 0x000e300000000a00 */
[----:B------:R-:W1:Y:S01]  /*3220*/  @!P0 LDC.64 R6, c[0x0][0x390] ;  /* 0x0000e400ff068b82 */ /* 0x000e620000000a00 */
[----:B0-----:R-:W-:-:S04]  /*3230*/  @!P0 LEA R14, P1, R12, R8, 0x3 ;  /* 0x000000080c0e8211 */ /* 0x001fc800078218ff */
[----:B------:R-:W-:Y:S02]  /*3240*/  @!P0 LEA.HI.X R15, R12, R9, R11, 0x3, P1 ;  /* 0x000000090c0f8211 */ /* 0x000fe400008f1c0b */
[----:B-1----:R-:W-:-:S04]  /*3250*/  @!P0 LEA R8, P2, R10, R6, 0x3 ;  /* 0x000000060a088211 */ /* 0x002fc800078418ff */
[----:B------:R-:W-:Y:S02]  /*3260*/  @!P0 LEA.HI.X R9, R10, R7, R16, 0x3, P2 ;  /* 0x000000070a098211 */ /* 0x000fe400010f1c10 */
[----:B------:R-:W2:Y:S04]  /*3270*/  @!P0 LDG.E.64 R6, desc[UR22][R14.64] ;  /* 0x000000160e068981 */ /* 0x000ea8000c1e1b00 */
[----:B------:R-:W2:Y:S02]  /*3280*/  @!P0 LDG.E.64 R8, desc[UR22][R8.64] ;  /* 0x0000001608088981 */ /* 0x000ea4000c1e1b00 */
[----:B--2---:R-:W-:-:S11]  /*3290*/  @!P0 DFMA R2, R6, R8, R2 ;  /* 0x000000080602822b */ /* 0x004fd60000000002 */
.L_x_104:
[----:B0-----:R-:W0:Y:S01]  /*32a0*/  LDCU.64 UR8, c[0x0][0x3b0] ;  /* 0x00007600ff0877ac */ /* 0x001e220008000a00 */
[----:B------:R-:W-:-:S04]  /*32b0*/  UIADD3 UR5, UP1, UPT, UR5, 0x1, URZ ;  /* 0x0000000105057890 */ /* 0x000fc8000ff3e0ff */
[----:B------:R-:W-:Y:S02]  /*32c0*/  UIADD3.X UR6, UPT, UPT, URZ, UR6, URZ, UP1, !UPT ;  /* 0x00000006ff067290 */ /* 0x000fe40008ffe4ff */
[----:B0-----:R-:W-:-:S04]  /*32d0*/  UISETP.NE.U32.AND UP1, UPT, UR5, UR8, UPT ;  /* 0x000000080500728c */ /* 0x001fc8000bf25070 */
[----:B------:R-:W-:-:S09]  /*32e0*/  UISETP.NE.AND.EX UP1, UPT, UR6, UR9, UPT, UP1 ;  /* 0x000000090600728c */ /* 0x000fd2000bf25310 */
[----:B------:R-:W-:Y:S05]  /*32f0*/  BRA.U UP1, `(.L_x_107) ;  /* 0xfffffff1014c7547 */ /* 0x000fea000b83ffff */
.L_x_101:
[----:B------:R-:W-:Y:S05]  /*3300*/  BSYNC.RECONVERGENT B1 ;  /* 0x0000000000017941 */ /* 0x000fea0003800200 */
.L_x_100:
[----:B------:R-:W0:Y:S01]  /*3310*/  LDCU UR5, c[0x0][0x384] ;  /* 0x00007080ff0577ac */ /* 0x000e220008000800 */
[----:B------:R-:W-:Y:S01]  /*3320*/  SHF.R.S32.HI R5, RZ, 0x1f, R0 ;  /* 0x0000001fff057819 */ /* 0x000fe20000011400 */
[----:B------:R-:W1:Y:S01]  /*3330*/  LDCU.64 UR6, c[0x0][0x3b8] ;  /* 0x00007700ff0677ac */ /* 0x000e620008000a00 */
[----:B0-----:R-:W-:-:S04]  /*3340*/  USHF.L.U32 UR5, UR5, 0x7, URZ ;  /* 0x0000000705057899 */ /* 0x001fc800080006ff */
[----:B------:R-:W-:-:S04]  /*3350*/  UIMAD UR5, UR5, UR24, URZ ;  /* 0x00000018050572a4 */ /* 0x000fc8000f8e02ff */
[----:B-1----:R-:W-:-:S06]  /*3360*/  UIMAD.WIDE UR6, UR5, 0x8, UR6 ;  /* 0x00000008050678a5 */ /* 0x002fcc000f8e0206 */
[----:B------:R-:W-:-:S04]  /*3370*/  LEA R4, P0, R0, UR6, 0x3 ;  /* 0x0000000600047c11 */ /* 0x000fc8000f8018ff */
[----:B------:R-:W-:-:S05]  /*3380*/  LEA.HI.X R5, R0, UR7, R5, 0x3, P0 ;  /* 0x0000000700057c11 */ /* 0x000fca00080f1c05 */
[----:B------:R0:W-:Y:S04]  /*3390*/  STG.E.64 desc[UR22][R4.64], R2 ;  /* 0x0000000204007986 */ /* 0x0001e8000c101b16 */
.L_x_96:
[----:B------:R-:W-:Y:S05]  /*33a0*/  BSYNC.RECONVERGENT B0 ;  /* 0x0000000000007941 */ /* 0x000fea0003800200 */
.L_x_95:
[----:B------:R-:W-:Y:S05]  /*33b0*/  BRA.U UP2, `(.L_x_108) ;  /* 0xffffffe902ec7547 */ /* 0x000fea000b83ffff */
[----:B------:R-:W-:Y:S05]  /*33c0*/  EXIT ;  /* 0x000000000000794d */ /* 0x000fea0003800000 */
        .weak           $__internal_1_$__cuda_sm20_div_u64
        .type           $__internal_1_$__cuda_sm20_div_u64,@function
        .size           $__internal_1_$__cuda_sm20_div_u64,(.L_x_491 - $__internal_1_$__cuda_sm20_div_u64)
$__internal_1_$__cuda_sm20_div_u64:
        /* <DEDUP_REMOVED lines=44> */
[C---:B------:R-:W-:Y:S01]  /*3690*/  IMAD R3, R12.reuse, R9, R3 ;  /* 0x000000090c037224 */ /* 0x040fe200078e0203 */
[----:B------:R-:W-:Y:S02]  /*36a0*/  IADD3 R5, P2, PT, R12, 0x1, RZ ;  /* 0x000000010c057810 */ /* 0x000fe40007f5e0ff */
[-C--:B------:R-:W-:Y:S01]  /*36b0*/  ISETP.GE.U32.AND P0, PT, R14, R7.reuse, PT ;  /* 0x000000070e00720c */ /* 0x080fe20003f06070 */
[----:B------:R-:W-:-:S04]  /*36c0*/  IMAD R3, R8, R7, R3 ;  /* 0x0000000708037224 */ /* 0x000fc800078e0203 */
[----:B------:R-:W-:Y:S01]  /*36d0*/  IMAD.X R16, R6, 0x1, ~R3, P1 ;  /* 0x0000000106107824 */ /* 0x000fe200008e0e03 */
[----:B------:R-:W-:Y:S01]  /*36e0*/  IADD3 R2, P1, PT, -R7, R14, RZ ;  /* 0x0000000e07027210 */ /* 0x000fe20007f3e1ff */
[----:B------:R-:W-:-:S03]  /*36f0*/  IMAD.X R3, RZ, RZ, R8, P2 ;  /* 0x000000ffff037224 */ /* 0x000fc600010e0608 */
[C---:B------:R-:W-:Y:S01]  /*3700*/  ISETP.GE.U32.AND.EX P0, PT, R16.reuse, R9, PT, P0 ;  /* 0x000000091000720c */ /* 0x040fe20003f06100 */
[----:B------:R-:W-:Y:S01]  /*3710*/  IMAD.X R6, R16, 0x1, ~R9, P1 ;  /* 0x0000000110067824 */ /* 0x000fe200008e0e09 */
[----:B------:R-:W-:Y:S02]  /*3720*/  ISETP.NE.U32.AND P1, PT, R7, RZ, PT ;  /* 0x000000ff0700720c */ /* 0x000fe40003f25070 */
[----:B------:R-:W-:Y:S02]  /*3730*/  SEL R2, R2, R14, P0 ;  /* 0x0000000e02027207 */ /* 0x000fe40000000000 */
[----:B------:R-:W-:Y:S02]  /*3740*/  SEL R5, R5, R12, P0 ;  /* 0x0000000c05057207 */ /* 0x000fe40000000000 */
[----:B------:R-:W-:Y:S02]  /*3750*/  SEL R6, R6, R16, P0 ;  /* 0x0000001006067207 */ /* 0x000fe40000000000 */
[----:B------:R-:W-:-:S02]  /*3760*/  SEL R8, R3, R8, P0 ;  /* 0x0000000803087207 */ /* 0x000fc40000000000 */
[----:B------:R-:W-:Y:S02]  /*3770*/  ISETP.GE.U32.AND P0, PT, R2, R7, PT ;  /* 0x000000070200720c */ /* 0x000fe40003f06070 */
[----:B------:R-:W-:Y:S02]  /*3780*/  IADD3 R2, P2, PT, R5, 0x1, RZ ;  /* 0x0000000105027810 */ /* 0x000fe40007f5e0ff */
[----:B------:R-:W-:Y:S02]  /*3790*/  ISETP.GE.U32.AND.EX P0, PT, R6, R9, PT, P0 ;  /* 0x000000090600720c */ /* 0x000fe40003f06100 */
[----:B------:R-:W-:Y:S01]  /*37a0*/  ISETP.NE.AND.EX P1, PT, R9, RZ, PT, P1 ;  /* 0x000000ff0900720c */ /* 0x000fe20003f25310 */
[----:B------:R-:W-:Y:S01]  /*37b0*/  IMAD.X R3, RZ, RZ, R8, P2 ;  /* 0x000000ffff037224 */ /* 0x000fe200010e0608 */
[----:B------:R-:W-:Y:S01]  /*37c0*/  SEL R2, R2, R5, P0 ;  /* 0x0000000502027207 */ /* 0x000fe20000000000 */
[----:B------:R-:W-:-:S03]  /*37d0*/  IMAD.MOV.U32 R5, RZ, RZ, 0x0 ;  /* 0x00000000ff057424 */ /* 0x000fc600078e00ff */
[----:B------:R-:W-:Y:S02]  /*37e0*/  SEL R3, R3, R8, P0 ;  /* 0x0000000803037207 */ /* 0x000fe40000000000 */
[----:B------:R-:W-:Y:S02]  /*37f0*/  SEL R2, R2, 0xffffffff, P1 ;  /* 0xffffffff02027807 */ /* 0x000fe40000800000 */
[----:B------:R-:W-:Y:S01]  /*3800*/  SEL R3, R3, 0xffffffff, P1 ;  /* 0xffffffff03037807 */ /* 0x000fe20000800000 */
[----:B------:R-:W-:Y:S06]  /*3810*/  RET.REL.NODEC R4 `(_ZN3cub18CUB_300001_SM_10006detail9transform16transform_kernelINS2_10policy_hubILb1EN4cuda3std3__45tupleIJN6thrust24THRUST_300001_SM_1000_NS17counting_iteratorImNSA_11use_defaultESC_SC_EEEEEE10policy1000Ei4ConvNSA_6detail15normal_iteratorINSA_10device_ptrIdEEEEJSD_EEEvT0_iT1_T2_DpNS2_10kernel_argIT3_EE) ;  /* 0xffffffc404f87950 */ /* 0x000fec0003c3ffff */
.L_x_109:
        /* <DEDUP_REMOVED lines=14> */
.L_x_491:


//--------------------- .text._ZN3cub18CUB_300001_SM_10006detail9transform16transform_kernelINS2_10policy_hubILb1EN4cuda3std3__45tupleIJN6thrust24THRUST_300001_SM_1000_NS17counting_iteratorImNSA_11use_defaultESC_SC_EEEEEE10policy1000El5MulTYNSA_6detail15normal_iteratorINSA_10device_ptrIdEEEEJSD_EEEvT0_iT1_T2_DpNS2_10kernel_argIT3_EE --------------------------
	.section	.text._ZN3cub18CUB_300001_SM_10006detail9transform16transform_kernelINS2_10policy_hubILb1EN4cuda3std3__45tupleIJN6thrust24THRUST_300001_SM_1000_NS17counting_iteratorImNSA_11use_defaultESC_SC_EEEEEE10policy1000El5MulTYNSA_6detail15normal_iteratorINSA_10device_ptrIdEEEEJSD_EEEvT0_iT1_T2_DpNS2_10kernel_argIT3_EE,"ax",@progbits
	.align	128
        .global         _ZN3cub18CUB_300001_SM_10006detail9transform16transform_kernelINS2_10policy_hubILb1EN4cuda3std3__45tupleIJN6thrust24THRUST_300001_SM_1000_NS17counting_iteratorImNSA_11use_defaultESC_SC_EEEEEE10policy1000El5MulTYNSA_6detail15normal_iteratorINSA_10device_ptrIdEEEEJSD_EEEvT0_iT1_T2_DpNS2_10kernel_argIT3_EE
        .type           _ZN3cub18CUB_300001_SM_10006detail9transform16transform_kernelINS2_10policy_hubILb1EN4cuda3std3__45tupleIJN6thrust24THRUST_300001_SM_1000_NS17counting_iteratorImNSA_11use_defaultESC_SC_EEEEEE10policy1000El5MulTYNSA_6detail15normal_iteratorINSA_10device_ptrIdEEEEJSD_EEEvT0_iT1_T2_DpNS2_10kernel_argIT3_EE,@function
        .size           _ZN3cub18CUB_300001_SM_10006detail9transform16transform_kernelINS2_10policy_hubILb1EN4cuda3std3__45tupleIJN6thrust24THRUST_300001_SM_1000_NS17counting_iteratorImNSA_11use_defaultESC_SC_EEEEEE10policy1000El5MulTYNSA_6detail15normal_iteratorINSA_10device_ptrIdEEEEJSD_EEEvT0_iT1_T2_DpNS2_10kernel_argIT3_EE,(.L_x_492 - _ZN3cub18CUB_300001_SM_10006detail9transform16transform_kernelINS2_10policy_hubILb1EN4cuda3std3__45tupleIJN6thrust24THRUST_300001_SM_1000_NS17counting_iteratorImNSA_11use_defaultESC_SC_EEEEEE10policy1000El5MulTYNSA_6detail15normal_iteratorINSA_10device_ptrIdEEEEJSD_EEEvT0_iT1_T2_DpNS2_10kernel_argIT3_EE)
        .other          _ZN3cub18CUB_300001_SM_10006detail9transform16transform_kernelINS2_10policy_hubILb1EN4cuda3std3__45tupleIJN6thrust24THRUST_300001_SM_1000_NS17counting_iteratorImNSA_11use_defaultESC_SC_EEEEEE10policy1000El5MulTYNSA_6detail15normal_iteratorINSA_10device_ptrIdEEEEJSD_EEEvT0_iT1_T2_DpNS2_10kernel_argIT3_EE,@"STO_CUDA_ENTRY STV_DEFAULT"
_ZN3cub18CUB_300001_SM_10006detail9transform16transform_kernelINS2_10policy_hubILb1EN4cuda3std3__45tupleIJN6thrust24THRUST_300001_SM_1000_NS17counting_iteratorImNSA_11use_defaultESC_SC_EEEEEE10policy1000El5MulTYNSA_6detail15normal_iteratorINSA_10device_ptrIdEEEEJSD_EEEvT0_iT1_T2_DpNS2_10kernel_argIT3_EE:
.text._ZN3cub18CUB_300001_SM_10006detail9transform16transform_kernelINS2_10policy_hubILb1EN4cuda3std3__45tupleIJN6thrust24THRUST_300001_SM_1000_NS17counting_iteratorImNSA_11use_defaultESC_SC_EEEEEE10policy1000El5MulTYNSA_6detail15normal_iteratorINSA_10device_ptrIdEEEEJSD_EEEvT0_iT1_T2_DpNS2_10kernel_argIT3_EE:
[----:B------:R-:W-:Y:S08]  /*0000*/  LDC R1, c[0x0][0x37c] ;  /* 0x0000df00ff017b82 */ /* 0x000ff00000000800 */
[----:B------:R-:W0:Y:S01]  /*0010*/  LDC R4, c[0x0][0x388] ;  /* 0x0000e200ff047b82 */ /* 0x000e220000000800 */
[----:B------:R-:W1:Y:S01]  /*0020*/  LDCU.64 UR6, c[0x0][0x380] ;  /* 0x00007000ff0677ac */ /* 0x000e620008000a00 */
[----:B------:R-:W2:Y:S06]  /*0030*/  LDCU.64 UR12, c[0x0][0x358] ;  /* 0x00006b00ff0c77ac */ /* 0x000eac0008000a00 */
[----:B------:R-:W3:Y:S08]  /*0040*/  S2UR UR4, SR_CTAID.X ;  /* 0x00000000000479c3 */ /* 0x000ef00000002500 */
[----:B------:R-:W4:Y:S01]  /*0050*/  LDC.64 R8, c[0x0][0x3b0] ;  /* 0x0000ec00ff087b82 */ /* 0x000f220000000a00 */
[----:B0-----:R-:W-:-:S07]  /*0060*/  IMAD.SHL.U32 R5, R4, 0x80, RZ ;  /* 0x0000008004057824 */ /* 0x001fce00078e00ff */
[----:B------:R-:W0:Y:S01]  /*0070*/  LDC.64 R10, c[0x0][0x3b8] ;  /* 0x0000ee00ff0a7b82 */ /* 0x000e220000000a00 */
[----:B------:R-:W-:Y:S01]  /*0080*/  SHF.R.S32.HI R0, RZ, 0x1f, R5 ;  /* 0x0000001fff007819 */ /* 0x000fe20000011405 */
[----:B---3--:R-:W-:-:S04]  /*0090*/  IMAD.WIDE.U32 R2, R5, UR4, RZ ;  /* 0x0000000405027c25 */ /* 0x008fc8000f8e00ff */
[----:B------:R-:W-:Y:S01]  /*00a0*/  IMAD R7, R0, UR4, RZ ;  /* 0x0000000400077c24 */ /* 0x000fe2000f8e02ff */
[----:B-1----:R-:W-:-:S03]  /*00b0*/  IADD3 R6, P0, PT, -R2, UR6, RZ ;  /* 0x0000000602067c10 */ /* 0x002fc6000ff1e1ff */
[----:B------:R-:W-:Y:S01]  /*00c0*/  IMAD.IADD R7, R3, 0x1, R7 ;  /* 0x0000000103077824 */ /* 0x000fe200078e0207 */
[----:B----4-:R-:W-:-:S04]  /*00d0*/  LEA R8, P2, R2, R8, 0x3 ;  /* 0x0000000802087211 */ /* 0x010fc800078418ff */
[----:B------:R-:W-:Y:S01]  /*00e0*/  IADD3.X R3, PT, PT, ~R7, UR7, RZ, P0, !PT ;  /* 0x0000000707037c10 */ /* 0x000fe200087fe5ff */
[----:B------:R-:W1:Y:S01]  /*00f0*/  LDCU.64 UR6, c[0x0][0x3a8] ;  /* 0x00007500ff0677ac */ /* 0x000e620008000a00 */
[----:B------:R-:W-:-:S04]  /*0100*/  ISETP.LT.U32.AND P0, PT, R6, R5, PT ;  /* 0x000000050600720c */ /* 0x000fc80003f01070 */
[----:B------:R-:W-:-:S04]  /*0110*/  ISETP.LT.AND.EX P0, PT, R3, R0, PT, P0 ;  /* 0x000000000300720c */ /* 0x000fc80003f01300 */
[----:B------:R-:W-:Y:S02]  /*0120*/  SEL R0, R6, R5, P0 ;  /* 0x0000000506007207 */ /* 0x000fe40000000000 */
[C---:B------:R-:W-:Y:S02]  /*0130*/  SHF.L.U64.HI R6, R2.reuse, 0x3, R7 ;  /* 0x0000000302067819 */ /* 0x040fe40000010207 */
[----:B------:R-:W-:Y:S02]  /*0140*/  ISETP.NE.AND P0, PT, R5, R0, PT ;  /* 0x000000000500720c */ /* 0x000fe40003f05270 */
[----:B0-----:R-:W-:Y:S01]  /*0150*/  IADD3 R2, P1, PT, R2, R10, RZ ;  /* 0x0000000a02027210 */ /* 0x001fe20007f3e0ff */
[----:B------:R-:W-:-:S03]  /*0160*/  IMAD.X R9, R6, 0x1, R9, P2 ;  /* 0x0000000106097824 */ /* 0x000fc600010e0609 */
[----:B------:R-:W-:-:S07]  /*0170*/  IADD3.X R3, PT, PT, R7, R11, RZ, P1, !PT ;  /* 0x0000000b07037210 */ /* 0x000fce0000ffe4ff */
[----:B-12---:R-:W-:Y:S05]  /*0180*/  @!P0 BRA `(.L_x_110) ;  /* 0x0000001000648947 */ /* 0x006fea0003800000 */
[----:B------:R-:W-:-:S13]  /*0190*/  ISETP.GE.AND P0, PT, R4, 0x1, PT ;  /* 0x000000010400780c */ /* 0x000fda0003f06270 */
[----:B------:R-:W-:Y:S05]  /*01a0*/  @!P0 EXIT ;  /* 0x000000000000894d */ /* 0x000fea0003800000 */
[----:B------:R-:W0:Y:S01]  /*01b0*/  LDCU.64 UR4, c[0x0][0x3a0] ;  /* 0x00007400ff0477ac */ /* 0x000e220008000a00 */
[----:B------:R-:W1:Y:S01]  /*01c0*/  S2R R6, SR_TID.X ;  /* 0x0000000000067919 */ /* 0x000e620000002100 */
[----:B0-----:R-:W-:-:S04]  /*01d0*/  UISETP.NE.U32.AND UP0, UPT, UR4, URZ, UPT ;  /* 0x000000ff0400728c */ /* 0x001fc8000bf05070 */
[----:B------:R-:W-:-:S09]  /*01e0*/  UISETP.NE.AND.EX UP0, UPT, UR5, URZ, UPT, UP0 ;  /* 0x000000ff0500728c */ /* 0x000fd2000bf05300 */
[----:B------:R-:W-:Y:S05]  /*01f0*/  BRA.U UP0, `(.L_x_111) ;  /* 0x0000000100887547 */ /* 0x000fea000b800000 */
[C---:B------:R-:W-:Y:S01]  /*0200*/  ISETP.GE.U32.AND P1, PT, R4.reuse, 0x4, PT ;  /* 0x000000040400780c */ /* 0x040fe20003f26070 */
[----:B------:R-:W-:Y:S01]  /*0210*/  IMAD.MOV.U32 R5, RZ, RZ, RZ ;  /* 0x000000ffff057224 */ /* 0x000fe200078e00ff */
[----:B------:R-:W-:-:S04]  /*0220*/  LOP3.LUT R10, R4, 0x3, RZ, 0xc0, !PT ;  /* 0x00000003040a7812 */ /* 0x000fc800078ec0ff */
[----:B------:R-:W-:-:S07]  /*0230*/  ISETP.NE.AND P0, PT, R10, RZ, PT ;  /* 0x000000ff0a00720c */ /* 0x000fce0003f05270 */
[----:B------:R-:W-:Y:S06]  /*0240*/  @!P1 BRA `(.L_x_112) ;  /* 0x0000000000489947 */ /* 0x000fec0003800000 */
[----:B------:R-:W-:Y:S01]  /*0250*/  LOP3.LUT R5, R4, 0x7ffffffc, RZ, 0xc0, !PT ;  /* 0x7ffffffc04057812 */ /* 0x000fe200078ec0ff */
[----:B------:R-:W-:-:S07]  /*0260*/  IMAD.MOV.U32 R4, RZ, RZ, RZ ;  /* 0x000000ffff047224 */ /* 0x000fce00078e00ff */
.L_x_113:
[C---:B-1----:R-:W-:Y:S02]  /*0270*/  IMAD R13, R4.reuse, 0x80, R6 ;  /* 0x00000080040d7824 */ /* 0x042fe400078e0206 */
[----:B------:R-:W-:Y:S02]  /*0280*/  VIADD R4, R4, 0x4 ;  /* 0x0000000404047836 */ /* 0x000fe40000000000 */
[C---:B------:R-:W-:Y:S01]  /*0290*/  VIADD R7, R13.reuse, 0x100 ;  /* 0x000001000d077836 */ /* 0x040fe20000000000 */
[C---:B0-----:R-:W-:Y:S01]  /*02a0*/  IADD3 R3, PT, PT, R13.reuse, 0x80, RZ ;  /* 0x000000800d037810 */ /* 0x041fe20007ffe0ff */
[C---:B------:R-:W-:Y:S01]  /*02b0*/  VIADD R11, R13.reuse, 0x180 ;  /* 0x000001800d0b7836 */ /* 0x040fe20000000000 */
[-C--:B------:R-:W-:Y:S02]  /*02c0*/  ISETP.GE.AND P1, PT, R13, R0.reuse, PT ;  /* 0x000000000d00720c */ /* 0x080fe40003f26270 */
[-C--:B------:R-:W-:Y:S01]  /*02d0*/  ISETP.GE.AND P2, PT, R3, R0.reuse, PT ;  /* 0x000000000300720c */ /* 0x080fe20003f46270 */
[----:B------:R-:W-:Y:S01]  /*02e0*/  IMAD.WIDE R2, R13, 0x8, R8 ;  /* 0x000000080d027825 */ /* 0x000fe200078e0208 */
[----:B------:R-:W-:-:S02]  /*02f0*/  ISETP.GE.AND P3, PT, R7, R0, PT ;  /* 0x000000000700720c */ /* 0x000fc40003f66270 */
[----:B------:R-:W-:-:S07]  /*0300*/  ISETP.GE.AND P4, PT, R11, R0, PT ;  /* 0x000000000b00720c */ /* 0x000fce0003f86270 */
[----:B------:R0:W-:Y:S01]  /*0310*/  @!P1 STG.E.64 desc[UR12][R2.64], RZ ;  /* 0x000000ff02009986 */ /* 0x0001e2000c101b0c */
[----:B------:R-:W-:-:S03]  /*0320*/  ISETP.NE.AND P1, PT, R4, R5, PT ;  /* 0x000000050400720c */ /* 0x000fc60003f25270 */
[----:B------:R0:W-:Y:S04]  /*0330*/  @!P2 STG.E.64 desc[UR12][R2.64+0x400], RZ ;  /* 0x000400ff0200a986 */ /* 0x0001e8000c101b0c */
[----:B------:R0:W-:Y:S04]  /*0340*/  @!P3 STG.E.64 desc[UR12][R2.64+0x800], RZ ;  /* 0x000800ff0200b986 */ /* 0x0001e8000c101b0c */
[----:B------:R0:W-:Y:S02]  /*0350*/  @!P4 STG.E.64 desc[UR12][R2.64+0xc00], RZ ;  /* 0x000c00ff0200c986 */ /* 0x0001e4000c101b0c */
[----:B------:R-:W-:Y:S05]  /*0360*/  @P1 BRA `(.L_x_113) ;  /* 0xfffffffc00c01947 */ /* 0x000fea000383ffff */
.L_x_112:
[----:B------:R-:W-:Y:S05]  /*0370*/  @!P0 EXIT ;  /* 0x000000000000894d */ /* 0x000fea0003800000 */
[----:B------:R-:W-:-:S05]  /*0380*/  UMOV UR4, URZ ;  /* 0x000000ff00047c82 */ /* 0x000fca0008000000 */
.L_x_114:
[----:B01----:R-:W-:Y:S01]  /*0390*/  LEA R3, R5, R6, 0x7 ;  /* 0x0000000605037211 */ /* 0x003fe200078e38ff */
[----:B------:R-:W-:-:S03]  /*03a0*/  UIADD3 UR4, UPT, UPT, UR4, 0x1, URZ ;  /* 0x0000000104047890 */ /* 0x000fc6000fffe0ff */
[----:B------:R-:W-:-:S13]  /*03b0*/  ISETP.GE.AND P0, PT, R3, R0, PT ;  /* 0x000000000300720c */ /* 0x000fda0003f06270 */
[----:B------:R-:W-:-:S05]  /*03c0*/  @!P0 IMAD.WIDE R2, R3, 0x8, R8 ;  /* 0x0000000803028825 */ /* 0x000fca00078e0208 */
[----:B------:R0:W-:Y:S01]  /*03d0*/  @!P0 STG.E.64 desc[UR12][R2.64], RZ ;  /* 0x000000ff02008986 */ /* 0x0001e2000c101b0c */
[----:B------:R-:W-:-:S13]  /*03e0*/  ISETP.NE.AND P0, PT, R10, UR4, PT ;  /* 0x000000040a007c0c */ /* 0x000fda000bf05270 */
[----:B0-----:R-:W-:Y:S05]  /*03f0*/  @!P0 EXIT ;  /* 0x000000000000894d */ /* 0x001fea0003800000 */
[----:B------:R-:W-:Y:S01]  /*0400*/  VIADD R5, R5, 0x1 ;  /* 0x0000000105057836 */ /* 0x000fe20000000000 */
[----:B------:R-:W-:Y:S06]  /*0410*/  BRA `(.L_x_114) ;  /* 0xfffffffc00dc7947 */ /* 0x000fec000383ffff */
.L_x_111:
[----:B------:R-:W-:-:S07]  /*0420*/  IMAD.MOV.U32 R4, RZ, RZ, RZ ;  /* 0x000000ffff047224 */ /* 0x000fce00078e00ff */
.L_x_125:
[----:B------:R-:W0:Y:S01]  /*0430*/  S2R R5, SR_TID.X ;  /* 0x0000000000057919 */ /* 0x000e220000002100 */
[----:B--2---:R-:W2:Y:S01]  /*0440*/  LDCU UR4, c[0x0][0x388] ;  /* 0x00007100ff0477ac */ /* 0x004ea20008000800 */
[----:B------:R-:W-:Y:S01]  /*0450*/  BSSY.RECONVERGENT B0, `(.L_x_115) ;  /* 0x00000ea000007945 */ /* 0x000fe20003800200 */
[C---:B0-----:R-:W-:Y:S01]  /*0460*/  IMAD R5, R4.reuse, 0x80, R5 ;  /* 0x0000008004057824 */ /* 0x041fe200078e0205 */
[----:B------:R-:W-:-:S04]  /*0470*/  IADD3 R4, PT, PT, R4, 0x1, RZ ;  /* 0x0000000104047810 */ /* 0x000fc80007ffe0ff */
[----:B------:R-:W-:Y:S02]  /*0480*/  ISETP.GE.AND P0, PT, R5, R0, PT ;  /* 0x000000000500720c */ /* 0x000fe40003f06270 */
[----:B--2---:R-:W-:-:S11]  /*0490*/  ISETP.NE.AND P2, PT, R4, UR4, PT ;  /* 0x0000000404007c0c */ /* 0x004fd6000bf45270 */
[----:B------:R-:W-:Y:S05]  /*04a0*/  @P0 BRA `(.L_x_116) ;  /* 0x0000000c00900947 */ /* 0x000fea0003800000 */
[----:B------:R-:W0:Y:S01]  /*04b0*/  LDCU UR4, c[0x0][0x3ac] ;  /* 0x00007580ff0477ac */ /* 0x000e220008000800 */
[----:B-1----:R-:W-:Y:S01]  /*04c0*/  SHF.R.S32.HI R6, RZ, 0x1f, R5 ;  /* 0x0000001fff067819 */ /* 0x002fe20000011405 */
[----:B------:R-:W-:Y:S01]  /*04d0*/  BSSY.RECONVERGENT B1, `(.L_x_117) ;  /* 0x000002d000017945 */ /* 0x000fe20003800200 */
[----:B------:R-:W-:-:S05]  /*04e0*/  IADD3 R24, P0, PT, R5, R2, RZ ;  /* 0x0000000205187210 */ /* 0x000fca0007f1e0ff */
[----:B------:R-:W-:Y:S02]  /*04f0*/  IMAD.X R25, R6, 0x1, R3, P0 ;  /* 0x0000000106197824 */ /* 0x000fe400000e0603 */
[----:B0-----:R-:W-:-:S05]  /*0500*/  IMAD.U32 R6, RZ, RZ, UR4 ;  /* 0x00000004ff067e24 */ /* 0x001fca000f8e00ff */
[----:B------:R-:W-:-:S04]  /*0510*/  LOP3.LUT R7, R25, R6, RZ, 0xfc, !PT ;  /* 0x0000000619077212 */ /* 0x000fc800078efcff */
[----:B------:R-:W-:-:S13]  /*0520*/  ISETP.NE.U32.AND P0, PT, R7, RZ, PT ;  /* 0x000000ff0700720c */ /* 0x000fda0003f05070 */
[----:B------:R-:W-:Y:S05]  /*0530*/  @P0 BRA `(.L_x_118) ;  /* 0x0000000000640947 */ /* 0x000fea0003800000 */
[----:B------:R-:W0:Y:S01]  /*0540*/  LDCU UR4, c[0x0][0x3a8] ;  /* 0x00007500ff0477ac */ /* 0x000e220008000800 */
[----:B------:R-:W-:Y:S02]  /*0550*/  HFMA2 R25, -RZ, RZ, 0, 0 ;  /* 0x00000000ff197431 */ /* 0x000fe400000001ff */
[----:B0-----:R-:W-:-:S04]  /*0560*/  IMAD.U32 R7, RZ, RZ, UR4 ;  /* 0x00000004ff077e24 */ /* 0x001fc8000f8e00ff */
[----:B------:R-:W0:Y:S01]  /*0570*/  I2F.U32.RP R12, R7 ;  /* 0x00000007000c7306 */ /* 0x000e220000209000 */
[----:B------:R-:W-:-:S07]  /*0580*/  ISETP.NE.U32.AND P3, PT, R7, RZ, PT ;  /* 0x000000ff0700720c */ /* 0x000fce0003f65070 */
[----:B0-----:R-:W0:Y:S02]  /*0590*/  MUFU.RCP R12, R12 ;  /* 0x0000000c000c7308 */ /* 0x001e240000001000 */
[----:B0-----:R-:W-:-:S06]  /*05a0*/  IADD3 R10, PT, PT, R12, 0xffffffe, RZ ;  /* 0x0ffffffe0c0a7810 */ /* 0x001fcc0007ffe0ff */
[----:B------:R0:W1:Y:S02]  /*05b0*/  F2I.FTZ.U32.TRUNC.NTZ R11, R10 ;  /* 0x0000000a000b7305 */ /* 0x000064000021f000 */
[----:B0-----:R-:W-:Y:S02]  /*05c0*/  IMAD.MOV.U32 R10, RZ, RZ, RZ ;  /* 0x000000ffff0a7224 */ /* 0x001fe400078e00ff */
[----:B-1----:R-:W-:-:S04]  /*05d0*/  IMAD R13, R11, R7, RZ ;  /* 0x000000070b0d7224 */ /* 0x002fc800078e02ff */
[----:B------:R-:W-:-:S04]  /*05e0*/  IMAD.MOV R13, RZ, RZ, -R13 ;  /* 0x000000ffff0d7224 */ /* 0x000fc800078e0a0d */
[----:B------:R-:W-:-:S06]  /*05f0*/  IMAD.HI.U32 R11, R11, R13, R10 ;  /* 0x0000000d0b0b7227 */ /* 0x000fcc00078e000a */
[----:B------:R-:W-:-:S04]  /*0600*/  IMAD.HI.U32 R10, R11, R24, RZ ;  /* 0x000000180b0a7227 */ /* 0x000fc800078e00ff */
[----:B------:R-:W-:-:S04]  /*0610*/  IMAD.MOV R14, RZ, RZ, -R10 ;  /* 0x000000ffff0e7224 */ /* 0x000fc800078e0a0a */
[----:B------:R-:W-:-:S05]  /*0620*/  IMAD R14, R7, R14, R24 ;  /* 0x0000000e070e7224 */ /* 0x000fca00078e0218 */
[----:B------:R-:W-:-:S13]  /*0630*/  ISETP.GE.U32.AND P0, PT, R14, R7, PT ;  /* 0x000000070e00720c */ /* 0x000fda0003f06070 */
[----:B------:R-:W-:Y:S01]  /*0640*/  @P0 IADD3 R14, PT, PT, R14, -R7, RZ ;  /* 0x800000070e0e0210 */ /* 0x000fe20007ffe0ff */
[----:B------:R-:W-:-:S03]  /*0650*/  @P0 VIADD R10, R10, 0x1 ;  /* 0x000000010a0a0836 */ /* 0x000fc60000000000 */
[----:B------:R-:W-:-:S13]  /*0660*/  ISETP.GE.U32.AND P1, PT, R14, R7, PT ;  /* 0x000000070e00720c */ /* 0x000fda0003f26070 */
[----:B------:R-:W-:Y:S01]  /*0670*/  @P1 VIADD R10, R10, 0x1 ;  /* 0x000000010a0a1836 */ /* 0x000fe20000000000 */
[----:B------:R-:W-:-:S05]  /*0680*/  @!P3 LOP3.LUT R10, RZ, R7, RZ, 0x33, !PT ;  /* 0x00000007ff0ab212 */ /* 0x000fca00078e33ff */
[----:B------:R-:W-:-:S04]  /*0690*/  IMAD.MOV R11, RZ, RZ, -R10 ;  /* 0x000000ffff0b7224 */ /* 0x000fc800078e0a0a */
[----:B------:R-:W-:Y:S02]  /*06a0*/  IMAD R24, R7, R11, R24 ;  /* 0x0000000b07187224 */ /* 0x000fe400078e0218 */
[----:B------:R-:W-:Y:S01]  /*06b0*/  IMAD.MOV.U32 R11, RZ, RZ, RZ ;  /* 0x000000ffff0b7224 */ /* 0x000fe200078e00ff */
[----:B------:R-:W-:Y:S06]  /*06c0*/  BRA `(.L_x_119) ;  /* 0x0000000000347947 */ /* 0x000fec0003800000 */
.L_x_118:
[----:B------:R-:W-:Y:S01]  /*06d0*/  IMAD.MOV.U32 R13, RZ, RZ, R24 ;  /* 0x000000ffff0d7224 */ /* 0x000fe200078e0018 */
[----:B------:R-:W-:Y:S01]  /*06e0*/  MOV R12, 0x710 ;  /* 0x00000710000c7802 */ /* 0x000fe20000000f00 */
[----:B------:R-:W-:-:S07]  /*06f0*/  IMAD.MOV.U32 R14, RZ, RZ, R25 ;  /* 0x000000ffff0e7224 */ /* 0x000fce00078e0019 */
[----:B------:R-:W-:Y:S05]  /*0700*/  CALL.REL.NOINC `($__internal_2_$__cuda_sm20_div_u64) ;  /* 0x0000001c00b47944 */ /* 0x000fea0003c00000 */
[----:B------:R-:W0:Y:S01]  /*0710*/  LDCU.64 UR4, c[0x0][0x3a8] ;  /* 0x00007500ff0477ac */ /* 0x000e220008000a00 */
[----:B------:R-:W-:-:S05]  /*0720*/  IADD3 R12, P0, PT, RZ, -R10, RZ ;  /* 0x8000000aff0c7210 */ /* 0x000fca0007f1e0ff */
[----:B------:R-:W-:Y:S01]  /*0730*/  IMAD.X R14, RZ, RZ, ~R11, P0 ;  /* 0x000000ffff0e7224 */ /* 0x000fe200000e0e0b */
[----:B0-----:R-:W-:Y:S01]  /*0740*/  MOV R7, UR4 ;  /* 0x0000000400077c02 */ /* 0x001fe20008000f00 */
[----:B------:R-:W-:-:S04]  /*0750*/  IMAD.U32 R6, RZ, RZ, UR5 ;  /* 0x00000005ff067e24 */ /* 0x000fc8000f8e00ff */
[-C--:B------:R-:W-:Y:S02]  /*0760*/  IMAD R13, R14, R7.reuse, RZ ;  /* 0x000000070e0d7224 */ /* 0x080fe400078e02ff */
[----:B------:R-:W-:-:S04]  /*0770*/  IMAD.WIDE.U32 R24, R12, R7, R24 ;  /* 0x000000070c187225 */ /* 0x000fc800078e0018 */
[----:B------:R-:W-:-:S04]  /*0780*/  IMAD R13, R12, R6, R13 ;  /* 0x000000060c0d7224 */ /* 0x000fc800078e020d */
[----:B------:R-:W-:-:S07]  /*0790*/  IMAD.IADD R25, R25, 0x1, R13 ;  /* 0x0000000119197824 */ /* 0x000fce00078e020d */
.L_x_119:
[----:B------:R-:W-:Y:S05]  /*07a0*/  BSYNC.RECONVERGENT B1 ;  /* 0x0000000000017941 */ /* 0x000fea0003800200 */
.L_x_117:
[----:B------:R-:W0:Y:S01]  /*07b0*/  LDCU.64 UR14, c[0x0][0x3a0] ;  /* 0x00007400ff0e77ac */ /* 0x000e220008000a00 */
[----:B------:R-:W-:Y:S01]  /*07c0*/  CS2R R14, SRZ ;  /* 0x00000000000e7805 */ /* 0x000fe2000001ff00 */
[----:B------:R-:W-:Y:S01]  /*07d0*/  UMOV UR4, URZ ;  /* 0x000000ff00047c82 */ /* 0x000fe20008000000 */
[----:B------:R-:W-:Y:S01]  /*07e0*/  UMOV UR5, URZ ;  /* 0x000000ff00057c82 */ /* 0x000fe20008000000 */
[----:B0-----:R-:W-:-:S04]  /*07f0*/  UISETP.GE.U32.AND UP0, UPT, UR14, 0x8, UPT ;  /* 0x000000080e00788c */ /* 0x001fc8000bf06070 */
[----:B------:R-:W-:-:S09]  /*0800*/  UISETP.GE.U32.AND.EX UP0, UPT, UR15, URZ, UPT, UP0 ;  /* 0x000000ff0f00728c */ /* 0x000fd2000bf06100 */
[----:B------:R-:W-:Y:S05]  /*0810*/  BRA.U !UP0, `(.L_x_120) ;  /* 0x0000000508087547 */ /* 0x000fea000b800000 */
[C---:B------:R-:W-:Y:S02]  /*0820*/  SHF.L.U64.HI R29, R7.reuse, 0x3, R6 ;  /* 0x00000003071d7819 */ /* 0x040fe40000010206 */
[----:B------:R-:W-:Y:S02]  /*0830*/  CS2R R14, SRZ ;  /* 0x00000000000e7805 */ /* 0x000fe4000001ff00 */
[----:B------:R-:W-:Y:S01]  /*0840*/  SHF.L.U32 R27, R7, 0x3, RZ ;  /* 0x00000003071b7819 */ /* 0x000fe200000006ff */
[----:B------:R-:W0:Y:S01]  /*0850*/  LDCU.128 UR16, c[0x0][0x390] ;  /* 0x00007200ff1077ac */ /* 0x000e220008000c00 */
[----:B------:R-:W-:Y:S01]  /*0860*/  UMOV UR4, URZ ;  /* 0x000000ff00047c82 */ /* 0x000fe20008000000 */
[----:B------:R-:W-:-:S05]  /*0870*/  UMOV UR5, URZ ;  /* 0x000000ff00057c82 */ /* 0x000fca0008000000 */
.L_x_121:
[----:B------:R-:W-:Y:S02]  /*0880*/  IMAD.U32 R16, RZ, RZ, UR4 ;  /* 0x00000004ff107e24 */ /* 0x000fe4000f8e00ff */
[----:B------:R-:W-:Y:S02]  /*0890*/  IMAD.U32 R17, RZ, RZ, UR5 ;  /* 0x00000005ff117e24 */ /* 0x000fe4000f8e00ff */
[----:B------:R-:W-:Y:S02]  /*08a0*/  IMAD R19, R11, UR14, RZ ;  /* 0x0000000e0b137c24 */ /* 0x000fe4000f8e02ff */
[C---:B------:R-:W-:Y:S02]  /*08b0*/  IMAD R21, R7.reuse, UR5, RZ ;  /* 0x0000000507157c24 */ /* 0x040fe4000f8e02ff */
[----:B------:R-:W-:-:S04]  /*08c0*/  IMAD.WIDE.U32 R12, R7, UR4, R24 ;  /* 0x00000004070c7c25 */ /* 0x000fc8000f8e0018 */
[----:B------:R-:W-:Y:S01]  /*08d0*/  IMAD R21, R6, UR4, R21 ;  /* 0x0000000406157c24 */ /* 0x000fe2000f8e0215 */
[----:B0-----:R-:W-:Y:S01]  /*08e0*/  LEA R20, P1, R12, UR18, 0x3 ;  /* 0x000000120c147c11 */ /* 0x001fe2000f8218ff */
[C---:B------:R-:W-:Y:S02]  /*08f0*/  IMAD R19, R10.reuse, UR15, R19 ;  /* 0x0000000f0a137c24 */ /* 0x040fe4000f8e0213 */
[----:B------:R-:W-:-:S04]  /*0900*/  IMAD.WIDE.U32 R16, R10, UR14, R16 ;  /* 0x0000000e0a107c25 */ /* 0x000fc8000f8e0010 */
[----:B------:R-:W-:Y:S01]  /*0910*/  IMAD.IADD R13, R13, 0x1, R21 ;  /* 0x000000010d0d7824 */ /* 0x000fe200078e0215 */
[----:B------:R-:W-:Y:S02]  /*0920*/  IADD3 R17, PT, PT, R17, R19, RZ ;  /* 0x0000001311117210 */ /* 0x000fe40007ffe0ff */
[----:B------:R-:W-:Y:S02]  /*0930*/  LEA R18, P0, R16, UR16, 0x3 ;  /* 0x0000001010127c11 */ /* 0x000fe4000f8018ff */
[----:B------:R-:W-:Y:S02]  /*0940*/  LEA.HI.X R21, R12, UR19, R13, 0x3, P1 ;  /* 0x000000130c157c11 */ /* 0x000fe400088f1c0d */
[----:B------:R-:W-:-:S03]  /*0950*/  LEA.HI.X R19, R16, UR17, R17, 0x3, P0 ;  /* 0x0000001110137c11 */ /* 0x000fc600080f1c11 */
[----:B------:R0:W2:Y:S04]  /*0960*/  LDG.E.64 R16, desc[UR12][R20.64] ;  /* 0x0000000c14107981 */ /* 0x0000a8000c1e1b00 */
[----:B------:R-:W2:Y:S01]  /*0970*/  LDG.E.64 R12, desc[UR12][R18.64] ;  /* 0x0000000c120c7981 */ /* 0x000ea2000c1e1b00 */
[----:B------:R-:W-:-:S05]  /*0980*/  IADD3 R22, P0, PT, R27, R20, RZ ;  /* 0x000000141b167210 */ /* 0x000fca0007f1e0ff */
[----:B------:R-:W-:Y:S01]  /*0990*/  IMAD.X R23, R29, 0x1, R21, P0 ;  /* 0x000000011d177824 */ /* 0x000fe200000e0615 */
[----:B0-----:R-:W-:Y:S01]  /*09a0*/  IADD3 R20, P0, PT, R22, R27, RZ ;  /* 0x0000001b16147210 */ /* 0x001fe20007f1e0ff */
[----:B--2---:R-:W-:-:S03]  /*09b0*/  DFMA R16, R12, R16, R14 ;  /* 0x000000100c10722b */ /* 0x004fc6000000000e */
[----:B------:R-:W2:Y:S04]  /*09c0*/  LDG.E.64 R14, desc[UR12][R22.64] ;  /* 0x0000000c160e7981 */ /* 0x000ea8000c1e1b00 */
[----:B------:R-:W2:Y:S01]  /*09d0*/  LDG.E.64 R12, desc[UR12][R18.64+0x8] ;  /* 0x0000080c120c7981 */ /* 0x000ea2000c1e1b00 */
[----:B------:R-:W-:Y:S01]  /*09e0*/  IMAD.X R21, R23, 0x1, R29, P0 ;  /* 0x0000000117157824 */ /* 0x000fe200000e061d */
[----:B--2---:R-:W-:-:S04]  /*09f0*/  DFMA R14, R12, R14, R16 ;  /* 0x0000000e0c0e722b */ /* 0x004fc80000000010 */
[----:B------:R0:W2:Y:S04]  /*0a00*/  LDG.E.64 R16, desc[UR12][R20.64] ;  /* 0x0000000c14107981 */ /* 0x0000a8000c1e1b00 */
[----:B------:R-:W2:Y:S01]  /*0a10*/  LDG.E.64 R12, desc[UR12][R18.64+0x10] ;  /* 0x0000100c120c7981 */ /* 0x000ea2000c1e1b00 */
[----:B0-----:R-:W-:-:S05]  /*0a20*/  IADD3 R20, P0, PT, R20, R27, RZ ;  /* 0x0000001b14147210 */ /* 0x001fca0007f1e0ff */
[----:B------:R-:W-:Y:S01]  /*0a30*/  IMAD.X R21, R21, 0x1, R29, P0 ;  /* 0x0000000115157824 */ /* 0x000fe200000e061d */
[----:B--2---:R-:W-:-:S04]  /*0a40*/  DFMA R16, R12, R16, R14 ;  /* 0x000000100c10722b */ /* 0x004fc8000000000e */
[----:B------:R0:W2:Y:S04]  /*0a50*/  LDG.E.64 R14, desc[UR12][R20.64] ;  /* 0x0000000c140e7981 */ /* 0x0000a8000c1e1b00 */
[----:B------:R-:W2:Y:S01]  /*0a60*/  LDG.E.64 R12, desc[UR12][R18.64+0x18] ;  /* 0x0000180c120c7981 */ /* 0x000ea2000c1e1b00 */
[----:B------:R-:W-:-:S04]  /*0a70*/  IADD3 R22, P0, PT, R20, R27, RZ ;  /* 0x0000001b14167210 */ /* 0x000fc80007f1e0ff */
[----:B------:R-:W-:Y:S02]  /*0a80*/  IADD3.X R23, PT, PT, R21, R29, RZ, P0, !PT ;  /* 0x0000001d15177210 */ /* 0x000fe400007fe4ff */
[----:B0-----:R-:W-:Y:S01]  /*0a90*/  IADD3 R20, P0, PT, R22, R27, RZ ;  /* 0x0000001b16147210 */ /* 0x001fe20007f1e0ff */
[----:B--2---:R-:W-:Y:S02]  /*0aa0*/  DFMA R14, R12, R14, R16 ;  /* 0x0000000e0c0e722b */ /* 0x004fe40000000010 */
        /* <DEDUP_REMOVED lines=8> */
[----:B------:R-:W-:-:S05]  /*0b30*/  IADD3 R22, P0, PT, R20, R27, RZ ;  /* 0x0000001b14167210 */ /* 0x000fca0007f1e0ff */
[----:B------:R-:W-:-:S06]  /*0b40*/  IMAD.X R23, R21, 0x1, R29, P0 ;  /* 0x0000000115177824 */ /* 0x000fcc00000e061d */
[----:B------:R-:W3:Y:S01]  /*0b50*/  LDG.E.64 R22, desc[UR12][R22.64] ;  /* 0x0000000c16167981 */ /* 0x000ee2000c1e1b00 */
[----:B--2---:R-:W-:-:S03]  /*0b60*/  DFMA R12, R14, R12, R16 ;  /* 0x0000000c0e0c722b */ /* 0x004fc60000000010 */
[----:B------:R-:W2:Y:S04]  /*0b70*/  LDG.E.64 R16, desc[UR12][R20.64] ;  /* 0x0000000c14107981 */ /* 0x000ea8000c1e1b00 */
[----:B------:R-:W2:Y:S04]  /*0b80*/  LDG.E.64 R14, desc[UR12][R18.64+0x30] ;  /* 0x0000300c120e7981 */ /* 0x000ea8000c1e1b00 */
[----:B------:R-:W3:Y:S01]  /*0b90*/  LDG.E.64 R18, desc[UR12][R18.64+0x38] ;  /* 0x0000380c12127981 */ /* 0x000ee2000c1e1b00 */
[----:B------:R-:W-:Y:S02]  /*0ba0*/  UIADD3 UR4, UP0, UPT, UR4, 0x8, URZ ;  /* 0x0000000804047890 */ /* 0x000fe4000ff1e0ff */
[----:B------:R-:W-:-:S02]  /*0bb0*/  ULOP3.LUT UR8, UR14, 0xfffffff8, URZ, 0xc0, !UPT ;  /* 0xfffffff80e087892 */ /* 0x000fc4000f8ec0ff */
[----:B------:R-:W-:Y:S02]  /*0bc0*/  UIADD3.X UR5, UPT, UPT, URZ, UR5, URZ, UP0, !UPT ;  /* 0x00000005ff057290 */ /* 0x000fe400087fe4ff */
[----:B------:R-:W-:-:S04]  /*0bd0*/  UISETP.NE.U32.AND UP0, UPT, UR4, UR8, UPT ;  /* 0x000000080400728c */ /* 0x000fc8000bf05070 */
[----:B------:R-:W-:Y:S01]  /*0be0*/  UISETP.NE.AND.EX UP0, UPT, UR5, UR15, UPT, UP0 ;  /* 0x0000000f0500728c */ /* 0x000fe2000bf05300 */
[----:B--2---:R-:W-:-:S08]  /*0bf0*/  DFMA R14, R14, R16, R12 ;  /* 0x000000100e0e722b */ /* 0x004fd0000000000c */
[----:B---3--:R-:W-:Y:S01]  /*0c00*/  DFMA R14, R18, R22, R14 ;  /* 0x00000016120e722b */ /* 0x008fe2000000000e */
[----:B------:R-:W-:Y:S10]  /*0c10*/  BRA.U UP0, `(.L_x_121) ;  /* 0xfffffffd00187547 */ /* 0x000ff4000b83ffff */
[----:B------:R-:W0:Y:S01]  /*0c20*/  LDCU UR5, c[0x0][0x3a4] ;  /* 0x00007480ff0577ac */ /* 0x000e220008000800 */
[----:B------:R-:W-:-:S05]  /*0c30*/  UMOV UR4, UR8 ;  /* 0x0000000800047c82 */ /* 0x000fca0008000000 */
.L_x_120:
[----:B------:R-:W1:Y:S02]  /*0c40*/  LDCU UR8, c[0x0][0x3a0] ;  /* 0x00007400ff0877ac */ /* 0x000e640008000800 */
[----:B-1----:R-:W-:-:S04]  /*0c50*/  ULOP3.LUT UR8, UR8, 0x7, URZ, 0xc0, !UPT ;  /* 0x0000000708087892 */ /* 0x002fc8000f8ec0ff */
[----:B------:R-:W-:-:S04]  /*0c60*/  UISETP.NE.U32.AND UP0, UPT, UR8, URZ, UPT ;  /* 0x000000ff0800728c */ /* 0x000fc8000bf05070 */
[----:B------:R-:W-:-:S09]  /*0c70*/  UISETP.NE.AND.EX UP0, UPT, URZ, URZ, UPT, UP0 ;  /* 0x000000ffff00728c */ /* 0x000fd2000bf05300 */
[----:B------:R-:W-:Y:S05]  /*0c80*/  BRA.U !UP0, `(.L_x_122) ;  /* 0x0000000508887547 */ /* 0x000fea000b800000 */
[----:B------:R-:W-:Y:S02]  /*0c90*/  UIADD3 UR8, UP0, UPT, UR8, -0x1, URZ ;  /* 0xffffffff08087890 */ /* 0x000fe4000ff1e0ff */
[----:B------:R-:W-:Y:S02]  /*0ca0*/  ULOP3.LUT UR9, UR14, 0x3, URZ, 0xc0, !UPT ;  /* 0x000000030e097892 */ /* 0x000fe4000f8ec0ff */
[----:B------:R-:W-:Y:S02]  /*0cb0*/  UIADD3.X UR10, UPT, UPT, URZ, -0x1, URZ, UP0, !UPT ;  /* 0xffffffffff0a7890 */ /* 0x000fe400087fe4ff */
[----:B------:R-:W-:Y:S02]  /*0cc0*/  UISETP.GE.U32.AND UP1, UPT, UR8, 0x3, UPT ;  /* 0x000000030800788c */ /* 0x000fe4000bf26070 */
[----:B------:R-:W-:Y:S02]  /*0cd0*/  UISETP.NE.U32.AND UP0, UPT, UR9, URZ, UPT ;  /* 0x000000ff0900728c */ /* 0x000fe4000bf05070 */
[----:B------:R-:W-:-:S02]  /*0ce0*/  UISETP.GE.U32.AND.EX UP1, UPT, UR10, URZ, UPT, UP1 ;  /* 0x000000ff0a00728c */ /* 0x000fc4000bf26110 */
[----:B------:R-:W-:-:S07]  /*0cf0*/  UISETP.NE.AND.EX UP0, UPT, URZ, URZ, UPT, UP0 ;  /* 0x000000ffff00728c */ /* 0x000fce000bf05300 */
[----:B------:R-:W-:Y:S05]  /*0d00*/  BRA.U !UP1, `(.L_x_123) ;  /* 0x00000001099c7547 */ /* 0x000fea000b800000 */
[----:B------:R-:W1:Y:S01]  /*0d10*/  LDCU.64 UR16, c[0x0][0x398] ;  /* 0x00007300ff1077ac */ /* 0x000e620008000a00 */
[----:B------:R-:W-:Y:S01]  /*0d20*/  MOV R16, UR4 ;  /* 0x0000000400107c02 */ /* 0x000fe20008000f00 */
[----:B0-----:R-:W-:Y:S01]  /*0d30*/  IMAD.U32 R17, RZ, RZ, UR5 ;  /* 0x00000005ff117e24 */ /* 0x001fe2000f8e00ff */
[----:B------:R-:W0:Y:S01]  /*0d40*/  LDCU.64 UR10, c[0x0][0x390] ;  /* 0x00007200ff0a77ac */ /* 0x000e220008000a00 */
[----:B------:R-:W-:Y:S02]  /*0d50*/  IMAD R21, R11, UR14, RZ ;  /* 0x0000000e0b157c24 */ /* 0x000fe4000f8e02ff */
[C---:B------:R-:W-:Y:S02]  /*0d60*/  IMAD R19, R7.reuse, UR5, RZ ;  /* 0x0000000507137c24 */ /* 0x040fe4000f8e02ff */
[----:B------:R-:W-:-:S04]  /*0d70*/  IMAD.WIDE.U32 R12, R7, UR4, R24 ;  /* 0x00000004070c7c25 */ /* 0x000fc8000f8e0018 */
[----:B------:R-:W-:Y:S02]  /*0d80*/  IMAD R19, R6, UR4, R19 ;  /* 0x0000000406137c24 */ /* 0x000fe4000f8e0213 */
[C---:B------:R-:W-:Y:S02]  /*0d90*/  IMAD R21, R10.reuse, UR15, R21 ;  /* 0x0000000f0a157c24 */ /* 0x040fe4000f8e0215 */
[----:B------:R-:W-:Y:S01]  /*0da0*/  IMAD.WIDE.U32 R16, R10, UR14, R16 ;  /* 0x0000000e0a107c25 */ /* 0x000fe2000f8e0010 */
[----:B-1----:R-:W-:-:S03]  /*0db0*/  LEA R26, P1, R12, UR16, 0x3 ;  /* 0x000000100c1a7c11 */ /* 0x002fc6000f8218ff */
[----:B------:R-:W-:Y:S01]  /*0dc0*/  IMAD.IADD R13, R13, 0x1, R19 ;  /* 0x000000010d0d7824 */ /* 0x000fe200078e0213 */
[----:B0-----:R-:W-:Y:S01]  /*0dd0*/  LEA R22, P0, R16, UR10, 0x3 ;  /* 0x0000000a10167c11 */ /* 0x001fe2000f8018ff */
[----:B------:R-:W-:-:S03]  /*0de0*/  IMAD.IADD R17, R21, 0x1, R17 ;  /* 0x0000000115117824 */ /* 0x000fc600078e0211 */
[----:B------:R-:W-:Y:S02]  /*0df0*/  LEA.HI.X R27, R12, UR17, R13, 0x3, P1 ;  /* 0x000000110c1b7c11 */ /* 0x000fe400088f1c0d */
[----:B------:R-:W-:-:S03]  /*0e00*/  LEA.HI.X R23, R16, UR11, R17, 0x3, P0 ;  /* 0x0000000b10177c11 */ /* 0x000fc600080f1c11 */
[----:B------:R-:W2:Y:S04]  /*0e10*/  LDG.E.64 R18, desc[UR12][R26.64] ;  /* 0x0000000c1a127981 */ /* 0x000ea8000c1e1b00 */
[----:B------:R-:W2:Y:S01]  /*0e20*/  LDG.E.64 R20, desc[UR12][R22.64] ;  /* 0x0000000c16147981 */ /* 0x000ea2000c1e1b00 */
[----:B------:R-:W-:Y:S01]  /*0e30*/  IMAD.WIDE.U32 R12, R7, 0x8, RZ ;  /* 0x00000008070c7825 */ /* 0x000fe200078e00ff */
[----:B------:R-:W-:Y:S02]  /*0e40*/  SHF.L.U32 R17, R6, 0x3, RZ ;  /* 0x0000000306117819 */ /* 0x000fe400000006ff */
[----:B------:R-:W3:Y:S01]  /*0e50*/  LDG.E.64 R28, desc[UR12][R22.64+0x18] ;  /* 0x0000180c161c7981 */ /* 0x000ee2000c1e1b00 */
[----:B------:R-:W-:Y:S02]  /*0e60*/  IADD3 R16, P0, PT, R26, R12, RZ ;  /* 0x0000000c1a107210 */ /* 0x000fe40007f1e0ff */
[----:B------:R-:W-:-:S04]  /*0e70*/  IMAD.IADD R13, R13, 0x1, R17 ;  /* 0x000000010d0d7824 */ /* 0x000fc800078e0211 */
[----:B------:R-:W-:Y:S02]  /*0e80*/  IMAD.X R17, R13, 0x1, R27, P0 ;  /* 0x000000010d117824 */ /* 0x000fe400000e061b */
[----:B------:R-:W4:Y:S01]  /*0e90*/  LDG.E.64 R26, desc[UR12][R22.64+0x10] ;  /* 0x0000100c161a7981 */ /* 0x000f22000c1e1b00 */
[----:B--2---:R-:W-:-:S03]  /*0ea0*/  DFMA R20, R20, R18, R14 ;  /* 0x000000121414722b */ /* 0x004fc6000000000e */
[----:B------:R-:W2:Y:S04]  /*0eb0*/  LDG.E.64 R14, desc[UR12][R16.64] ;  /* 0x0000000c100e7981 */ /* 0x000ea8000c1e1b00 */
[----:B------:R-:W2:Y:S02]  /*0ec0*/  LDG.E.64 R18, desc[UR12][R22.64+0x8] ;  /* 0x0000080c16127981 */ /* 0x000ea4000c1e1b00 */
[----:B--2---:R-:W-:Y:S01]  /*0ed0*/  DFMA R14, R18, R14, R20 ;  /* 0x0000000e120e722b */ /* 0x004fe20000000014 */
[----:B------:R-:W-:-:S05]  /*0ee0*/  IADD3 R18, P0, PT, R16, R12, RZ ;  /* 0x0000000c10127210 */ /* 0x000fca0007f1e0ff */
[----:B------:R-:W-:Y:S01]  /*0ef0*/  IMAD.X R19, R17, 0x1, R13, P0 ;  /* 0x0000000111137824 */ /* 0x000fe200000e060d */
[----:B------:R-:W-:-:S04]  /*0f00*/  IADD3 R12, P0, PT, R18, R12, RZ ;  /* 0x0000000c120c7210 */ /* 0x000fc80007f1e0ff */
[----:B------:R-:W4:Y:S01]  /*0f10*/  LDG.E.64 R20, desc[UR12][R18.64] ;  /* 0x0000000c12147981 */ /* 0x000f22000c1e1b00 */
[----:B------:R-:W-:-:S06]  /*0f20*/  IADD3.X R13, PT, PT, R19, R13, RZ, P0, !PT ;  /* 0x0000000d130d7210 */ /* 0x000fcc00007fe4ff */
[----:B------:R-:W3:Y:S01]  /*0f30*/  LDG.E.64 R12, desc[UR12][R12.64] ;  /* 0x0000000c0c0c7981 */ /* 0x000ee2000c1e1b00 */
[----:B------:R-:W-:-:S04]  /*0f40*/  UIADD3 UR4, UP1, UPT, UR4, 0x4, URZ ;  /* 0x0000000404047890 */ /* 0x000fc8000ff3e0ff */
[----:B------:R-:W-:Y:S01]  /*0f50*/  UIADD3.X UR5, UPT, UPT, URZ, UR5, URZ, UP1, !UPT ;  /* 0x00000005ff057290 */ /* 0x000fe20008ffe4ff */
[----:B----4-:R-:W-:-:S08]  /*0f60*/  DFMA R14, R26, R20, R14 ;  /* 0x000000141a0e722b */ /* 0x010fd0000000000e */
[----:B---3--:R-:W-:-:S11]  /*0f70*/  DFMA R14, R28, R12, R14 ;  /* 0x0000000c1c0e722b */ /* 0x008fd6000000000e */
.L_x_123:
[----:B------:R-:W-:Y:S05]  /*0f80*/  BRA.U !UP0, `(.L_x_122) ;  /* 0x0000000108c87547 */ /* 0x000fea000b800000 */
[----:B------:R-:W-:Y:S02]  /*0f90*/  UISETP.NE.U32.AND UP1, UPT, UR9, 0x1, UPT ;  /* 0x000000010900788c */ /* 0x000fe4000bf25070 */
[----:B------:R-:W-:Y:S02]  /*0fa0*/  ULOP3.LUT UR8, UR14, 0x1, URZ, 0xc0, !UPT ;  /* 0x000000010e087892 */ /* 0x000fe4000f8ec0ff */
[----:B------:R-:W-:Y:S02]  /*0fb0*/  UISETP.NE.AND.EX UP1, UPT, URZ, URZ, UPT, UP1 ;  /* 0x000000ffff00728c */ /* 0x000fe4000bf25310 */
[----:B------:R-:W-:-:S04]  /*0fc0*/  UISETP.NE.U32.AND UP0, UPT, UR8, 0x1, UPT ;  /* 0x000000010800788c */ /* 0x000fc8000bf05070 */
[----:B------:R-:W-:-:S03]  /*0fd0*/  UISETP.NE.U32.AND.EX UP0, UPT, URZ, URZ, UPT, UP0 ;  /* 0x000000ffff00728c */ /* 0x000fc6000bf05100 */
[----:B------:R-:W-:Y:S08]  /*0fe0*/  BRA.U !UP1, `(.L_x_124) ;  /* 0x0000000109647547 */ /* 0x000ff0000b800000 */
[----:B------:R-:W1:Y:S01]  /*0ff0*/  LDCU.128 UR8, c[0x0][0x390] ;  /* 0x00007200ff0877ac */ /* 0x000e620008000c00 */
[----:B0-----:R-:W-:Y:S02]  /*1000*/  IMAD R21, R7, UR5, RZ ;  /* 0x0000000507157c24 */ /* 0x001fe4000f8e02ff */
[----:B------:R-:W-:Y:S02]  /*1010*/  IMAD.U32 R18, RZ, RZ, UR4 ;  /* 0x00000004ff127e24 */ /* 0x000fe4000f8e00ff */
[----:B------:R-:W-:Y:S02]  /*1020*/  IMAD.U32 R19, RZ, RZ, UR5 ;  /* 0x00000005ff137e24 */ /* 0x000fe4000f8e00ff */
[----:B------:R-:W-:Y:S02]  /*1030*/  IMAD R17, R11, UR14, RZ ;  /* 0x0000000e0b117c24 */ /* 0x000fe4000f8e02ff */
[----:B------:R-:W-:-:S04]  /*1040*/  IMAD.WIDE.U32 R12, R7, UR4, R24 ;  /* 0x00000004070c7c25 */ /* 0x000fc8000f8e0018 */
[----:B------:R-:W-:Y:S02]  /*1050*/  IMAD R21, R6, UR4, R21 ;  /* 0x0000000406157c24 */ /* 0x000fe4000f8e0215 */
[----:B------:R-:W-:Y:S01]  /*1060*/  IMAD.WIDE.U32 R18, R10, UR14, R18 ;  /* 0x0000000e0a127c25 */ /* 0x000fe2000f8e0012 */
[----:B-1----:R-:W-:-:S03]  /*1070*/  LEA R16, P1, R12, UR10, 0x3 ;  /* 0x0000000a0c107c11 */ /* 0x002fc6000f8218ff */
[----:B------:R-:W-:Y:S01]  /*1080*/  IMAD R17, R10, UR15, R17 ;  /* 0x0000000f0a117c24 */ /* 0x000fe2000f8e0211 */
[----:B------:R-:W-:Y:S01]  /*1090*/  LEA R20, P0, R18, UR8, 0x3 ;  /* 0x0000000812147c11 */ /* 0x000fe2000f8018ff */
[----:B------:R-:W-:-:S03]  /*10a0*/  IMAD.IADD R21, R13, 0x1, R21 ;  /* 0x000000010d157824 */ /* 0x000fc600078e0215 */
[----:B------:R-:W-:Y:S02]  /*10b0*/  IADD3 R13, PT, PT, R17, R19, RZ ;  /* 0x00000013110d7210 */ /* 0x000fe40007ffe0ff */
[----:B------:R-:W-:Y:S02]  /*10c0*/  LEA.HI.X R17, R12, UR11, R21, 0x3, P1 ;  /* 0x0000000b0c117c11 */ /* 0x000fe400088f1c15 */
[----:B------:R-:W-:Y:S02]  /*10d0*/  LEA.HI.X R21, R18, UR9, R13, 0x3, P0 ;  /* 0x0000000912157c11 */ /* 0x000fe400080f1c0d */
[C---:B------:R-:W-:Y:S01]  /*10e0*/  LEA R22, P0, R7.reuse, R16, 0x3 ;  /* 0x0000001007167211 */ /* 0x040fe200078018ff */
[----:B------:R-:W2:Y:S04]  /*10f0*/  LDG.E.64 R12, desc[UR12][R16.64] ;  /* 0x0000000c100c7981 */ /* 0x000ea8000c1e1b00 */
[----:B------:R-:W2:Y:S01]  /*1100*/  LDG.E.64 R18, desc[UR12][R20.64] ;  /* 0x0000000c14127981 */ /* 0x000ea2000c1e1b00 */
[----:B------:R-:W-:-:S03]  /*1110*/  LEA.HI.X R23, R7, R17, R6, 0x3, P0 ;  /* 0x0000001107177211 */ /* 0x000fc600000f1c06 */
[----:B------:R-:W3:Y:S04]  /*1120*/  LDG.E.64 R26, desc[UR12][R20.64+0x8] ;  /* 0x0000080c141a7981 */ /* 0x000ee8000c1e1b00 */
[----:B------:R-:W3:Y:S01]  /*1130*/  LDG.E.64 R22, desc[UR12][R22.64] ;  /* 0x0000000c16167981 */ /* 0x000ee2000c1e1b00 */
[----:B------:R-:W-:-:S04]  /*1140*/  UIADD3 UR4, UP1, UPT, UR4, 0x2, URZ ;  /* 0x0000000204047890 */ /* 0x000fc8000ff3e0ff */
[----:B------:R-:W-:Y:S01]  /*1150*/  UIADD3.X UR5, UPT, UPT, URZ, UR5, URZ, UP1, !UPT ;  /* 0x00000005ff057290 */ /* 0x000fe20008ffe4ff */
[----:B--2---:R-:W-:-:S08]  /*1160*/  DFMA R12, R18, R12, R14 ;  /* 0x0000000c120c722b */ /* 0x004fd0000000000e */
[----:B---3--:R-:W-:-:S11]  /*1170*/  DFMA R14, R26, R22, R12 ;  /* 0x000000161a0e722b */ /* 0x008fd6000000000c */
.L_x_124:
[----:B------:R-:W-:Y:S05]  /*1180*/  BRA.U UP0, `(.L_x_122) ;  /* 0x0000000100487547 */ /* 0x000fea000b800000 */
[----:B------:R-:W1:Y:S01]  /*1190*/  LDCU.128 UR8, c[0x0][0x390] ;  /* 0x00007200ff0877ac */ /* 0x000e620008000c00 */
[----:B------:R-:W-:Y:S02]  /*11a0*/  IMAD.U32 R12, RZ, RZ, UR4 ;  /* 0x00000004ff0c7e24 */ /* 0x000fe4000f8e00ff */
[----:B0-----:R-:W-:Y:S02]  /*11b0*/  IMAD.U32 R13, RZ, RZ, UR5 ;  /* 0x00000005ff0d7e24 */ /* 0x001fe4000f8e00ff */
[----:B------:R-:W-:Y:S02]  /*11c0*/  IMAD R19, R7, UR5, RZ ;  /* 0x0000000507137c24 */ /* 0x000fe4000f8e02ff */
        /* <DEDUP_REMOVED lines=10> */
[----:B------:R-:W-:-:S04]  /*1270*/  LEA.HI.X R11, R12, UR9, R11, 0x3, P0 ;  /* 0x000000090c0b7c11 */ /* 0x000fc800080f1c0b */
[----:B------:R-:W2:Y:S04]  /*1280*/  LDG.E.64 R6, desc[UR12][R6.64] ;  /* 0x0000000c06067981 */ /* 0x000ea8000c1e1b00 */
[----:B------:R-:W2:Y:S02]  /*1290*/  LDG.E.64 R10, desc[UR12][R10.64] ;  /* 0x0000000c0a0a7981 */ /* 0x000ea4000c1e1b00 */
[----:B--2---:R-:W-:-:S11]  /*12a0*/  DFMA R14, R10, R6, R14 ;  /* 0x000000060a0e722b */ /* 0x004fd6000000000e */
.L_x_122:
[----:B------:R-:W-:Y:S02]  /*12b0*/  SHF.R.S32.HI R7, RZ, 0x1f, R5 ;  /* 0x0000001fff077819 */ /* 0x000fe40000011405 */
[----:B------:R-:W-:-:S04]  /*12c0*/  LEA R6, P0, R5, R8, 0x3 ;  /* 0x0000000805067211 */ /* 0x000fc800078018ff */
[----:B------:R-:W-:-:S05]  /*12d0*/  LEA.HI.X R7, R5, R9, R7, 0x3, P0 ;  /* 0x0000000905077211 */ /* 0x000fca00000f1c07 */
[----:B------:R2:W-:Y:S04]  /*12e0*/  STG.E.64 desc[UR12][R6.64], R14 ;  /* 0x0000000e06007986 */ /* 0x0005e8000c101b0c */
.L_x_116:
[----:B0-----:R-:W-:Y:S05]  /*12f0*/  BSYNC.RECONVERGENT B0 ;  /* 0x0000000000007941 */ /* 0x001fea0003800200 */
.L_x_115:
[----:B------:R-:W-:Y:S05]  /*1300*/  @P2 BRA `(.L_x_125) ;  /* 0xfffffff000482947 */ /* 0x000fea000383ffff */
[----:B------:R-:W-:Y:S05]  /*1310*/  EXIT ;  /* 0x000000000000794d */ /* 0x000fea0003800000 */
.L_x_110:
        /* <DEDUP_REMOVED lines=12> */
[----:B------:R-:W-:Y:S01]  /*13e0*/  IADD3 R6, P0, PT, R8, 0xc00, RZ ;  /* 0x00000c0008067810 */ /* 0x000fe20007f1e0ff */
[C---:B-1----:R-:W-:Y:S01]  /*13f0*/  IMAD.WIDE.U32 R2, R15.reuse, 0x8, R8 ;  /* 0x000000080f027825 */ /* 0x042fe200078e0008 */
[----:B------:R-:W-:Y:S02]  /*1400*/  LOP3.LUT R0, R4, 0x7ffffff8, RZ, 0xc0, !PT ;  /* 0x7ffffff804007812 */ /* 0x000fe400078ec0ff */
[----:B------:R-:W-:Y:S01]  /*1410*/  IADD3 R13, PT, PT, R15, 0x80, RZ ;  /* 0x000000800f0d7810 */ /* 0x000fe20007ffe0ff */
[----:B------:R-:W-:Y:S02]  /*1420*/  IMAD.MOV.U32 R10, RZ, RZ, R2 ;  /* 0x000000ffff0a7224 */ /* 0x000fe400078e0002 */
[----:B------:R-:W-:Y:S02]  /*1430*/  IMAD.MOV.U32 R11, RZ, RZ, R3 ;  /* 0x000000ffff0b7224 */ /* 0x000fe400078e0003 */
[----:B------:R-:W-:Y:S02]  /*1440*/  IMAD.X R7, RZ, RZ, R9, P0 ;  /* 0x000000ffff077224 */ /* 0x000fe400000e0609 */
[----:B------:R-:W-:-:S07]  /*1450*/  IMAD.MOV R5, RZ, RZ, -R0 ;  /* 0x000000ffff057224 */ /* 0x000fce00078e0a00 */
.L_x_128:
[----:B--2---:R-:W-:Y:S01]  /*1460*/  IMAD.WIDE R2, R13, 0x8, R6 ;  /* 0x000000080d027825 */ /* 0x004fe200078e0206 */
[----:B------:R0:W-:Y:S03]  /*1470*/  STG.E.64 desc[UR12][R10.64], RZ ;  /* 0x000000ff0a007986 */ /* 0x0001e6000c101b0c */
[----:B------:R-:W-:Y:S01]  /*1480*/  VIADD R5, R5, 0x8 ;  /* 0x0000000805057836 */ /* 0x000fe20000000000 */
[----:B------:R2:W-:Y:S01]  /*1490*/  STG.E.64 desc[UR12][R2.64+-0xc00], RZ ;  /* 0xfff400ff02007986 */ /* 0x0005e2000c101b0c */
[----:B------:R-:W-:-:S03]  /*14a0*/  VIADD R13, R13, 0x400 ;  /* 0x000004000d0d7836 */ /* 0x000fc60000000000 */
[----:B------:R2:W-:Y:S01]  /*14b0*/  STG.E.64 desc[UR12][R2.64+-0x800], RZ ;  /* 0xfff800ff02007986 */ /* 0x0005e2000c101b0c */
[----:B------:R-:W-:Y:S02]  /*14c0*/  ISETP.NE.AND P0, PT, R5, RZ, PT ;  /* 0x000000ff0500720c */ /* 0x000fe40003f05270 */
[----:B0-----:R-:W-:Y:S01]  /*14d0*/  IADD3 R10, P2, PT, R10, 0x2000, RZ ;  /* 0x000020000a0a7810 */ /* 0x001fe20007f5e0ff */
[----:B------:R2:W-:Y:S03]  /*14e0*/  STG.E.64 desc[UR12][R2.64+-0x400], RZ ;  /* 0xfffc00ff02007986 */ /* 0x0005e6000c101b0c */
[----:B------:R-:W-:Y:S01]  /*14f0*/  IADD3.X R11, PT, PT, RZ, R11, RZ, P2, !PT ;  /* 0x0000000bff0b7210 */ /* 0x000fe200017fe4ff */
[----:B------:R2:W-:Y:S04]  /*1500*/  STG.E.64 desc[UR12][R2.64], RZ ;  /* 0x000000ff02007986 */ /* 0x0005e8000c101b0c */
[----:B------:R2:W-:Y:S04]  /*1510*/  STG.E.64 desc[UR12][R2.64+0x400], RZ ;  /* 0x000400ff02007986 */ /* 0x0005e8000c101b0c */
[----:B------:R2:W-:Y:S04]  /*1520*/  STG.E.64 desc[UR12][R2.64+0x800], RZ ;  /* 0x000800ff02007986 */ /* 0x0005e8000c101b0c */
[----:B------:R2:W-:Y:S01]  /*1530*/  STG.E.64 desc[UR12][R2.64+0xc00], RZ ;  /* 0x000c00ff02007986 */ /* 0x0005e2000c101b0c */
[----:B------:R-:W-:Y:S05]  /*1540*/  @P0 BRA `(.L_x_128) ;  /* 0xfffffffc00c40947 */ /* 0x000fea000383ffff */
.L_x_127:
[----:B------:R-:W-:Y:S05]  /*1550*/  @!P1 EXIT ;  /* 0x000000000000994d */ /* 0x000fea0003800000 */
[----:B------:R-:W-:Y:S02]  /*1560*/  ISETP.GE.U32.AND P0, PT, R12, 0x4, PT ;  /* 0x000000040c00780c */ /* 0x000fe40003f06070 */
[----:B------:R-:W-:-:S04]  /*1570*/  LOP3.LUT R5, R4, 0x3, RZ, 0xc0, !PT ;  /* 0x0000000304057812 */ /* 0x000fc800078ec0ff */
[----:B------:R-:W-:-:S07]  /*1580*/  ISETP.NE.AND P1, PT, R5, RZ, PT ;  /* 0x000000ff0500720c */ /* 0x000fce0003f25270 */
[----:B------:R-:W-:Y:S06]  /*1590*/  @!P0 BRA `(.L_x_129) ;  /* 0x00000000001c8947 */ /* 0x000fec0003800000 */
[C---:B-12---:R-:W-:Y:S02]  /*15a0*/  IMAD R3, R0.reuse, 0x80, R15 ;  /* 0x0000008000037824 */ /* 0x046fe400078e020f */
[----:B------:R-:W-:Y:S02]  /*15b0*/  VIADD R0, R0, 0x4 ;  /* 0x0000000400007836 */ /* 0x000fe40000000000 */
[----:B------:R-:W-:-:S05]  /*15c0*/  IMAD.WIDE R2, R3, 0x8, R8 ;  /* 0x0000000803027825 */ /* 0x000fca00078e0208 */
[----:B------:R0:W-:Y:S04]  /*15d0*/  STG.E.64 desc[UR12][R2.64], RZ ;  /* 0x000000ff02007986 */ /* 0x0001e8000c101b0c */
[----:B------:R0:W-:Y:S04]  /*15e0*/  STG.E.64 desc[UR12][R2.64+0x400], RZ ;  /* 0x000400ff02007986 */ /* 0x0001e8000c101b0c */
[----:B------:R0:W-:Y:S04]  /*15f0*/  STG.E.64 desc[UR12][R2.64+0x800], RZ ;  /* 0x000800ff02007986 */ /* 0x0001e8000c101b0c */
[----:B------:R0:W-:Y:S02]  /*1600*/  STG.E.64 desc[UR12][R2.64+0xc00], RZ ;  /* 0x000c00ff02007986 */ /* 0x0001e4000c101b0c */
.L_x_129:
[----:B------:R-:W-:Y:S05]  /*1610*/  @!P1 EXIT ;  /* 0x000000000000994d */ /* 0x000fea0003800000 */
[----:B------:R-:W-:Y:S02]  /*1620*/  ISETP.NE.AND P0, PT, R5, 0x1, PT ;  /* 0x000000010500780c */ /* 0x000fe40003f05270 */
[----:B------:R-:W-:-:S04]  /*1630*/  LOP3.LUT R4, R4, 0x1, RZ, 0xc0, !PT ;  /* 0x0000000104047812 */ /* 0x000fc800078ec0ff */
[----:B------:R-:W-:-:S07]  /*1640*/  ISETP.NE.U32.AND P1, PT, R4, 0x1, PT ;  /* 0x000000010400780c */ /* 0x000fce0003f25070 */
[C---:B012---:R-:W-:Y:S01]  /*1650*/  @P0 LEA R3, R0.reuse, R15, 0x7 ;  /* 0x0000000f00030211 */ /* 0x047fe200078e38ff */
[----:B------:R-:W-:-:S04]  /*1660*/  @P0 VIADD R0, R0, 0x2 ;  /* 0x0000000200000836 */ /* 0x000fc80000000000 */
[----:B------:R-:W-:-:S05]  /*1670*/  @P0 IMAD.WIDE R2, R3, 0x8, R8 ;  /* 0x0000000803020825 */ /* 0x000fca00078e0208 */
[----:B------:R0:W-:Y:S04]  /*1680*/  @P0 STG.E.64 desc[UR12][R2.64], RZ ;  /* 0x000000ff02000986 */ /* 0x0001e8000c101b0c */
[----:B------:R0:W-:Y:S01]  /*1690*/  @P0 STG.E.64 desc[UR12][R2.64+0x400], RZ ;  /* 0x000400ff02000986 */ /* 0x0001e2000c101b0c */
[----:B------:R-:W-:Y:S05]  /*16a0*/  @P1 EXIT ;  /* 0x000000000000194d */ /* 0x000fea0003800000 */
[----:B0-----:R-:W-:-:S04]  /*16b0*/  IMAD R3, R0, 0x80, R15 ;  /* 0x0000008000037824 */ /* 0x001fc800078e020f */
[----:B------:R-:W-:-:S05]  /*16c0*/  IMAD.WIDE R8, R3, 0x8, R8 ;  /* 0x0000000803087825 */ /* 0x000fca00078e0208 */
[----:B------:R-:W-:Y:S01]  /*16d0*/  STG.E.64 desc[UR12][R8.64], RZ ;  /* 0x000000ff08007986 */ /* 0x000fe2000c101b0c */
[----:B------:R-:W-:Y:S05]  /*16e0*/  EXIT ;  /* 0x000000000000794d */ /* 0x000fea0003800000 */
.L_x_126:
[----:B------:R-:W0:Y:S01]  /*16f0*/  LDCU.64 UR10, c[0x0][0x3a8] ;  /* 0x00007500ff0a77ac */ /* 0x000e220008000a00 */
[----:B------:R-:W-:Y:S01]  /*1700*/  IMAD.MOV.U32 R0, RZ, RZ, RZ ;  /* 0x000000ffff007224 */ /* 0x000fe200078e00ff */
[----:B------:R-:W-:Y:S02]  /*1710*/  ULOP3.LUT UR8, UR4, 0x7, URZ, 0xc0, !UPT ;  /* 0x0000000704087892 */ /* 0x000fe4000f8ec0ff */
[----:B0-----:R-:W-:Y:S02]  /*1720*/  USHF.L.U64.HI UR11, UR10, 0x3, UR11 ;  /* 0x000000030a0b7899 */ /* 0x001fe4000801020b */
[----:B------:R-:W-:-:S12]  /*1730*/  USHF.L.U32 UR10, UR10, 0x3, URZ ;  /* 0x000000030a0a7899 */ /* 0x000fd800080006ff */
.L_x_138:
[----:B------:R-:W0:Y:S01]  /*1740*/  S2R R27, SR_TID.X ;  /* 0x00000000001b7919 */ /* 0x000e220000002100 */
[----:B--2---:R-:W2:Y:S01]  /*1750*/  LDCU UR4, c[0x0][0x3ac] ;  /* 0x00007580ff0477ac */ /* 0x004ea20008000800 */
[----:B------:R-:W-:Y:S01]  /*1760*/  BSSY.RECONVERGENT B0, `(.L_x_130) ;  /* 0x0000031000007945 */ /* 0x000fe20003800200 */
[----:B--2---:R-:W-:Y:S01]  /*1770*/  IMAD.U32 R4, RZ, RZ, UR4 ;  /* 0x00000004ff047e24 */ /* 0x004fe2000f8e00ff */
[----:B0-----:R-:W-:-:S04]  /*1780*/  LEA R27, R0, R27, 0x7 ;  /* 0x0000001b001b7211 */ /* 0x001fc800078e38ff */
[----:B------:R-:W-:Y:S02]  /*1790*/  SHF.R.S32.HI R6, RZ, 0x1f, R27 ;  /* 0x0000001fff067819 */ /* 0x000fe4000001141b */
[----:B------:R-:W-:-:S05]  /*17a0*/  IADD3 R26, P0, PT, R27, R2, RZ ;  /* 0x000000021b1a7210 */ /* 0x000fca0007f1e0ff */
[----:B------:R-:W-:-:S05]  /*17b0*/  IMAD.X R27, R6, 0x1, R3, P0 ;  /* 0x00000001061b7824 */ /* 0x000fca00000e0603 */
[----:B------:R-:W-:-:S04]  /*17c0*/  LOP3.LUT R5, R27, R4, RZ, 0xfc, !PT ;  /* 0x000000041b057212 */ /* 0x000fc800078efcff */
[----:B------:R-:W-:-:S13]  /*17d0*/  ISETP.NE.U32.AND P0, PT, R5, RZ, PT ;  /* 0x000000ff0500720c */ /* 0x000fda0003f05070 */
[----:B------:R-:W-:Y:S05]  /*17e0*/  @P0 BRA `(.L_x_131) ;  /* 0x0000000000640947 */ /* 0x000fea0003800000 */
[----:B------:R-:W0:Y:S01]  /*17f0*/  LDCU UR4, c[0x0][0x3a8] ;  /* 0x00007500ff0477ac */ /* 0x000e220008000800 */
[----:B------:R-:W-:Y:S01]  /*1800*/  MOV R27, RZ ;  /* 0x000000ff001b7202 */ /* 0x000fe20000000f00 */
[----:B0-----:R-:W-:-:S04]  /*1810*/  IMAD.U32 R5, RZ, RZ, UR4 ;  /* 0x00000004ff057e24 */ /* 0x001fc8000f8e00ff */
[----:B------:R-:W0:Y:S01]  /*1820*/  I2F.U32.RP R11, R5 ;  /* 0x00000005000b7306 */ /* 0x000e220000209000 */
[----:B------:R-:W-:-:S07]  /*1830*/  ISETP.NE.U32.AND P2, PT, R5, RZ, PT ;  /* 0x000000ff0500720c */ /* 0x000fce0003f45070 */
[----:B0-----:R-:W0:Y:S02]  /*1840*/  MUFU.RCP R11, R11 ;  /* 0x0000000b000b7308 */ /* 0x001e240000001000 */
[----:B0-----:R-:W-:-:S06]  /*1850*/  IADD3 R7, PT, PT, R11, 0xffffffe, RZ ;  /* 0x0ffffffe0b077810 */ /* 0x001fcc0007ffe0ff */
[----:B------:R-:W0:Y:S02]  /*1860*/  F2I.FTZ.U32.TRUNC.NTZ R7, R7 ;  /* 0x0000000700077305 */ /* 0x000e24000021f000 */
[----:B0-----:R-:W-:-:S04]  /*1870*/  IMAD R6, R7, R5, RZ ;  /* 0x0000000507067224 */ /* 0x001fc800078e02ff */
[----:B------:R-:W-:Y:S02]  /*1880*/  IMAD.MOV R13, RZ, RZ, -R6 ;  /* 0x000000ffff0d7224 */ /* 0x000fe400078e0a06 */
[----:B------:R-:W-:-:S04]  /*1890*/  IMAD.MOV.U32 R6, RZ, RZ, RZ ;  /* 0x000000ffff067224 */ /* 0x000fc800078e00ff */
        /* <DEDUP_REMOVED lines=14> */
.L_x_131:
[----:B------:R-:W-:Y:S01]  /*1980*/  IMAD.MOV.U32 R13, RZ, RZ, R26 ;  /* 0x000000ffff0d7224 */ /* 0x000fe200078e001a */
[----:B------:R-:W-:Y:S01]  /*1990*/  MOV R12, 0x19c0 ;  /* 0x000019c0000c7802 */ /* 0x000fe20000000f00 */
[----:B------:R-:W-:-:S07]  /*19a0*/  IMAD.MOV.U32 R14, RZ, RZ, R27 ;  /* 0x000000ffff0e7224 */ /* 0x000fce00078e001b */
[----:B-1----:R-:W-:Y:S05]  /*19b0*/  CALL.REL.NOINC `($__internal_2_$__cuda_sm20_div_u64) ;  /* 0x0000000c00087944 */ /* 0x002fea0003c00000 */
[----:B------:R-:W0:Y:S01]  /*19c0*/  LDCU.64 UR4, c[0x0][0x3a8] ;  /* 0x00007500ff0477ac */ /* 0x000e220008000a00 */
[----:B------:R-:W-:-:S05]  /*19d0*/  IADD3 R7, P0, PT, RZ, -R10, RZ ;  /* 0x8000000aff077210 */ /* 0x000fca0007f1e0ff */
[----:B------:R-:W-:Y:S01]  /*19e0*/  IMAD.X R6, RZ, RZ, ~R11, P0 ;  /* 0x000000ffff067224 */ /* 0x000fe200000e0e0b */
[----:B0-----:R-:W-:Y:S01]  /*19f0*/  MOV R5, UR4 ;  /* 0x0000000400057c02 */ /* 0x001fe20008000f00 */
[----:B------:R-:W-:-:S04]  /*1a00*/  IMAD.U32 R4, RZ, RZ, UR5 ;  /* 0x00000005ff047e24 */ /* 0x000fc8000f8e00ff */
[-C--:B------:R-:W-:Y:S02]  /*1a10*/  IMAD R6, R6, R5.reuse, RZ ;  /* 0x0000000506067224 */ /* 0x080fe400078e02ff */
[----:B------:R-:W-:-:S04]  /*1a20*/  IMAD.WIDE.U32 R26, R7, R5, R26 ;  /* 0x00000005071a7225 */ /* 0x000fc800078e001a */
[----:B------:R-:W-:Y:S01]  /*1a30*/  IMAD R7, R7, R4, R6 ;  /* 0x0000000407077224 */ /* 0x000fe200078e0206 */
[----:B------:R-:W-:-:S03]  /*1a40*/  MOV R6, R10 ;  /* 0x0000000a00067202 */ /* 0x000fc60000000f00 */
[----:B------:R-:W-:Y:S02]  /*1a50*/  IMAD.IADD R27, R7, 0x1, R27 ;  /* 0x00000001071b7824 */ /* 0x000fe400078e021b */
[----:B------:R-:W-:-:S07]  /*1a60*/  IMAD.MOV.U32 R7, RZ, RZ, R11 ;  /* 0x000000ffff077224 */ /* 0x000fce00078e000b */
.L_x_132:
[----:B------:R-:W-:Y:S05]  /*1a70*/  BSYNC.RECONVERGENT B0 ;  /* 0x0000000000007941 */ /* 0x000fea0003800200 */
.L_x_130:
[----:B------:R-:W0:Y:S01]  /*1a80*/  LDCU.64 UR16, c[0x0][0x3a0] ;  /* 0x00007400ff1077ac */ /* 0x000e220008000a00 */
[----:B------:R-:W-:Y:S01]  /*1a90*/  CS2R R22, SRZ ;  /* 0x0000000000167805 */ /* 0x000fe2000001ff00 */
[----:B------:R-:W-:Y:S01]  /*1aa0*/  UMOV UR4, URZ ;  /* 0x000000ff00047c82 */ /* 0x000fe20008000000 */
[----:B------:R-:W-:Y:S01]  /*1ab0*/  UMOV UR5, URZ ;  /* 0x000000ff00057c82 */ /* 0x000fe20008000000 */
[----:B0-----:R-:W-:-:S04]  /*1ac0*/  UISETP.GE.U32.AND UP0, UPT, UR16, 0x8, UPT ;  /* 0x000000081000788c */ /* 0x001fc8000bf06070 */
[----:B------:R-:W-:-:S09]  /*1ad0*/  UISETP.GE.U32.AND.EX UP0, UPT, UR17, URZ, UPT, UP0 ;  /* 0x000000ff1100728c */ /* 0x000fd2000bf06100 */
[----:B------:R-:W-:Y:S05]  /*1ae0*/  BRA.U !UP0, `(.L_x_133) ;  /* 0x00000005080c7547 */ /* 0x000fea000b800000 */
[----:B------:R-:W-:Y:S01]  /*1af0*/  CS2R R22, SRZ ;  /* 0x0000000000167805 */ /* 0x000fe2000001ff00 */
[----:B------:R-:W0:Y:S01]  /*1b00*/  LDCU UR14, c[0x0][0x3a4] ;  /* 0x00007480ff0e77ac */ /* 0x000e220008000800 */
[----:B------:R-:W2:Y:S01]  /*1b10*/  LDCU.128 UR20, c[0x0][0x390] ;  /* 0x00007200ff1477ac */ /* 0x000ea20008000c00 */
[----:B------:R-:W-:Y:S01]  /*1b20*/  ULOP3.LUT UR9, UR16, 0xfffffff8, URZ, 0xc0, !UPT ;  /* 0xfffffff810097892 */ /* 0x000fe2000f8ec0ff */
[----:B------:R-:W-:Y:S01]  /*1b30*/  UMOV UR4, URZ ;  /* 0x000000ff00047c82 */ /* 0x000fe20008000000 */
[----:B------:R-:W-:-:S10]  /*1b40*/  UMOV UR5, URZ ;  /* 0x000000ff00057c82 */ /* 0x000fd40008000000 */
.L_x_134:
[----:B------:R-:W-:Y:S02]  /*1b50*/  IMAD R17, R5, UR5, RZ ;  /* 0x0000000505117c24 */ /* 0x000fe4000f8e02ff */
[----:B------:R-:W-:Y:S02]  /*1b60*/  IMAD.U32 R14, RZ, RZ, UR4 ;  /* 0x00000004ff0e7e24 */ /* 0x000fe4000f8e00ff */
[----:B-1----:R-:W-:Y:S02]  /*1b70*/  IMAD.U32 R15, RZ, RZ, UR5 ;  /* 0x00000005ff0f7e24 */ /* 0x002fe4000f8e00ff */
[----:B------:R-:W-:Y:S02]  /*1b80*/  IMAD R11, R7, UR16, RZ ;  /* 0x00000010070b7c24 */ /* 0x000fe4000f8e02ff */
[----:B------:R-:W-:-:S04]  /*1b90*/  IMAD.WIDE.U32 R12, R5, UR4, R26 ;  /* 0x00000004050c7c25 */ /* 0x000fc8000f8e001a */
[----:B------:R-:W-:Y:S01]  /*1ba0*/  IMAD R19, R4, UR4, R17 ;  /* 0x0000000404137c24 */ /* 0x000fe2000f8e0211 */
[----:B--2---:R-:W-:Y:S01]  /*1bb0*/  LEA R20, P1, R12, UR22, 0x3 ;  /* 0x000000160c147c11 */ /* 0x004fe2000f8218ff */
[C---:B------:R-:W-:Y:S02]  /*1bc0*/  IMAD R17, R6.reuse, UR17, R11 ;  /* 0x0000001106117c24 */ /* 0x040fe4000f8e020b */
[----:B------:R-:W-:Y:S01]  /*1bd0*/  IMAD.WIDE.U32 R14, R6, UR16, R14 ;  /* 0x00000010060e7c25 */ /* 0x000fe2000f8e000e */
[----:B------:R-:W-:-:S03]  /*1be0*/  IADD3 R11, PT, PT, R13, R19, RZ ;  /* 0x000000130d0b7210 */ /* 0x000fc60007ffe0ff */
[----:B------:R-:W-:Y:S01]  /*1bf0*/  IMAD.IADD R13, R15, 0x1, R17 ;  /* 0x000000010f0d7824 */ /* 0x000fe200078e0211 */
[----:B------:R-:W-:Y:S02]  /*1c00*/  LEA R10, P0, R14, UR20, 0x3 ;  /* 0x000000140e0a7c11 */ /* 0x000fe4000f8018ff */
[----:B------:R-:W-:Y:S02]  /*1c10*/  LEA.HI.X R21, R12, UR23, R11, 0x3, P1 ;  /* 0x000000170c157c11 */ /* 0x000fe400088f1c0b */
[----:B------:R-:W-:-:S03]  /*1c20*/  LEA.HI.X R11, R14, UR21, R13, 0x3, P0 ;  /* 0x000000150e0b7c11 */ /* 0x000fc600080f1c0d */
[----:B------:R-:W2:Y:S04]  /*1c30*/  LDG.E.64 R16, desc[UR12][R20.64] ;  /* 0x0000000c14107981 */ /* 0x000ea8000c1e1b00 */
[----:B------:R-:W2:Y:S01]  /*1c40*/  LDG.E.64 R18, desc[UR12][R10.64] ;  /* 0x0000000c0a127981 */ /* 0x000ea2000c1e1b00 */
[----:B------:R-:W-:-:S03]  /*1c50*/  IADD3 R14, P0, PT, R20, UR10, RZ ;  /* 0x0000000a140e7c10 */ /* 0x000fc6000ff1e0ff */
[----:B------:R-:W3:Y:S01]  /*1c60*/  LDG.E.64 R12, desc[UR12][R10.64+0x8] ;  /* 0x0000080c0a0c7981 */ /* 0x000ee2000c1e1b00 */
[----:B------:R-:W-:Y:S02]  /*1c70*/  IADD3.X R15, PT, PT, R21, UR11, RZ, P0, !PT ;  /* 0x0000000b150f7c10 */ /* 0x000fe400087fe4ff */
[----:B------:R-:W-:-:S03]  /*1c80*/  IADD3 R28, P0, PT, R14, UR10, RZ ;  /* 0x0000000a0e1c7c10 */ /* 0x000fc6000ff1e0ff */
[----:B------:R-:W3:Y:S01]  /*1c90*/  LDG.E.64 R24, desc[UR12][R14.64] ;  /* 0x0000000c0e187981 */ /* 0x000ee2000c1e1b00 */
[----:B------:R-:W-:-:S03]  /*1ca0*/  IADD3.X R29, PT, PT, R15, UR11, RZ, P0, !PT ;  /* 0x0000000b0f1d7c10 */ /* 0x000fc600087fe4ff */
[----:B------:R-:W4:Y:S01]  /*1cb0*/  LDG.E.64 R14, desc[UR12][R10.64+0x10] ;  /* 0x0000100c0a0e7981 */ /* 0x000f22000c1e1b00 */
[----:B--2---:R-:W-:-:S03]  /*1cc0*/  DFMA R16, R18, R16, R22 ;  /* 0x000000101210722b */ /* 0x004fc60000000016 */
[----:B------:R-:W4:Y:S01]  /*1cd0*/  LDG.E.64 R18, desc[UR12][R28.64] ;  /* 0x0000000c1c127981 */ /* 0x000f22000c1e1b00 */
[----:B------:R-:W-:-:S04]  /*1ce0*/  IADD3 R22, P0, PT, R28, UR10, RZ ;  /* 0x0000000a1c167c10 */ /* 0x000fc8000ff1e0ff */
[----:B------:R-:W-:Y:S02]  /*1cf0*/  IADD3.X R23, PT, PT, R29, UR11, RZ, P0, !PT ;  /* 0x0000000b1d177c10 */ /* 0x000fe400087fe4ff */
[----:B------:R-:W-:Y:S01]  /*1d00*/  IADD3 R20, P0, PT, R22, UR10, RZ ;  /* 0x0000000a16147c10 */ /* 0x000fe2000ff1e0ff */
[----:B---3--:R-:W-:Y:S02]  /*1d10*/  DFMA R24, R12, R24, R16 ;  /* 0x000000180c18722b */ /* 0x008fe40000000010 */
[----:B------:R-:W2:Y:S01]  /*1d20*/  LDG.E.64 R16, desc[UR12][R22.64] ;  /* 0x0000000c16107981 */ /* 0x000ea2000c1e1b00 */
[----:B------:R-:W-:-:S03]  /*1d30*/  IADD3.X R21, PT, PT, R23, UR11, RZ, P0, !PT ;  /* 0x0000000b17157c10 */ /* 0x000fc600087fe4ff */
[----:B------:R-:W2:Y:S02]  /*1d40*/  LDG.E.64 R12, desc[UR12][R10.64+0x18] ;  /* 0x0000180c0a0c7981 */ /* 0x000ea4000c1e1b00 */
[----:B----4-:R-:W-:Y:S02]  /*1d50*/  DFMA R18, R14, R18, R24 ;  /* 0x000000120e12722b */ /* 0x010fe40000000018 */
[----:B------:R-:W3:Y:S04]  /*1d60*/  LDG.E.64 R22, desc[UR12][R10.64+0x28] ;  /* 0x0000280c0a167981 */ /* 0x000ee8000c1e1b00 */
[----:B------:R-:W4:Y:S04]  /*1d70*/  LDG.E.64 R24, desc[UR12][R20.64] ;  /* 0x0000000c14187981 */ /* 0x000f28000c1e1b00 */
[----:B------:R-:W4:Y:S01]  /*1d80*/  LDG.E.64 R14, desc[UR12][R10.64+0x20] ;  /* 0x0000200c0a0e7981 */ /* 0x000f22000c1e1b00 */
[----:B------:R-:W-:-:S04]  /*1d90*/  IADD3 R28, P0, PT, R20, UR10, RZ ;  /* 0x0000000a141c7c10 */ /* 0x000fc8000ff1e0ff */
[----:B------:R-:W-:Y:S01]  /*1da0*/  IADD3.X R29, PT, PT, R21, UR11, RZ, P0, !PT ;  /* 0x0000000b151d7c10 */ /* 0x000fe200087fe4ff */
[----:B--2---:R-:W-:Y:S01]  /*1db0*/  DFMA R16, R12, R16, R18 ;  /* 0x000000100c10722b */ /* 0x004fe20000000012 */
[----:B------:R-:W-:Y:S01]  /*1dc0*/  IADD3 R12, P0, PT, R28, UR10, RZ ;  /* 0x0000000a1c0c7c10 */ /* 0x000fe2000ff1e0ff */
[----:B------:R-:W2:Y:S04]  /*1dd0*/  LDG.E.64 R18, desc[UR12][R10.64+0x30] ;  /* 0x0000300c0a127981 */ /* 0x000ea8000c1e1b00 */
[----:B------:R-:W3:Y:S01]  /*1de0*/  LDG.E.64 R20, desc[UR12][R28.64] ;  /* 0x0000000c1c147981 */ /* 0x000ee2000c1e1b00 */
[----:B------:R-:W-:Y:S01]  /*1df0*/  IADD3.X R13, PT, PT, R29, UR11, RZ, P0, !PT ;  /* 0x0000000b1d0d7c10 */ /* 0x000fe200087fe4ff */
[----:B----4-:R-:W-:Y:S01]  /*1e00*/  DFMA R24, R14, R24, R16 ;  /* 0x000000180e18722b */ /* 0x010fe20000000010 */
[----:B------:R-:W-:-:S03]  /*1e10*/  IADD3 R14, P0, PT, R12, UR10, RZ ;  /* 0x0000000a0c0e7c10 */ /* 0x000fc6000ff1e0ff */
[----:B------:R-:W2:Y:S01]  /*1e20*/  LDG.E.64 R16, desc[UR12][R12.64] ;  /* 0x0000000c0c107981 */ /* 0x000ea2000c1e1b00 */
[----:B------:R-:W-:-:S06]  /*1e30*/  IADD3.X R15, PT, PT, R13, UR11, RZ, P0, !PT ;  /* 0x0000000b0d0f7c10 */ /* 0x000fcc00087fe4ff */
[----:B------:R-:W4:Y:S04]  /*1e40*/  LDG.E.64 R14, desc[UR12][R14.64] ;  /* 0x0000000c0e0e7981 */ /* 0x000f28000c1e1b00 */
[----:B------:R-:W4:Y:S01]  /*1e50*/  LDG.E.64 R12, desc[UR12][R10.64+0x38] ;  /* 0x0000380c0a0c7981 */ /* 0x000f22000c1e1b00 */
[----:B------:R-:W-:Y:S01]  /*1e60*/  UIADD3 UR9, UP0, UPT, UR9, -0x8, URZ ;  /* 0xfffffff809097890 */ /* 0x000fe2000ff1e0ff */
[----:B---3--:R-:W-:-:S03]  /*1e70*/  DFMA R20, R22, R20, R24 ;  /* 0x000000141614722b */ /* 0x008fc60000000018 */
[----:B0-----:R-:W-:Y:S02]  /*1e80*/  UIADD3.X UR14, UPT, UPT, UR14, -0x1, URZ, UP0, !UPT ;  /* 0xffffffff0e0e7890 */ /* 0x001fe400087fe4ff */
[----:B------:R-:W-:-:S04]  /*1e90*/  UISETP.NE.U32.AND UP0, UPT, UR9, URZ, UPT ;  /* 0x000000ff0900728c */ /* 0x000fc8000bf05070 */
[----:B------:R-:W-:Y:S02]  /*1ea0*/  UISETP.NE.AND.EX UP0, UPT, UR14, URZ, UPT, UP0 ;  /* 0x000000ff0e00728c */ /* 0x000fe4000bf05300 */
[----:B------:R-:W-:-:S04]  /*1eb0*/  UIADD3 UR4, UP1, UPT, UR4, 0x8, URZ ;  /* 0x0000000804047890 */ /* 0x000fc8000ff3e0ff */
[----:B------:R-:W-:Y:S01]  /*1ec0*/  UIADD3.X UR5, UPT, UPT, URZ, UR5, URZ, UP1, !UPT ;  /* 0x00000005ff057290 */ /* 0x000fe20008ffe4ff */
[----:B--2---:R-:W-:-:S08]  /*1ed0*/  DFMA R16, R18, R16, R20 ;  /* 0x000000101210722b */ /* 0x004fd00000000014 */
[----:B----4-:R-:W-:Y:S01]  /*1ee0*/  DFMA R22, R12, R14, R16 ;  /* 0x0000000e0c16722b */ /* 0x010fe20000000010 */
[----:B------:R-:W-:Y:S10]  /*1ef0*/  BRA.U UP0, `(.L_x_134) ;  /* 0xfffffffd00147547 */ /* 0x000ff4000b83ffff */
[----:B------:R-:W0:Y:S01]  /*1f00*/  LDCU UR5, c[0x0][0x3a4] ;  /* 0x00007480ff0577ac */ /* 0x000e220008000800 */
[----:B------:R-:W-:-:S12]  /*1f10*/  ULOP3.LUT UR4, UR16, 0xfffffff8, URZ, 0xc0, !UPT ;  /* 0xfffffff810047892 */ /* 0x000fd8000f8ec0ff */
.L_x_133:
        /* <DEDUP_REMOVED lines=11> */
[----:B------:R-:W2:Y:S01]  /*1fd0*/  LDCU.128 UR20, c[0x0][0x390] ;  /* 0x00007200ff1477ac */ /* 0x000ea20008000c00 */
[----:B01----:R-:W-:Y:S01]  /*1fe0*/  MOV R15, UR5 ;  /* 0x00000005000f7c02 */ /* 0x003fe20008000f00 */
[----:B------:R-:W-:Y:S02]  /*1ff0*/  IMAD R11, R5, UR5, RZ ;  /* 0x00000005050b7c24 */ /* 0x000fe4000f8e02ff */
[----:B------:R-:W-:Y:S02]  /*2000*/  IMAD.U32 R14, RZ, RZ, UR4 ;  /* 0x00000004ff0e7e24 */ /* 0x000fe4000f8e00ff */
[----:B------:R-:W-:Y:S02]  /*2010*/  IMAD R17, R7, UR16, RZ ;  /* 0x0000001007117c24 */ /* 0x000fe4000f8e02ff */
[----:B------:R-:W-:-:S04]  /*2020*/  IMAD.WIDE.U32 R12, R5, UR4, R26 ;  /* 0x00000004050c7c25 */ /* 0x000fc8000f8e001a */
[----:B------:R-:W-:Y:S02]  /*2030*/  IMAD R11, R4, UR4, R11 ;  /* 0x00000004040b7c24 */ /* 0x000fe4000f8e020b */
[----:B------:R-:W-:-:S04]  /*2040*/  IMAD.WIDE.U32 R14, R6, UR16, R14 ;  /* 0x00000010060e7c25 */ /* 0x000fc8000f8e000e */
[----:B------:R-:W-:Y:S01]  /*2050*/  IMAD R17, R6, UR17, R17 ;  /* 0x0000001106117c24 */ /* 0x000fe2000f8e0211 */
[----:B--2---:R-:W-:Y:S01]  /*2060*/  LEA R24, P1, R12, UR22, 0x3 ;  /* 0x000000160c187c11 */ /* 0x004fe2000f8218ff */
[----:B------:R-:W-:Y:S01]  /*2070*/  IMAD.IADD R11, R13, 0x1, R11 ;  /* 0x000000010d0b7824 */ /* 0x000fe200078e020b */
[----:B------:R-:W-:Y:S01]  /*2080*/  LEA R10, P0, R14, UR20, 0x3 ;  /* 0x000000140e0a7c11 */ /* 0x000fe2000f8018ff */
[----:B------:R-:W-:-:S03]  /*2090*/  IMAD.IADD R13, R17, 0x1, R15 ;  /* 0x00000001110d7824 */ /* 0x000fc600078e020f */
[----:B------:R-:W-:Y:S02]  /*20a0*/  LEA.HI.X R25, R12, UR23, R11, 0x3, P1 ;  /* 0x000000170c197c11 */ /* 0x000fe400088f1c0b */
[----:B------:R-:W-:-:S03]  /*20b0*/  LEA.HI.X R11, R14, UR21, R13, 0x3, P0 ;  /* 0x000000150e0b7c11 */ /* 0x000fc600080f1c0d */
[----:B------:R-:W2:Y:S04]  /*20c0*/  LDG.E.64 R18, desc[UR12][R24.64] ;  /* 0x0000000c18127981 */ /* 0x000ea8000c1e1b00 */
[----:B------:R-:W2:Y:S01]  /*20d0*/  LDG.E.64 R20, desc[UR12][R10.64] ;  /* 0x0000000c0a147981 */ /* 0x000ea2000c1e1b00 */
[----:B------:R-:W-:-:S03]  /*20e0*/  IADD3 R28, P0, PT, R24, UR10, RZ ;  /* 0x0000000a181c7c10 */ /* 0x000fc6000ff1e0ff */
[----:B------:R-:W3:Y:S01]  /*20f0*/  LDG.E.64 R16, desc[UR12][R10.64+0x8] ;  /* 0x0000080c0a107981 */ /* 0x000ee2000c1e1b00 */
[----:B------:R-:W-:Y:S02]  /*2100*/  IADD3.X R29, PT, PT, R25, UR11, RZ, P0, !PT ;  /* 0x0000000b191d7c10 */ /* 0x000fe400087fe4ff */
[----:B------:R-:W-:Y:S01]  /*2110*/  IADD3 R12, P0, PT, R28, UR10, RZ ;  /* 0x0000000a1c0c7c10 */ /* 0x000fe2000ff1e0ff */
[----:B------:R-:W4:Y:S04]  /*2120*/  LDG.E.64 R24, desc[UR12][R10.64+0x10] ;  /* 0x0000100c0a187981 */ /* 0x000f28000c1e1b00 */
[----:B------:R-:W3:Y:S01]  /*2130*/  LDG.E.64 R14, desc[UR12][R28.64] ;  /* 0x0000000c1c0e7981 */ /* 0x000ee2000c1e1b00 */
[----:B------:R-:W-:Y:S01]  /*2140*/  IADD3.X R13, PT, PT, R29, UR11, RZ, P0, !PT ;  /* 0x0000000b1d0d7c10 */ /* 0x000fe200087fe4ff */
[----:B--2---:R-:W-:Y:S01]  /*2150*/  DFMA R18, R20, R18, R22 ;  /* 0x000000121412722b */ /* 0x004fe20000000016 */
[----:B------:R-:W-:-:S03]  /*2160*/  IADD3 R20, P0, PT, R12, UR10, RZ ;  /* 0x0000000a0c147c10 */ /* 0x000fc6000ff1e0ff */
[----:B------:R-:W4:Y:S01]  /*2170*/  LDG.E.64 R22, desc[UR12][R12.64] ;  /* 0x0000000c0c167981 */ /* 0x000f22000c1e1b00 */
[----:B------:R-:W-:-:S06]  /*2180*/  IADD3.X R21, PT, PT, R13, UR11, RZ, P0, !PT ;  /* 0x0000000b0d157c10 */ /* 0x000fcc00087fe4ff */
[----:B------:R-:W2:Y:S04]  /*2190*/  LDG.E.64 R20, desc[UR12][R20.64] ;  /* 0x0000000c14147981 */ /* 0x000ea8000c1e1b00 */
[----:B------:R-:W2:Y:S01]  /*21a0*/  LDG.E.64 R12, desc[UR12][R10.64+0x18] ;  /* 0x0000180c0a0c7981 */ /* 0x000ea2000c1e1b00 */
[----:B---3--:R-:W-:Y:S01]  /*21b0*/  DFMA R14, R16, R14, R18 ;  /* 0x0000000e100e722b */ /* 0x008fe20000000012 */
[----:B------:R-:W-:-:S04]  /*21c0*/  UIADD3 UR4, UP1, UPT, UR4, 0x4, URZ ;  /* 0x0000000404047890 */ /* 0x000fc8000ff3e0ff */
[----:B------:R-:W-:-:S03]  /*21d0*/  UIADD3.X UR5, UPT, UPT, URZ, UR5, URZ, UP1, !UPT ;  /* 0x00000005ff057290 */ /* 0x000fc60008ffe4ff */
[----:B----4-:R-:W-:-:S08]  /*21e0*/  DFMA R22, R24, R22, R14 ;  /* 0x000000161816722b */ /* 0x010fd0000000000e */
[----:B--2---:R-:W-:-:S11]  /*21f0*/  DFMA R22, R12, R20, R22 ;  /* 0x000000140c16722b */ /* 0x004fd60000000016 */
.L_x_136:
[----:B------:R-:W-:Y:S05]  /*2200*/  BRA.U !UP0, `(.L_x_135) ;  /* 0x0000000108c87547 */ /* 0x000fea000b800000 */
[----:B------:R-:W-:Y:S02]  /*2210*/  UISETP.NE.U32.AND UP1, UPT, UR15, 0x1, UPT ;  /* 0x000000010f00788c */ /* 0x000fe4000bf25070 */
[----:B------:R-:W-:Y:S02]  /*2220*/  ULOP3.LUT UR9, UR16, 0x1, URZ, 0xc0, !UPT ;  /* 0x0000000110097892 */ /* 0x000fe4000f8ec0ff */
[----:B------:R-:W-:Y:S02]  /*2230*/  UISETP.NE.AND.EX UP1, UPT, URZ, URZ, UPT, UP1 ;  /* 0x000000ffff00728c */ /* 0x000fe4000bf25310 */
[----:B------:R-:W-:-:S04]  /*2240*/  UISETP.NE.U32.AND UP0, UPT, UR9, 0x1, UPT ;  /* 0x000000010900788c */ /* 0x000fc8000bf05070 */
[----:B------:R-:W-:-:S03]  /*2250*/  UISETP.NE.U32.AND.EX UP0, UPT, URZ, URZ, UPT, UP0 ;  /* 0x000000ffff00728c */ /* 0x000fc6000bf05100 */
[----:B------:R-:W-:Y:S08]  /*2260*/  BRA.U !UP1, `(.L_x_137) ;  /* 0x0000000109647547 */ /* 0x000ff0000b800000 */
[----:B------:R-:W2:Y:S01]  /*2270*/  LDCU.128 UR20, c[0x0][0x390] ;  /* 0x00007200ff1477ac */ /* 0x000ea20008000c00 */
[----:B------:R-:W-:Y:S01]  /*2280*/  MOV R14, UR4 ;  /* 0x00000004000e7c02 */ /* 0x000fe20008000f00 */
[----:B01----:R-:W-:Y:S02]  /*2290*/  IMAD.U32 R15, RZ, RZ, UR5 ;  /* 0x00000005ff0f7e24 */ /* 0x003fe4000f8e00ff */
[----:B------:R-:W-:Y:S02]  /*22a0*/  IMAD R11, R7, UR16, RZ ;  /* 0x00000010070b7c24 */ /* 0x000fe4000f8e02ff */
[C---:B------:R-:W-:Y:S02]  /*22b0*/  IMAD R17, R5.reuse, UR5, RZ ;  /* 0x0000000505117c24 */ /* 0x040fe4000f8e02ff */
[----:B------:R-:W-:-:S04]  /*22c0*/  IMAD.WIDE.U32 R12, R5, UR4, R26 ;  /* 0x00000004050c7c25 */ /* 0x000fc8000f8e001a */
[----:B------:R-:W-:Y:S02]  /*22d0*/  IMAD R17, R4, UR4, R17 ;  /* 0x0000000404117c24 */ /* 0x000fe4000f8e0211 */
[----:B------:R-:W-:-:S04]  /*22e0*/  IMAD.WIDE.U32 R14, R6, UR16, R14 ;  /* 0x00000010060e7c25 */ /* 0x000fc8000f8e000e */
[----:B------:R-:W-:Y:S01]  /*22f0*/  IMAD R11, R6, UR17, R11 ;  /* 0x00000011060b7c24 */ /* 0x000fe2000f8e020b */
[----:B--2---:R-:W-:Y:S01]  /*2300*/  LEA R10, P1, R12, UR22, 0x3 ;  /* 0x000000160c0a7c11 */ /* 0x004fe2000f8218ff */
[----:B------:R-:W-:Y:S01]  /*2310*/  IMAD.IADD R17, R13, 0x1, R17 ;  /* 0x000000010d117824 */ /* 0x000fe200078e0211 */
[----:B------:R-:W-:Y:S02]  /*2320*/  LEA R18, P0, R14, UR20, 0x3 ;  /* 0x000000140e127c11 */ /* 0x000fe4000f8018ff */
[----:B------:R-:W-:Y:S02]  /*2330*/  IADD3 R13, PT, PT, R11, R15, RZ ;  /* 0x0000000f0b0d7210 */ /* 0x000fe40007ffe0ff */
[----:B------:R-:W-:Y:S02]  /*2340*/  LEA.HI.X R11, R12, UR23, R17, 0x3, P1 ;  /* 0x000000170c0b7c11 */ /* 0x000fe400088f1c11 */
[----:B------:R-:W-:Y:S02]  /*2350*/  LEA.HI.X R19, R14, UR21, R13, 0x3, P0 ;  /* 0x000000150e137c11 */ /* 0x000fe400080f1c0d */
[----:B------:R-:W-:Y:S01]  /*2360*/  IADD3 R12, P0, PT, R10, UR10, RZ ;  /* 0x0000000a0a0c7c10 */ /* 0x000fe2000ff1e0ff */
[----:B------:R-:W2:Y:S04]  /*2370*/  LDG.E.64 R14, desc[UR12][R10.64] ;  /* 0x0000000c0a0e7981 */ /* 0x000ea8000c1e1b00 */
[----:B------:R-:W2:Y:S01]  /*2380*/  LDG.E.64 R16, desc[UR12][R18.64] ;  /* 0x0000000c12107981 */ /* 0x000ea2000c1e1b00 */
[----:B------:R-:W-:-:S03]  /*2390*/  IADD3.X R13, PT, PT, R11, UR11, RZ, P0, !PT ;  /* 0x0000000b0b0d7c10 */ /* 0x000fc600087fe4ff */
[----:B------:R-:W3:Y:S04]  /*23a0*/  LDG.E.64 R20, desc[UR12][R18.64+0x8] ;  /* 0x0000080c12147981 */ /* 0x000ee8000c1e1b00 */
[----:B------:R-:W3:Y:S01]  /*23b0*/  LDG.E.64 R12, desc[UR12][R12.64] ;  /* 0x0000000c0c0c7981 */ /* 0x000ee2000c1e1b00 */
[----:B------:R-:W-:-:S04]  /*23c0*/  UIADD3 UR4, UP1, UPT, UR4, 0x2, URZ ;  /* 0x0000000204047890 */ /* 0x000fc8000ff3e0ff */
[----:B------:R-:W-:Y:S01]  /*23d0*/  UIADD3.X UR5, UPT, UPT, URZ, UR5, URZ, UP1, !UPT ;  /* 0x00000005ff057290 */ /* 0x000fe20008ffe4ff */
[----:B--2---:R-:W-:-:S08]  /*23e0*/  DFMA R14, R16, R14, R22 ;  /* 0x0000000e100e722b */ /* 0x004fd00000000016 */
[----:B---3--:R-:W-:-:S11]  /*23f0*/  DFMA R22, R20, R12, R14 ;  /* 0x0000000c1416722b */ /* 0x008fd6000000000e */
.L_x_137:
[----:B------:R-:W-:Y:S05]  /*2400*/  BRA.U UP0, `(.L_x_135) ;  /* 0x0000000100487547 */ /* 0x000fea000b800000 */
[----:B------:R-:W2:Y:S01]  /*2410*/  LDCU.128 UR20, c[0x0][0x390] ;  /* 0x00007200ff1477ac */ /* 0x000ea20008000c00 */
[----:B01----:R-:W-:Y:S02]  /*2420*/  IMAD R15, R5, UR5, RZ ;  /* 0x00000005050f7c24 */ /* 0x003fe4000f8e02ff */
[----:B------:R-:W-:Y:S02]  /*2430*/  IMAD.U32 R12, RZ, RZ, UR4 ;  /* 0x00000004ff0c7e24 */ /* 0x000fe4000f8e00ff */
[----:B------:R-:W-:Y:S02]  /*2440*/  IMAD.U32 R13, RZ, RZ, UR5 ;  /* 0x00000005ff0d7e24 */ /* 0x000fe4000f8e00ff */
[----:B------:R-:W-:Y:S02]  /*2450*/  IMAD R7, R7, UR16, RZ ;  /* 0x0000001007077c24 */ /* 0x000fe4000f8e02ff */
[----:B------:R-:W-:-:S04]  /*2460*/  IMAD.WIDE.U32 R10, R5, UR4, R26 ;  /* 0x00000004050a7c25 */ /* 0x000fc8000f8e001a */
[----:B------:R-:W-:Y:S02]  /*2470*/  IMAD R5, R4, UR4, R15 ;  /* 0x0000000404057c24 */ /* 0x000fe4000f8e020f */
[----:B------:R-:W-:-:S03]  /*2480*/  IMAD.WIDE.U32 R12, R6, UR16, R12 ;  /* 0x00000010060c7c25 */ /* 0x000fc6000f8e000c */
[----:B------:R-:W-:Y:S01]  /*2490*/  IADD3 R5, PT, PT, R11, R5, RZ ;  /* 0x000000050b057210 */ /* 0x000fe20007ffe0ff */
[----:B------:R-:W-:Y:S01]  /*24a0*/  IMAD R7, R6, UR17, R7 ;  /* 0x0000001106077c24 */ /* 0x000fe2000f8e0207 */
[----:B--2---:R-:W-:Y:S02]  /*24b0*/  LEA R6, P1, R10, UR22, 0x3 ;  /* 0x000000160a067c11 */ /* 0x004fe4000f8218ff */
[----:B------:R-:W-:Y:S01]  /*24c0*/  LEA R4, P0, R12, UR20, 0x3 ;  /* 0x000000140c047c11 */ /* 0x000fe2000f8018ff */
[----:B------:R-:W-:Y:S01]  /*24d0*/  IMAD.IADD R11, R7, 0x1, R13 ;  /* 0x00000001070b7824 */ /* 0x000fe200078e020d */
[----:B------:R-:W-:-:S04]  /*24e0*/  LEA.HI.X R7, R10, UR23, R5, 0x3, P1 ;  /* 0x000000170a077c11 */ /* 0x000fc800088f1c05 */
[----:B------:R-:W-:Y:S02]  /*24f0*/  LEA.HI.X R5, R12, UR21, R11, 0x3, P0 ;  /* 0x000000150c057c11 */ /* 0x000fe400080f1c0b */
[----:B------:R-:W2:Y:S04]  /*2500*/  LDG.E.64 R6, desc[UR12][R6.64] ;  /* 0x0000000c06067981 */ /* 0x000ea8000c1e1b00 */
[----:B------:R-:W2:Y:S02]  /*2510*/  LDG.E.64 R4, desc[UR12][R4.64] ;  /* 0x0000000c04047981 */ /* 0x000ea4000c1e1b00 */
[----:B--2---:R-:W-:-:S11]  /*2520*/  DFMA R22, R4, R6, R22 ;  /* 0x000000060416722b */ /* 0x004fd60000000016 */
.L_x_135:
[----:B------:R-:W2:Y:S01]  /*2530*/  S2R R5, SR_TID.X ;  /* 0x0000000000057919 */ /* 0x000ea20000002100 */
[----:B------:R-:W3:Y:S01]  /*2540*/  LDCU UR4, c[0x0][0x388] ;  /* 0x00007100ff0477ac */ /* 0x000ee20008000800 */
[C---:B--2---:R-:W-:Y:S01]  /*2550*/  IMAD R5, R0.reuse, 0x80, R5 ;  /* 0x0000008000057824 */ /* 0x044fe200078e0205 */
[----:B------:R-:W-:-:S04]  /*2560*/  IADD3 R0, PT, PT, R0, 0x1, RZ ;  /* 0x0000000100007810 */ /* 0x000fc80007ffe0ff */
[----:B------:R-:W-:Y:S02]  /*2570*/  SHF.R.S32.HI R6, RZ, 0x1f, R5 ;  /* 0x0000001fff067819 */ /* 0x000fe40000011405 */
[----:B------:R-:W-:-:S04]  /*2580*/  LEA R4, P0, R5, R8, 0x3 ;  /* 0x0000000805047211 */ /* 0x000fc800078018ff */
[----:B------:R-:W-:Y:S02]  /*2590*/  LEA.HI.X R5, R5, R9, R6, 0x3, P0 ;  /* 0x0000000905057211 */ /* 0x000fe400000f1c06 */
[----:B---3--:R-:W-:-:S03]  /*25a0*/  ISETP.NE.AND P0, PT, R0, UR4, PT ;  /* 0x0000000400007c0c */ /* 0x008fc6000bf05270 */
[----:B------:R2:W-:Y:S10]  /*25b0*/  STG.E.64 desc[UR12][R4.64], R22 ;  /* 0x0000001604007986 */ /* 0x0005f4000c101b0c */
[----:B0-----:R-:W-:Y:S05]  /*25c0*/  @!P0 EXIT ;  /* 0x000000000000894d */ /* 0x001fea0003800000 */
[----:B------:R-:W-:Y:S05]  /*25d0*/  BRA `(.L_x_138) ;  /* 0xfffffff000587947 */ /* 0x000fea000383ffff */
        .weak           $__internal_2_$__cuda_sm20_div_u64
        .type           $__internal_2_$__cuda_sm20_div_u64,@function
        .size           $__internal_2_$__cuda_sm20_div_u64,(.L_x_492 - $__internal_2_$__cuda_sm20_div_u64)
$__internal_2_$__cuda_sm20_div_u64:
[----:B------:R-:W0:Y:S08]  /*25e0*/  I2F.U64.RP R15, UR6 ;  /* 0x00000006000f7d12 */ /* 0x000e300008309000 */
[----:B0-----:R-:W0:Y:S02]  /*25f0*/  MUFU.RCP R15, R15 ;  /* 0x0000000f000f7308 */ /* 0x001e240000001000 */
[----:B0-----:R-:W-:-:S06]  /*2600*/  VIADD R10, R15, 0x1ffffffe ;  /* 0x1ffffffe0f0a7836 */ /* 0x001fcc0000000000 */
[----:B------:R-:W0:Y:S02]  /*2610*/  F2I.U64.TRUNC R10, R10 ;  /* 0x0000000a000a7311 */ /* 0x000e24000020d800 */
[----:B0-----:R-:W-:-:S04]  /*2620*/  IMAD.WIDE.U32 R6, R10, UR6, RZ ;  /* 0x000000060a067c25 */ /* 0x001fc8000f8e00ff */
[----:B------:R-:W-:Y:S01]  /*2630*/  IMAD R7, R10, UR7, R7 ;  /* 0x000000070a077c24 */ /* 0x000fe2000f8e0207 */
[----:B------:R-:W-:-:S03]  /*2640*/  IADD3 R17, P0, PT, RZ, -R6, RZ ;  /* 0x80000006ff117210 */ /* 0x000fc60007f1e0ff */
[----:B------:R-:W-:Y:S02]  /*2650*/  IMAD R7, R11, UR6, R7 ;  /* 0x000000060b077c24 */ /* 0x000fe4000f8e0207 */
[----:B------:R-:W-:-:S04]  /*2660*/  IMAD.HI.U32 R6, R10, R17, RZ ;  /* 0x000000110a067227 */ /* 0x000fc800078e00ff */
[----:B------:R-:W-:Y:S01]  /*2670*/  IMAD.X R19, RZ, RZ, ~R7, P0 ;  /* 0x000000ffff137224 */ /* 0x000fe200000e0e07 */
[----:B------:R-:W-:-:S03]  /*2680*/  MOV R7, R10 ;  /* 0x0000000a00077202 */ /* 0x000fc60000000f00 */
[-C--:B------:R-:W-:Y:S02]  /*2690*/  IMAD R21, R11, R19.reuse, RZ ;  /* 0x000000130b157224 */ /* 0x080fe400078e02ff */
[----:B------:R-:W-:-:S04]  /*26a0*/  IMAD.WIDE.U32 R6, P0, R10, R19, R6 ;  /* 0x000000130a067225 */ /* 0x000fc80007800006 */
[----:B------:R-:W-:-:S04]  /*26b0*/  IMAD.HI.U32 R15, R11, R19, RZ ;  /* 0x000000130b0f7227 */ /* 0x000fc800078e00ff */
[----:B------:R-:W-:-:S04]  /*26c0*/  IMAD.HI.U32 R6, P1, R11, R17, R6 ;  /* 0x000000110b067227 */ /* 0x000fc80007820006 */
[----:B------:R-:W-:Y:S01]  /*26d0*/  IMAD.X R15, R15, 0x1, R11, P0 ;  /* 0x000000010f0f7824 */ /* 0x000fe200000e060b */
[----:B------:R-:W-:-:S04]  /*26e0*/  IADD3 R7, P3, PT, R21, R6, RZ ;  /* 0x0000000615077210 */ /* 0x000fc80007f7e0ff */
[----:B------:R-:W-:Y:S01]  /*26f0*/  IADD3.X R15, PT, PT, RZ, RZ, R15, P3, P1 ;  /* 0x000000ffff0f7210 */ /* 0x000fe20001fe240f */
[----:B------:R-:W-:-:S04]  /*2700*/  IMAD.WIDE.U32 R10, R7, UR6, RZ ;  /* 0x00000006070a7c25 */ /* 0x000fc8000f8e00ff */
[----:B------:R-:W-:Y:S01]  /*2710*/  IMAD R6, R7, UR7, R11 ;  /* 0x0000000707067c24 */ /* 0x000fe2000f8e020b */
[----:B------:R-:W-:-:S03]  /*2720*/  IADD3 R11, P0, PT, RZ, -R10, RZ ;  /* 0x8000000aff0b7210 */ /* 0x000fc60007f1e0ff */
[----:B------:R-:W-:Y:S02]  /*2730*/  IMAD R10, R15, UR6, R6 ;  /* 0x000000060f0a7c24 */ /* 0x000fe4000f8e0206 */
[----:B------:R-:W-:-:S04]  /*2740*/  IMAD.HI.U32 R6, R7, R11, RZ ;  /* 0x0000000b07067227 */ /* 0x000fc800078e00ff */
[----:B------:R-:W-:-:S04]  /*2750*/  IMAD.X R10, RZ, RZ, ~R10, P0 ;  /* 0x000000ffff0a7224 */ /* 0x000fc800000e0e0a */
[----:B------:R-:W-:-:S04]  /*2760*/  IMAD.WIDE.U32 R6, P0, R7, R10, R6 ;  /* 0x0000000a07067225 */ /* 0x000fc80007800006 */
[C---:B------:R-:W-:Y:S02]  /*2770*/  IMAD R17, R15.reuse, R10, RZ ;  /* 0x0000000a0f117224 */ /* 0x040fe400078e02ff */
[----:B------:R-:W-:-:S04]  /*2780*/  IMAD.HI.U32 R6, P1, R15, R11, R6 ;  /* 0x0000000b0f067227 */ /* 0x000fc80007820006 */
[----:B------:R-:W-:Y:S01]  /*2790*/  IMAD.HI.U32 R10, R15, R10, RZ ;  /* 0x0000000a0f0a7227 */ /* 0x000fe200078e00ff */
[----:B------:R-:W-:-:S03]  /*27a0*/  IADD3 R11, P3, PT, R17, R6, RZ ;  /* 0x00000006110b7210 */ /* 0x000fc60007f7e0ff */
[----:B------:R-:W-:Y:S01]  /*27b0*/  IMAD.MOV.U32 R7, RZ, RZ, RZ ;  /* 0x000000ffff077224 */ /* 0x000fe200078e00ff */
[----:B------:R-:W-:Y:S01]  /*27c0*/  IADD3.X R15, PT, PT, R10, R15, RZ, P0, !PT ;  /* 0x0000000f0a0f7210 */ /* 0x000fe200007fe4ff */
[----:B------:R-:W-:-:S03]  /*27d0*/  IMAD.HI.U32 R6, R11, R13, RZ ;  /* 0x0000000d0b067227 */ /* 0x000fc600078e00ff */
[----:B------:R-:W-:Y:S01]  /*27e0*/  IADD3.X R15, PT, PT, RZ, RZ, R15, P3, P1 ;  /* 0x000000ffff0f7210 */ /* 0x000fe20001fe240f */
[----:B------:R-:W-:-:S04]  /*27f0*/  IMAD.WIDE.U32 R6, R11, R14, R6 ;  /* 0x0000000e0b067225 */ /* 0x000fc800078e0006 */
[C---:B------:R-:W-:Y:S02]  /*2800*/  IMAD R11, R15.reuse, R14, RZ ;  /* 0x0000000e0f0b7224 */ /* 0x040fe400078e02ff */
[----:B------:R-:W-:-:S04]  /*2810*/  IMAD.HI.U32 R6, P0, R15, R13, R6 ;  /* 0x0000000d0f067227 */ /* 0x000fc80007800006 */
[----:B------:R-:W-:Y:S01]  /*2820*/  IMAD.HI.U32 R10, R15, R14, RZ ;  /* 0x0000000e0f0a7227 */ /* 0x000fe200078e00ff */
[----:B------:R-:W-:-:S03]  /*2830*/  IADD3 R11, P1, PT, R11, R6, RZ ;  /* 0x000000060b0b7210 */ /* 0x000fc60007f3e0ff */
[----:B------:R-:W-:Y:S02]  /*2840*/  IMAD.X R10, RZ, RZ, R10, P0 ;  /* 0x000000ffff0a7224 */ /* 0x000fe400000e060a */
[----:B------:R-:W-:-:S03]  /*2850*/  IMAD.WIDE.U32 R6, R11, UR6, RZ ;  /* 0x000000060b067c25 */ /* 0x000fc6000f8e00ff */
[----:B------:R-:W-:Y:S01]  /*2860*/  IADD3.X R10, PT, PT, RZ, R10, RZ, P1, !PT ;  /* 0x0000000aff0a7210 */ /* 0x000fe20000ffe4ff */
[C---:B------:R-:W-:Y:S01]  /*2870*/  IMAD R7, R11.reuse, UR7, R7 ;  /* 0x000000070b077c24 */ /* 0x040fe2000f8e0207 */
[----:B------:R-:W-:Y:S02]  /*2880*/  IADD3 R17, P1, PT, -R6, R13, RZ ;  /* 0x0000000d06117210 */ /* 0x000fe40007f3e1ff */
[----:B------:R-:W-:Y:S01]  /*2890*/  IADD3 R6, P3, PT, R11, 0x1, RZ ;  /* 0x000000010b067810 */ /* 0x000fe20007f7e0ff */
[----:B------:R-:W-:Y:S01]  /*28a0*/  IMAD R7, R10, UR6, R7 ;  /* 0x000000060a077c24 */ /* 0x000fe2000f8e0207 */
[----:B------:R-:W-:-:S03]  /*28b0*/  ISETP.GE.U32.AND P0, PT, R17, UR6, PT ;  /* 0x0000000611007c0c */ /* 0x000fc6000bf06070 */
[----:B------:R-:W-:Y:S01]  /*28c0*/  IMAD.X R16, R14, 0x1, ~R7, P1 ;  /* 0x000000010e107824 */ /* 0x000fe200008e0e07 */
[----:B------:R-:W-:Y:S01]  /*28d0*/  IADD3 R14, P1, PT, R17, -UR6, RZ ;  /* 0x80000006110e7c10 */ /* 0x000fe2000ff3e0ff */
[----:B------:R-:W-:-:S03]  /*28e0*/  IMAD.X R13, RZ, RZ, R10, P3 ;  /* 0x000000ffff0d7224 */ /* 0x000fc600018e060a */
[C---:B------:R-:W-:Y:S02]  /*28f0*/  ISETP.GE.U32.AND.EX P0, PT, R16.reuse, UR7, PT, P0 ;  /* 0x0000000710007c0c */ /* 0x040fe4000bf06100 */
[----:B------:R-:W-:Y:S02]  /*2900*/  IADD3.X R15, PT, PT, R16, ~UR7, RZ, P1, !PT ;  /* 0x80000007100f7c10 */ /* 0x000fe40008ffe4ff */
[----:B------:R-:W-:Y:S02]  /*2910*/  SEL R14, R14, R17, P0 ;  /* 0x000000110e0e7207 */ /* 0x000fe40000000000 */
[----:B------:R-:W-:Y:S02]  /*2920*/  SEL R7, R6, R11, P0 ;  /* 0x0000000b06077207 */ /* 0x000fe40000000000 */
[----:B------:R-:W-:Y:S02]  /*2930*/  SEL R11, R15, R16, P0 ;  /* 0x000000100f0b7207 */ /* 0x000fe40000000000 */
[----:B------:R-:W-:Y:S01]  /*2940*/  SEL R6, R13, R10, P0 ;  /* 0x0000000a0d067207 */ /* 0x000fe20000000000 */
[----:B------:R-:W-:Y:S01]  /*2950*/  IMAD.MOV.U32 R13, RZ, RZ, 0x0 ;  /* 0x00000000ff0d7424 */ /* 0x000fe200078e00ff */
[----:B------:R-:W-:-:S02]  /*2960*/  ISETP.GE.U32.AND P0, PT, R14, UR6, PT ;  /* 0x000000060e007c0c */ /* 0x000fc4000bf06070 */
[----:B------:R-:W-:Y:S02]  /*2970*/  IADD3 R10, P3, PT, R7, 0x1, RZ ;  /* 0x00000001070a7810 */ /* 0x000fe40007f7e0ff */
[----:B------:R-:W-:Y:S02]  /*2980*/  ISETP.GE.U32.AND.EX P0, PT, R11, UR7, PT, P0 ;  /* 0x000000070b007c0c */ /* 0x000fe4000bf06100 */
[----:B------:R-:W-:Y:S02]  /*2990*/  ISETP.NE.U32.AND P1, PT, RZ, UR6, PT ;  /* 0x00000006ff007c0c */ /* 0x000fe4000bf25070 */
[----:B------:R-:W-:Y:S02]  /*29a0*/  IADD3.X R11, PT, PT, RZ, R6, RZ, P3, !PT ;  /* 0x00000006ff0b7210 */ /* 0x000fe40001ffe4ff */
[----:B------:R-:W-:Y:S02]  /*29b0*/  ISETP.NE.AND.EX P1, PT, RZ, UR7, PT, P1 ;  /* 0x00000007ff007c0c */ /* 0x000fe4000bf25310 */
[----:B------:R-:W-:-:S02]  /*29c0*/  SEL R10, R10, R7, P0 ;  /* 0x000000070a0a7207 */ /* 0x000fc40000000000 */
[----:B------:R-:W-:Y:S02]  /*29d0*/  SEL R11, R11, R6, P0 ;  /* 0x000000060b0b7207 */ /* 0x000fe40000000000 */
[----:B------:R-:W-:Y:S02]  /*29e0*/  SEL R10, R10, 0xffffffff, P1 ;  /* 0xffffffff0a0a7807 */ /* 0x000fe40000800000 */
[----:B------:R-:W-:Y:S01]  /*29f0*/  SEL R11, R11, 0xffffffff, P1 ;  /* 0xffffffff0b0b7807 */ /* 0x000fe20000800000 */
[----:B------:R-:W-:Y:S06]  /*2a00*/  RET.REL.NODEC R12 `(_ZN3cub18CUB_300001_SM_10006detail9transform16transform_kernelINS2_10policy_hubILb1EN4cuda3std3__45tupleIJN6thrust24THRUST_300001_SM_1000_NS17counting_iteratorImNSA_11use_defaultESC_SC_EEEEEE10policy1000El5MulTYNSA_6detail15normal_iteratorINSA_10device_ptrIdEEEEJSD_EEEvT0_iT1_T2_DpNS2_10kernel_argIT3_EE) ;  /* 0xffffffd40c7c7950 */ /* 0x000fec0003c3ffff */
.L_x_139:
        /* <DEDUP_REMOVED lines=15> */
.L_x_492:


//--------------------- .text._ZN3cub18CUB_300001_SM_10006detail9transform16transform_kernelINS2_10policy_hubILb1EN4cuda3std3__45tupleIJN6thrust24THRUST_300001_SM_1000_NS17counting_iteratorImNSA_11use_defaultESC_SC_EEEEEE10policy1000Ei5MulTYNSA_6detail15normal_iteratorINSA_10device_ptrIdEEEEJSD_EEEvT0_iT1_T2_DpNS2_10kernel_argIT3_EE --------------------------
	.section	.text._ZN3cub18CUB_300001_SM_10006detail9transform16transform_kernelINS2_10policy_hubILb1EN4cuda3std3__45tupleIJN6thrust24THRUST_300001_SM_1000_NS17counting_iteratorImNSA_11use_defaultESC_SC_EEEEEE10policy1000Ei5MulTYNSA_6detail15normal_iteratorINSA_10device_ptrIdEEEEJSD_EEEvT0_iT1_T2_DpNS2_10kernel_argIT3_EE,"ax",@progbits
	.align	128
        .global         _ZN3cub18CUB_300001_SM_10006detail9transform16transform_kernelINS2_10policy_hubILb1EN4cuda3std3__45tupleIJN6thrust24THRUST_300001_SM_1000_NS17counting_iteratorImNSA_11use_defaultESC_SC_EEEEEE10policy1000Ei5MulTYNSA_6detail15normal_iteratorINSA_10device_ptrIdEEEEJSD_EEEvT0_iT1_T2_DpNS2_10kernel_argIT3_EE
        .type           _ZN3cub18CUB_300001_SM_10006detail9transform16transform_kernelINS2_10policy_hubILb1EN4cuda3std3__45tupleIJN6thrust24THRUST_300001_SM_1000_NS17counting_iteratorImNSA_11use_defaultESC_SC_EEEEEE10policy1000Ei5MulTYNSA_6detail15normal_iteratorINSA_10device_ptrIdEEEEJSD_EEEvT0_iT1_T2_DpNS2_10kernel_argIT3_EE,@function
        .size           _ZN3cub18CUB_300001_SM_10006detail9transform16transform_kernelINS2_10policy_hubILb1EN4cuda3std3__45tupleIJN6thrust24THRUST_300001_SM_1000_NS17counting_iteratorImNSA_11use_defaultESC_SC_EEEEEE10policy1000Ei5MulTYNSA_6detail15normal_iteratorINSA_10device_ptrIdEEEEJSD_EEEvT0_iT1_T2_DpNS2_10kernel_argIT3_EE,(.L_x_493 - _ZN3cub18CUB_300001_SM_10006detail9transform16transform_kernelINS2_10policy_hubILb1EN4cuda3std3__45tupleIJN6thrust24THRUST_300001_SM_1000_NS17counting_iteratorImNSA_11use_defaultESC_SC_EEEEEE10policy1000Ei5MulTYNSA_6detail15normal_iteratorINSA_10device_ptrIdEEEEJSD_EEEvT0_iT1_T2_DpNS2_10kernel_argIT3_EE)
        .other          _ZN3cub18CUB_300001_SM_10006detail9transform16transform_kernelINS2_10policy_hubILb1EN4cuda3std3__45tupleIJN6thrust24THRUST_300001_SM_1000_NS17counting_iteratorImNSA_11use_defaultESC_SC_EEEEEE10policy1000Ei5MulTYNSA_6detail15normal_iteratorINSA_10device_ptrIdEEEEJSD_EEEvT0_iT1_T2_DpNS2_10kernel_argIT3_EE,@"STO_CUDA_ENTRY STV_DEFAULT"
_ZN3cub18CUB_300001_SM_10006detail9transform16transform_kernelINS2_10policy_hubILb1EN4cuda3std3__45tupleIJN6thrust24THRUST_300001_SM_1000_NS17counting_iteratorImNSA_11use_defaultESC_SC_EEEEEE10policy1000Ei5MulTYNSA_6detail15normal_iteratorINSA_10device_ptrIdEEEEJSD_EEEvT0_iT1_T2_DpNS2_10kernel_argIT3_EE:
.text._ZN3cub18CUB_300001_SM_10006detail9transform16transform_kernelINS2_10policy_hubILb1EN4cuda3std3__45tupleIJN6thrust24THRUST_300001_SM_1000_NS17counting_iteratorImNSA_11use_defaultESC_SC_EEEEEE10policy1000Ei5MulTYNSA_6detail15normal_iteratorINSA_10device_ptrIdEEEEJSD_EEEvT0_iT1_T2_DpNS2_10kernel_argIT3_EE:
[----:B------:R-:W-:Y:S08]  /*0000*/  LDC R1, c[0x0][0x37c] ;  /* 0x0000df00ff017b82 */ /* 0x000ff00000000800 */
[----:B------:R-:W0:Y:S01]  /*0010*/  LDC.64 R6, c[0x0][0x380] ;  /* 0x0000e000ff067b82 */ /* 0x000e220000000a00 */
[----:B------:R-:W1:Y:S01]  /*0020*/  LDCU.64 UR4, c[0x0][0x3b0] ;  /* 0x00007600ff0477ac */ /* 0x000e620008000a00 */
[----:B------:R-:W2:Y:S06]  /*0030*/  LDCU.64 UR12, c[0x0][0x358] ;  /* 0x00006b00ff0c77ac */ /* 0x000eac0008000a00 */
[----:B------:R-:W3:Y:S01]  /*0040*/  S2UR UR14, SR_CTAID.X ;  /* 0x00000000000e79c3 */ /* 0x000ee20000002500 */
[----:B------:R-:W4:Y:S07]  /*0050*/  LDCU.64 UR6, c[0x0][0x3a0] ;  /* 0x00007400ff0677ac */ /* 0x000f2e0008000a00 */
[----:B------:R-:W5:Y:S01]  /*0060*/  LDC.64 R4, c[0x0][0x3a8] ;  /* 0x0000ea00ff047b82 */ /* 0x000f620000000a00 */
[----:B0-----:R-:W-:-:S04]  /*0070*/  IMAD.SHL.U32 R2, R7, 0x80, RZ ;  /* 0x0000008007027824 */ /* 0x001fc800078e00ff */
[----:B---3--:R-:W-:-:S04]  /*0080*/  IMAD R9, R2, UR14, RZ ;  /* 0x0000000e02097c24 */ /* 0x008fc8000f8e02ff */
[--C-:B------:R-:W-:Y:S01]  /*0090*/  IMAD.IADD R3, R6, 0x1, -R9.reuse ;  /* 0x0000000106037824 */ /* 0x100fe200078e0a09 */
[C---:B-1----:R-:W-:Y:S02]  /*00a0*/  IADD3 R0, P1, PT, R9.reuse, UR4, RZ ;  /* 0x0000000409007c10 */ /* 0x042fe4000ff3e0ff */
[----:B------:R-:W-:Y:S01]  /*00b0*/  SHF.R.S32.HI R6, RZ, 0x1f, R9 ;  /* 0x0000001fff067819 */ /* 0x000fe20000011409 */
[----:B-----5:R-:W-:Y:S01]  /*00c0*/  IMAD.WIDE R4, R9, 0x8, R4 ;  /* 0x0000000809047825 */ /* 0x020fe200078e0204 */
[CC--:B------:R-:W-:Y:S02]  /*00d0*/  ISETP.GT.AND P0, PT, R2.reuse, R3.reuse, PT ;  /* 0x000000030200720c */ /* 0x0c0fe40003f04270 */
[----:B------:R-:W-:Y:S02]  /*00e0*/  VIMNMX R2, PT, PT, R2, R3, PT ;  /* 0x0000000302027248 */ /* 0x000fe40003fe0100 */
[----:B------:R-:W-:-:S09]  /*00f0*/  IADD3.X R3, PT, PT, R6, UR5, RZ, P1, !PT ;  /* 0x0000000506037c10 */ /* 0x000fd20008ffe4ff */
[----:B--2-4-:R-:W-:Y:S05]  /*0100*/  @P0 BRA `(.L_x_140) ;  /* 0x0000001000980947 */ /* 0x014fea0003800000 */
        /* <DEDUP_REMOVED lines=12> */
[----:B------:R-:W-:Y:S01]  /*01d0*/  HFMA2 R11, -RZ, RZ, 0, 0 ;  /* 0x00000000ff0b7431 */ /* 0x000fe200000001ff */
[----:B------:R-:W-:-:S07]  /*01e0*/  LOP3.LUT R0, R7, 0x7ffffff8, RZ, 0xc0, !PT ;  /* 0x7ffffff807007812 */ /* 0x000fce00078ec0ff */
.L_x_143:
[C---:B01----:R-:W-:Y:S02]  /*01f0*/  IMAD R3, R11.reuse, 0x80, R13 ;  /* 0x000000800b037824 */ /* 0x043fe400078e020d */
[----:B------:R-:W-:Y:S02]  /*0200*/  VIADD R11, R11, 0x8 ;  /* 0x000000080b0b7836 */ /* 0x000fe40000000000 */
[C---:B------:R-:W-:Y:S02]  /*0210*/  VIADD R9, R3.reuse, 0x80 ;  /* 0x0000008003097836 */ /* 0x040fe40000000000 */
[----:B------:R-:W-:Y:S01]  /*0220*/  IMAD.WIDE.U32 R2, R3, 0x8, R4 ;  /* 0x0000000803027825 */ /* 0x000fe200078e0004 */
[----:B------:R-:W-:-:S03]  /*0230*/  ISETP.NE.AND P0, PT, R11, R0, PT ;  /* 0x000000000b00720c */ /* 0x000fc60003f05270 */
[----:B------:R-:W-:Y:S01]  /*0240*/  IMAD.WIDE R8, R9, 0x8, R4 ;  /* 0x0000000809087825 */ /* 0x000fe200078e0204 */
        /* <DEDUP_REMOVED lines=8> */
[----:B------:R-:W-:Y:S05]  /*02d0*/  @P0 BRA `(.L_x_143) ;  /* 0xfffffffc00c40947 */ /* 0x000fea000383ffff */
.L_x_142:
[----:B------:R-:W-:Y:S05]  /*02e0*/  @!P1 EXIT ;  /* 0x000000000000994d */ /* 0x000fea0003800000 */
[----:B------:R-:W-:Y:S02]  /*02f0*/  ISETP.GE.U32.AND P0, PT, R6, 0x4, PT ;  /* 0x000000040600780c */ /* 0x000fe40003f06070 */
[----:B0-----:R-:W-:-:S04]  /*0300*/  LOP3.LUT R8, R7, 0x3, RZ, 0xc0, !PT ;  /* 0x0000000307087812 */ /* 0x001fc800078ec0ff */
[----:B------:R-:W-:-:S07]  /*0310*/  ISETP.NE.AND P1, PT, R8, RZ, PT ;  /* 0x000000ff0800720c */ /* 0x000fce0003f25270 */
[----:B------:R-:W-:Y:S06]  /*0320*/  @!P0 BRA `(.L_x_144) ;  /* 0x00000000001c8947 */ /* 0x000fec0003800000 */
[C---:B-1----:R-:W-:Y:S01]  /*0330*/  LEA R3, R0.reuse, R13, 0x7 ;  /* 0x0000000d00037211 */ /* 0x042fe200078e38ff */
[----:B------:R-:W-:-:S04]  /*0340*/  VIADD R0, R0, 0x4 ;  /* 0x0000000400007836 */ /* 0x000fc80000000000 */
[----:B------:R-:W-:-:S05]  /*0350*/  IMAD.WIDE R2, R3, 0x8, R4 ;  /* 0x0000000803027825 */ /* 0x000fca00078e0204 */
[----:B------:R0:W-:Y:S04]  /*0360*/  STG.E.64 desc[UR12][R2.64], RZ ;  /* 0x000000ff02007986 */ /* 0x0001e8000c101b0c */
[----:B------:R0:W-:Y:S04]  /*0370*/  STG.E.64 desc[UR12][R2.64+0x400], RZ ;  /* 0x000400ff02007986 */ /* 0x0001e8000c101b0c */
[----:B------:R0:W-:Y:S04]  /*0380*/  STG.E.64 desc[UR12][R2.64+0x800], RZ ;  /* 0x000800ff02007986 */ /* 0x0001e8000c101b0c */
[----:B------:R0:W-:Y:S02]  /*0390*/  STG.E.64 desc[UR12][R2.64+0xc00], RZ ;  /* 0x000c00ff02007986 */ /* 0x0001e4000c101b0c */
.L_x_144:
[----:B------:R-:W-:Y:S05]  /*03a0*/  @!P1 EXIT ;  /* 0x000000000000994d */ /* 0x000fea0003800000 */
[----:B------:R-:W-:Y:S02]  /*03b0*/  ISETP.NE.AND P0, PT, R8, 0x1, PT ;  /* 0x000000010800780c */ /* 0x000fe40003f05270 */
[----:B------:R-:W-:-:S04]  /*03c0*/  LOP3.LUT R7, R7, 0x1, RZ, 0xc0, !PT ;  /* 0x0000000107077812 */ /* 0x000fc800078ec0ff */
[----:B------:R-:W-:-:S07]  /*03d0*/  ISETP.NE.U32.AND P1, PT, R7, 0x1, PT ;  /* 0x000000010700780c */ /* 0x000fce0003f25070 */
[C---:B01----:R-:W-:Y:S02]  /*03e0*/  @P0 IMAD R3, R0.reuse, 0x80, R13 ;  /* 0x0000008000030824 */ /* 0x043fe400078e020d */
[----:B------:R-:W-:Y:S02]  /*03f0*/  @P0 VIADD R0, R0, 0x2 ;  /* 0x0000000200000836 */ /* 0x000fe40000000000 */
[----:B------:R-:W-:-:S05]  /*0400*/  @P0 IMAD.WIDE R2, R3, 0x8, R4 ;  /* 0x0000000803020825 */ /* 0x000fca00078e0204 */
[----:B------:R0:W-:Y:S04]  /*0410*/  @P0 STG.E.64 desc[UR12][R2.64], RZ ;  /* 0x000000ff02000986 */ /* 0x0001e8000c101b0c */
[----:B------:R0:W-:Y:S01]  /*0420*/  @P0 STG.E.64 desc[UR12][R2.64+0x400], RZ ;  /* 0x000400ff02000986 */ /* 0x0001e2000c101b0c */
[----:B------:R-:W-:Y:S05]  /*0430*/  @P1 EXIT ;  /* 0x000000000000194d */ /* 0x000fea0003800000 */
[----:B0-----:R-:W-:-:S05]  /*0440*/  LEA R3, R0, R13, 0x7 ;  /* 0x0000000d00037211 */ /* 0x001fca00078e38ff */
[----:B------:R-:W-:-:S05]  /*0450*/  IMAD.WIDE R4, R3, 0x8, R4 ;  /* 0x0000000803047825 */ /* 0x000fca00078e0204 */
[----:B------:R-:W-:Y:S01]  /*0460*/  STG.E.64 desc[UR12][R4.64], RZ ;  /* 0x000000ff04007986 */ /* 0x000fe2000c101b0c */
[----:B------:R-:W-:Y:S05]  /*0470*/  EXIT ;  /* 0x000000000000794d */ /* 0x000fea0003800000 */
.L_x_141:
[----:B------:R-:W-:Y:S01]  /*0480*/  IMAD.MOV.U32 R2, RZ, RZ, RZ ;  /* 0x000000ffff027224 */ /* 0x000fe200078e00ff */
[----:B------:R-:W-:Y:S02]  /*0490*/  ULOP3.LUT UR10, UR8, 0x3, URZ, 0xc0, !UPT ;  /* 0x00000003080a7892 */ /* 0x000fe4000f8ec0ff */
[----:B------:R-:W-:-:S12]  /*04a0*/  ULOP3.LUT UR8, UR8, 0xfffffff8, URZ, 0xc0, !UPT ;  /* 0xfffffff808087892 */ /* 0x000fd8000f8ec0ff */
.L_x_153:
[----:B------:R-:W0:Y:S01]  /*04b0*/  S2R R25, SR_TID.X ;  /* 0x0000000000197919 */ /* 0x000e220000002100 */
[----:B--2---:R-:W2:Y:S01]  /*04c0*/  LDCU UR4, c[0x0][0x3a4] ;  /* 0x00007480ff0477ac */ /* 0x004ea20008000800 */
[----:B------:R-:W-:Y:S01]  /*04d0*/  BSSY.RECONVERGENT B0, `(.L_x_145) ;  /* 0x000002f000007945 */ /* 0x000fe20003800200 */
[----:B--2---:R-:W-:Y:S02]  /*04e0*/  IMAD.U32 R6, RZ, RZ, UR4 ;  /* 0x00000004ff067e24 */ /* 0x004fe4000f8e00ff */
[----:B0-----:R-:W-:-:S05]  /*04f0*/  IMAD R25, R2, 0x80, R25 ;  /* 0x0000008002197824 */ /* 0x001fca00078e0219 */
[----:B------:R-:W-:Y:S02]  /*0500*/  SHF.R.S32.HI R8, RZ, 0x1f, R25 ;  /* 0x0000001fff087819 */ /* 0x000fe40000011419 */
[----:B------:R-:W-:-:S04]  /*0510*/  IADD3 R24, P0, PT, R25, R0, RZ ;  /* 0x0000000019187210 */ /* 0x000fc80007f1e0ff */
[----:B------:R-:W-:-:S04]  /*0520*/  IADD3.X R25, PT, PT, R8, R3, RZ, P0, !PT ;  /* 0x0000000308197210 */ /* 0x000fc800007fe4ff */
[----:B------:R-:W-:-:S04]  /*0530*/  LOP3.LUT R7, R25, R6, RZ, 0xfc, !PT ;  /* 0x0000000619077212 */ /* 0x000fc800078efcff */
[----:B------:R-:W-:-:S13]  /*0540*/  ISETP.NE.U32.AND P0, PT, R7, RZ, PT ;  /* 0x000000ff0700720c */ /* 0x000fda0003f05070 */
[----:B------:R-:W-:Y:S05]  /*0550*/  @P0 BRA `(.L_x_146) ;  /* 0x0000000000640947 */ /* 0x000fea0003800000 */
[----:B------:R-:W0:Y:S01]  /*0560*/  LDCU UR4, c[0x0][0x3a0] ;  /* 0x00007400ff0477ac */ /* 0x000e220008000800 */
[----:B------:R-:W-:Y:S02]  /*0570*/  IMAD.MOV.U32 R25, RZ, RZ, RZ ;  /* 0x000000ffff197224 */ /* 0x000fe400078e00ff */
[----:B0-----:R-:W-:-:S04]  /*0580*/  IMAD.U32 R7, RZ, RZ, UR4 ;  /* 0x00000004ff077e24 */ /* 0x001fc8000f8e00ff */
[----:B------:R-:W0:Y:S01]  /*0590*/  I2F.U32.RP R10, R7 ;  /* 0x00000007000a7306 */ /* 0x000e220000209000 */
[----:B------:R-:W-:-:S07]  /*05a0*/  ISETP.NE.U32.AND P2, PT, R7, RZ, PT ;  /* 0x000000ff0700720c */ /* 0x000fce0003f45070 */
[----:B0-----:R-:W0:Y:S02]  /*05b0*/  MUFU.RCP R10, R10 ;  /* 0x0000000a000a7308 */ /* 0x001e240000001000 */
[----:B0-----:R-:W-:-:S06]  /*05c0*/  VIADD R8, R10, 0xffffffe ;  /* 0x0ffffffe0a087836 */ /* 0x001fcc0000000000 */
[----:B------:R0:W2:Y:S02]  /*05d0*/  F2I.FTZ.U32.TRUNC.NTZ R9, R8 ;  /* 0x0000000800097305 */ /* 0x0000a4000021f000 */
[----:B0-----:R-:W-:Y:S01]  /*05e0*/  MOV R8, RZ ;  /* 0x000000ff00087202 */ /* 0x001fe20000000f00 */
[----:B--2---:R-:W-:-:S04]  /*05f0*/  IMAD R11, R9, R7, RZ ;  /* 0x00000007090b7224 */ /* 0x004fc800078e02ff */
[----:B------:R-:W-:-:S04]  /*0600*/  IMAD.MOV R11, RZ, RZ, -R11 ;  /* 0x000000ffff0b7224 */ /* 0x000fc800078e0a0b */
        /* <DEDUP_REMOVED lines=8> */
[----:B------:R-:W-:Y:S02]  /*0690*/  @P1 IADD3 R8, PT, PT, R8, 0x1, RZ ;  /* 0x0000000108081810 */ /* 0x000fe40007ffe0ff */
[----:B------:R-:W-:-:S05]  /*06a0*/  @!P2 LOP3.LUT R8, RZ, R7, RZ, 0x33, !PT ;  /* 0x00000007ff08a212 */ /* 0x000fca00078e33ff */
[----:B------:R-:W-:-:S04]  /*06b0*/  IMAD.MOV R9, RZ, RZ, -R8 ;  /* 0x000000ffff097224 */ /* 0x000fc800078e0a08 */
[----:B------:R-:W-:Y:S02]  /*06c0*/  IMAD R24, R7, R9, R24 ;  /* 0x0000000907187224 */ /* 0x000fe400078e0218 */
[----:B------:R-:W-:Y:S01]  /*06d0*/  IMAD.MOV.U32 R9, RZ, RZ, RZ ;  /* 0x000000ffff097224 */ /* 0x000fe200078e00ff */
[----:B------:R-:W-:Y:S06]  /*06e0*/  BRA `(.L_x_147) ;  /* 0x0000000000347947 */ /* 0x000fec0003800000 */
.L_x_146:
[----:B------:R-:W-:Y:S01]  /*06f0*/  MOV R11, R24 ;  /* 0x00000018000b7202 */ /* 0x000fe20000000f00 */
[----:B------:R-:W-:Y:S01]  /*0700*/  IMAD.MOV.U32 R12, RZ, RZ, R25 ;  /* 0x000000ffff0c7224 */ /* 0x000fe200078e0019 */
[----:B------:R-:W-:-:S07]  /*0710*/  MOV R10, 0x730 ;  /* 0x00000730000a7802 */ /* 0x000fce0000000f00 */
[----:B-1----:R-:W-:Y:S05]  /*0720*/  CALL.REL.NOINC `($__internal_3_$__cuda_sm20_div_u64) ;  /* 0x0000001c00cc7944 */ /* 0x002fea0003c00000 */
[----:B------:R-:W0:Y:S01]  /*0730*/  LDCU.64 UR4, c[0x0][0x3a0] ;  /* 0x00007400ff0477ac */ /* 0x000e220008000a00 */
[----:B------:R-:W-:-:S05]  /*0740*/  IADD3 R10, P0, PT, RZ, -R8, RZ ;  /* 0x80000008ff0a7210 */ /* 0x000fca0007f1e0ff */
[----:B------:R-:W-:Y:S02]  /*0750*/  IMAD.X R12, RZ, RZ, ~R9, P0 ;  /* 0x000000ffff0c7224 */ /* 0x000fe400000e0e09 */
[----:B0-----:R-:W-:Y:S01]  /*0760*/  IMAD.U32 R7, RZ, RZ, UR4 ;  /* 0x00000004ff077e24 */ /* 0x001fe2000f8e00ff */
[----:B------:R-:W-:-:S03]  /*0770*/  MOV R6, UR5 ;  /* 0x0000000500067c02 */ /* 0x000fc60008000f00 */
[-C--:B------:R-:W-:Y:S02]  /*0780*/  IMAD R11, R12, R7.reuse, RZ ;  /* 0x000000070c0b7224 */ /* 0x080fe400078e02ff */
[----:B------:R-:W-:-:S04]  /*0790*/  IMAD.WIDE.U32 R24, R10, R7, R24 ;  /* 0x000000070a187225 */ /* 0x000fc800078e0018 */
[----:B------:R-:W-:-:S04]  /*07a0*/  IMAD R11, R10, R6, R11 ;  /* 0x000000060a0b7224 */ /* 0x000fc800078e020b */
[----:B------:R-:W-:-:S07]  /*07b0*/  IMAD.IADD R25, R25, 0x1, R11 ;  /* 0x0000000119197824 */ /* 0x000fce00078e020b */
.L_x_147:
[----:B------:R-:W-:Y:S05]  /*07c0*/  BSYNC.RECONVERGENT B0 ;  /* 0x0000000000007941 */ /* 0x000fea0003800200 */
.L_x_145:
[----:B------:R-:W0:Y:S01]  /*07d0*/  LDCU.64 UR18, c[0x0][0x398] ;  /* 0x00007300ff1277ac */ /* 0x000e220008000a00 */
[----:B------:R-:W-:Y:S01]  /*07e0*/  CS2R R18, SRZ ;  /* 0x0000000000127805 */ /* 0x000fe2000001ff00 */
[----:B------:R-:W-:Y:S01]  /*07f0*/  UMOV UR4, URZ ;  /* 0x000000ff00047c82 */ /* 0x000fe20008000000 */
[----:B------:R-:W-:Y:S01]  /*0800*/  UMOV UR5, URZ ;  /* 0x000000ff00057c82 */ /* 0x000fe20008000000 */
[----:B0-----:R-:W-:-:S04]  /*0810*/  UISETP.GE.U32.AND UP0, UPT, UR18, 0x8, UPT ;  /* 0x000000081200788c */ /* 0x001fc8000bf06070 */
[----:B------:R-:W-:-:S09]  /*0820*/  UISETP.GE.U32.AND.EX UP0, UPT, UR19, URZ, UPT, UP0 ;  /* 0x000000ff1300728c */ /* 0x000fd2000bf06100 */
[----:B------:R-:W-:Y:S05]  /*0830*/  BRA.U !UP0, `(.L_x_148) ;  /* 0x0000000508087547 */ /* 0x000fea000b800000 */
[C---:B------:R-:W-:Y:S01]  /*0840*/  SHF.L.U64.HI R28, R7.reuse, 0x3, R6 ;  /* 0x00000003071c7819 */ /* 0x040fe20000010206 */
[----:B------:R-:W-:Y:S01]  /*0850*/  IMAD.SHL.U32 R29, R7, 0x8, RZ ;  /* 0x00000008071d7824 */ /* 0x000fe200078e00ff */
[----:B------:R-:W-:Y:S01]  /*0860*/  CS2R R18, SRZ ;  /* 0x0000000000127805 */ /* 0x000fe2000001ff00 */
[----:B------:R-:W0:Y:S01]  /*0870*/  LDCU.64 UR14, c[0x0][0x388] ;  /* 0x00007100ff0e77ac */ /* 0x000e220008000a00 */
[----:B------:R-:W2:Y:S01]  /*0880*/  LDCU.64 UR16, c[0x0][0x390] ;  /* 0x00007200ff1077ac */ /* 0x000ea20008000a00 */
[----:B------:R-:W-:Y:S01]  /*0890*/  UMOV UR4, URZ ;  /* 0x000000ff00047c82 */ /* 0x000fe20008000000 */
[----:B------:R-:W-:-:S05]  /*08a0*/  UMOV UR5, URZ ;  /* 0x000000ff00057c82 */ /* 0x000fca0008000000 */
.L_x_149:
[----:B------:R-:W-:Y:S01]  /*08b0*/  MOV R15, UR5 ;  /* 0x00000005000f7c02 */ /* 0x000fe20008000f00 */
[----:B------:R-:W-:Y:S02]  /*08c0*/  IMAD R17, R7, UR5, RZ ;  /* 0x0000000507117c24 */ /* 0x000fe4000f8e02ff */
[----:B------:R-:W-:Y:S02]  /*08d0*/  IMAD.U32 R14, RZ, RZ, UR4 ;  /* 0x00000004ff0e7e24 */ /* 0x000fe4000f8e00ff */
[----:B------:R-:W-:Y:S02]  /*08e0*/  IMAD R11, R9, UR18, RZ ;  /* 0x00000012090b7c24 */ /* 0x000fe4000f8e02ff */
[----:B-1----:R-:W-:-:S04]  /*08f0*/  IMAD.WIDE.U32 R12, R7, UR4, R24 ;  /* 0x00000004070c7c25 */ /* 0x002fc8000f8e0018 */
[----:B------:R-:W-:Y:S01]  /*0900*/  IMAD R21, R6, UR4, R17 ;  /* 0x0000000406157c24 */ /* 0x000fe2000f8e0211 */
[----:B--2---:R-:W-:Y:S01]  /*0910*/  LEA R22, P1, R12, UR16, 0x3 ;  /* 0x000000100c167c11 */ /* 0x004fe2000f8218ff */
[C---:B------:R-:W-:Y:S02]  /*0920*/  IMAD R17, R8.reuse, UR19, R11 ;  /* 0x0000001308117c24 */ /* 0x040fe4000f8e020b */
[----:B------:R-:W-:-:S04]  /*0930*/  IMAD.WIDE.U32 R14, R8, UR18, R14 ;  /* 0x00000012080e7c25 */ /* 0x000fc8000f8e000e */
[----:B------:R-:W-:Y:S01]  /*0940*/  IMAD.IADD R11, R13, 0x1, R21 ;  /* 0x000000010d0b7824 */ /* 0x000fe200078e0215 */
[----:B0-----:R-:W-:Y:S01]  /*0950*/  LEA R10, P0, R14, UR14, 0x3 ;  /* 0x0000000e0e0a7c11 */ /* 0x001fe2000f8018ff */
[----:B------:R-:W-:-:S03]  /*0960*/  IMAD.IADD R13, R15, 0x1, R17 ;  /* 0x000000010f0d7824 */ /* 0x000fc600078e0211 */
[----:B------:R-:W-:Y:S02]  /*0970*/  LEA.HI.X R23, R12, UR17, R11, 0x3, P1 ;  /* 0x000000110c177c11 */ /* 0x000fe400088f1c0b */
[----:B------:R-:W-:Y:S02]  /*0980*/  LEA.HI.X R11, R14, UR15, R13, 0x3, P0 ;  /* 0x0000000f0e0b7c11 */ /* 0x000fe400080f1c0d */
[----:B------:R-:W-:Y:S01]  /*0990*/  IADD3 R26, P0, PT, R29, R22, RZ ;  /* 0x000000161d1a7210 */ /* 0x000fe20007f1e0ff */
[----:B------:R-:W2:Y:S04]  /*09a0*/  LDG.E.64 R16, desc[UR12][R22.64] ;  /* 0x0000000c16107981 */ /* 0x000ea8000c1e1b00 */
[----:B------:R-:W2:Y:S01]  /*09b0*/  LDG.E.64 R14, desc[UR12][R10.64] ;  /* 0x0000000c0a0e7981 */ /* 0x000ea2000c1e1b00 */
[----:B------:R-:W-:-:S03]  /*09c0*/  IMAD.X R27, R28, 0x1, R23, P0 ;  /* 0x000000011c1b7824 */ /* 0x000fc600000e0617 */
[----:B------:R-:W3:Y:S04]  /*09d0*/  LDG.E.64 R12, desc[UR12][R10.64+0x8] ;  /* 0x0000080c0a0c7981 */ /* 0x000ee8000c1e1b00 */
[----:B------:R-:W3:Y:S01]  /*09e0*/  LDG.E.64 R20, desc[UR12][R26.64] ;  /* 0x0000000c1a147981 */ /* 0x000ee2000c1e1b00 */
[----:B--2---:R-:W-:Y:S01]  /*09f0*/  DFMA R16, R14, R16, R18 ;  /* 0x000000100e10722b */ /* 0x004fe20000000012 */
[----:B------:R-:W-:-:S04]  /*0a00*/  IADD3 R14, P0, PT, R26, R29, RZ ;  /* 0x0000001d1a0e7210 */ /* 0x000fc80007f1e0ff */
[----:B------:R-:W-:Y:S02]  /*0a10*/  IADD3.X R15, PT, PT, R27, R28, RZ, P0, !PT ;  /* 0x0000001c1b0f7210 */ /* 0x000fe400007fe4ff */
[----:B------:R-:W-:Y:S01]  /*0a20*/  IADD3 R22, P0, PT, R14, R29, RZ ;  /* 0x0000001d0e167210 */ /* 0x000fe20007f1e0ff */
[----:B---3--:R-:W-:Y:S01]  /*0a30*/  DFMA R20, R12, R20, R16 ;  /* 0x000000140c14722b */ /* 0x008fe20000000010 */
[----:B------:R-:W2:Y:S04]  /*0a40*/  LDG.E.64 R12, desc[UR12][R10.64+0x10] ;  /* 0x0000100c0a0c7981 */ /* 0x000ea8000c1e1b00 */
[----:B------:R-:W2:Y:S01]  /*0a50*/  LDG.E.64 R18, desc[UR12][R14.64] ;  /* 0x0000000c0e127981 */ /* 0x000ea2000c1e1b00 */
[----:B------:R-:W-:-:S03]  /*0a60*/  IMAD.X R23, R15, 0x1, R28, P0 ;  /* 0x000000010f177824 */ /* 0x000fc600000e061c */
[----:B------:R-:W3:Y:S04]  /*0a70*/  LDG.E.64 R16, desc[UR12][R10.64+0x18] ;  /* 0x0000180c0a107981 */ /* 0x000ee8000c1e1b00 */
[----:B------:R-:W3:Y:S01]  /*0a80*/  LDG.E.64 R14, desc[UR12][R22.64] ;  /* 0x0000000c160e7981 */ /* 0x000ee2000c1e1b00 */
[----:B------:R-:W-:-:S05]  /*0a90*/  IADD3 R26, P0, PT, R22, R29, RZ ;  /* 0x0000001d161a7210 */ /* 0x000fca0007f1e0ff */
[----:B------:R-:W-:Y:S02]  /*0aa0*/  IMAD.X R27, R23, 0x1, R28, P0 ;  /* 0x00000001171b7824 */ /* 0x000fe400000e061c */
[----:B------:R-:W4:Y:S01]  /*0ab0*/  LDG.E.64 R22, desc[UR12][R10.64+0x28] ;  /* 0x0000280c0a167981 */ /* 0x000f22000c1e1b00 */
[----:B--2---:R-:W-:Y:S01]  /*0ac0*/  DFMA R18, R12, R18, R20 ;  /* 0x000000120c12722b */ /* 0x004fe20000000014 */
[----:B------:R-:W-:-:S07]  /*0ad0*/  IADD3 R12, P0, PT, R26, R29, RZ ;  /* 0x0000001d1a0c7210 */ /* 0x000fce0007f1e0ff */
[----:B---3--:R-:W-:Y:S01]  /*0ae0*/  DFMA R14, R16, R14, R18 ;  /* 0x0000000e100e722b */ /* 0x008fe20000000012 */
[----:B------:R-:W2:Y:S01]  /*0af0*/  LDG.E.64 R16, desc[UR12][R10.64+0x20] ;  /* 0x0000200c0a107981 */ /* 0x000ea2000c1e1b00 */
[----:B------:R-:W-:-:S03]  /*0b00*/  IMAD.X R13, R27, 0x1, R28, P0 ;  /* 0x000000011b0d7824 */ /* 0x000fc600000e061c */
[----:B------:R-:W2:Y:S04]  /*0b10*/  LDG.E.64 R18, desc[UR12][R26.64] ;  /* 0x0000000c1a127981 */ /* 0x000ea8000c1e1b00 */
[----:B------:R-:W4:Y:S04]  /*0b20*/  LDG.E.64 R20, desc[UR12][R12.64] ;  /* 0x0000000c0c147981 */ /* 0x000f28000c1e1b00 */
[----:B------:R-:W3:Y:S01]  /*0b30*/  LDG.E.64 R26, desc[UR12][R10.64+0x38] ;  /* 0x0000380c0a1a7981 */ /* 0x000ee2000c1e1b00 */
[----:B--2---:R-:W-:Y:S01]  /*0b40*/  DFMA R16, R16, R18, R14 ;  /* 0x000000121010722b */ /* 0x004fe2000000000e */
[----:B------:R-:W-:-:S04]  /*0b50*/  IADD3 R14, P0, PT, R12, R29, RZ ;  /* 0x0000001d0c0e7210 */ /* 0x000fc80007f1e0ff */
[----:B------:R-:W-:-:S03]  /*0b60*/  IADD3.X R15, PT, PT, R13, R28, RZ, P0, !PT ;  /* 0x0000001c0d0f7210 */ /* 0x000fc600007fe4ff */
[----:B----4-:R-:W-:Y:S01]  /*0b70*/  DFMA R22, R22, R20, R16 ;  /* 0x000000141616722b */ /* 0x010fe20000000010 */
[----:B------:R-:W-:Y:S01]  /*0b80*/  IADD3 R16, P0, PT, R14, R29, RZ ;  /* 0x0000001d0e107210 */ /* 0x000fe20007f1e0ff */
[----:B------:R-:W2:Y:S04]  /*0b90*/  LDG.E.64 R20, desc[UR12][R10.64+0x30] ;  /* 0x0000300c0a147981 */ /* 0x000ea8000c1e1b00 */
[----:B------:R-:W2:Y:S01]  /*0ba0*/  LDG.E.64 R18, desc[UR12][R14.64] ;  /* 0x0000000c0e127981 */ /* 0x000ea2000c1e1b00 */
[----:B------:R-:W-:-:S06]  /*0bb0*/  IMAD.X R17, R15, 0x1, R28, P0 ;  /* 0x000000010f117824 */ /* 0x000fcc00000e061c */
[----:B------:R-:W3:Y:S01]  /*0bc0*/  LDG.E.64 R16, desc[UR12][R16.64] ;  /* 0x0000000c10107981 */ /* 0x000ee2000c1e1b00 */
[----:B------:R-:W-:-:S04]  /*0bd0*/  UIADD3 UR4, UP0, UPT, UR4, 0x8, URZ ;  /* 0x0000000804047890 */ /* 0x000fc8000ff1e0ff */
        /* <DEDUP_REMOVED lines=8> */
.L_x_148:
[----:B------:R-:W2:Y:S02]  /*0c60*/  LDCU UR9, c[0x0][0x398] ;  /* 0x00007300ff0977ac */ /* 0x000ea40008000800 */
[----:B--2---:R-:W-:-:S04]  /*0c70*/  ULOP3.LUT UR9, UR9, 0x7, URZ, 0xc0, !UPT ;  /* 0x0000000709097892 */ /* 0x004fc8000f8ec0ff */
[----:B------:R-:W-:-:S04]  /*0c80*/  UISETP.NE.U32.AND UP0, UPT, UR9, URZ, UPT ;  /* 0x000000ff0900728c */ /* 0x000fc8000bf05070 */
[----:B------:R-:W-:-:S09]  /*0c90*/  UISETP.NE.AND.EX UP0, UPT, URZ, URZ, UPT, UP0 ;  /* 0x000000ffff00728c */ /* 0x000fd2000bf05300 */
[----:B------:R-:W-:Y:S05]  /*0ca0*/  BRA.U !UP0, `(.L_x_150) ;  /* 0x0000000508847547 */ /* 0x000fea000b800000 */
[----:B------:R-:W-:Y:S02]  /*0cb0*/  UIADD3 UR9, UP0, UPT, UR9, -0x1, URZ ;  /* 0xffffffff09097890 */ /* 0x000fe4000ff1e0ff */
[----:B------:R-:W-:Y:S02]  /*0cc0*/  UISETP.NE.U32.AND UP1, UPT, UR10, URZ, UPT ;  /* 0x000000ff0a00728c */ /* 0x000fe4000bf25070 */
[----:B------:R-:W-:Y:S02]  /*0cd0*/  UIADD3.X UR11, UPT, UPT, URZ, -0x1, URZ, UP0, !UPT ;  /* 0xffffffffff0b7890 */ /* 0x000fe400087fe4ff */
[----:B------:R-:W-:Y:S02]  /*0ce0*/  UISETP.GE.U32.AND UP0, UPT, UR9, 0x3, UPT ;  /* 0x000000030900788c */ /* 0x000fe4000bf06070 */
[----:B------:R-:W-:Y:S02]  /*0cf0*/  UISETP.NE.AND.EX UP1, UPT, URZ, URZ, UPT, UP1 ;  /* 0x000000ffff00728c */ /* 0x000fe4000bf25310 */
[----:B------:R-:W-:-:S09]  /*0d00*/  UISETP.GE.U32.AND.EX UP0, UPT, UR11, URZ, UPT, UP0 ;  /* 0x000000ff0b00728c */ /* 0x000fd2000bf06100 */
[----:B------:R-:W-:Y:S05]  /*0d10*/  BRA.U !UP0, `(.L_x_151) ;  /* 0x00000001089c7547 */ /* 0x000fea000b800000 */
[----:B------:R-:W2:Y:S01]  /*0d20*/  LDCU.64 UR16, c[0x0][0x390] ;  /* 0x00007200ff1077ac */ /* 0x000ea20008000a00 */
[----:B------:R-:W-:Y:S02]  /*0d30*/  IMAD.U32 R14, RZ, RZ, UR4 ;  /* 0x00000004ff0e7e24 */ /* 0x000fe4000f8e00ff */
[----:B0-----:R-:W-:Y:S01]  /*0d40*/  IMAD.U32 R15, RZ, RZ, UR5 ;  /* 0x00000005ff0f7e24 */ /* 0x001fe2000f8e00ff */
[----:B------:R-:W0:Y:S01]  /*0d50*/  LDCU.64 UR14, c[0x0][0x388] ;  /* 0x00007100ff0e77ac */ /* 0x000e220008000a00 */
[----:B------:R-:W-:Y:S02]  /*0d60*/  IMAD R17, R9, UR18, RZ ;  /* 0x0000001209117c24 */ /* 0x000fe4000f8e02ff */
[C---:B-1----:R-:W-:Y:S02]  /*0d70*/  IMAD R13, R7.reuse, UR5, RZ ;  /* 0x00000005070d7c24 */ /* 0x042fe4000f8e02ff */
[----:B------:R-:W-:-:S04]  /*0d80*/  IMAD.WIDE.U32 R10, R7, UR4, R24 ;  /* 0x00000004070a7c25 */ /* 0x000fc8000f8e0018 */
[----:B------:R-:W-:Y:S02]  /*0d90*/  IMAD R13, R6, UR4, R13 ;  /* 0x00000004060d7c24 */ /* 0x000fe4000f8e020d */
[C---:B------:R-:W-:Y:S02]  /*0da0*/  IMAD R17, R8.reuse, UR19, R17 ;  /* 0x0000001308117c24 */ /* 0x040fe4000f8e0211 */
[----:B------:R-:W-:Y:S01]  /*0db0*/  IMAD.WIDE.U32 R14, R8, UR18, R14 ;  /* 0x00000012080e7c25 */ /* 0x000fe2000f8e000e */
[----:B------:R-:W-:Y:S02]  /*0dc0*/  IADD3 R11, PT, PT, R11, R13, RZ ;  /* 0x0000000d0b0b7210 */ /* 0x000fe40007ffe0ff */
[----:B--2---:R-:W-:Y:S01]  /*0dd0*/  LEA R28, P1, R10, UR16, 0x3 ;  /* 0x000000100a1c7c11 */ /* 0x004fe2000f8218ff */
[----:B------:R-:W-:Y:S01]  /*0de0*/  IMAD.IADD R15, R17, 0x1, R15 ;  /* 0x00000001110f7824 */ /* 0x000fe200078e020f */
[----:B0-----:R-:W-:Y:S01]  /*0df0*/  LEA R26, P0, R14, UR14, 0x3 ;  /* 0x0000000e0e1a7c11 */ /* 0x001fe2000f8018ff */
[----:B------:R-:W-:Y:S01]  /*0e00*/  IMAD.WIDE.U32 R12, R7, 0x8, RZ ;  /* 0x00000008070c7825 */ /* 0x000fe200078e00ff */
[----:B------:R-:W-:-:S02]  /*0e10*/  LEA.HI.X R29, R10, UR17, R11, 0x3, P1 ;  /* 0x000000110a1d7c11 */ /* 0x000fc400088f1c0b */
[----:B------:R-:W-:Y:S01]  /*0e20*/  LEA.HI.X R27, R14, UR15, R15, 0x3, P0 ;  /* 0x0000000f0e1b7c11 */ /* 0x000fe200080f1c0f */
[----:B------:R-:W-:Y:S01]  /*0e30*/  IMAD.SHL.U32 R17, R6, 0x8, RZ ;  /* 0x0000000806117824 */ /* 0x000fe200078e00ff */
[-C--:B------:R-:W-:Y:S01]  /*0e40*/  IADD3 R10, P0, PT, R28, R12.reuse, RZ ;  /* 0x0000000c1c0a7210 */ /* 0x080fe20007f1e0ff */
[----:B------:R-:W2:Y:S02]  /*0e50*/  LDG.E.64 R20, desc[UR12][R28.64] ;  /* 0x0000000c1c147981 */ /* 0x000ea4000c1e1b00 */
[----:B------:R-:W-:Y:S02]  /*0e60*/  IMAD.IADD R13, R13, 0x1, R17 ;  /* 0x000000010d0d7824 */ /* 0x000fe400078e0211 */
[----:B------:R-:W2:Y:S03]  /*0e70*/  LDG.E.64 R22, desc[UR12][R26.64] ;  /* 0x0000000c1a167981 */ /* 0x000ea6000c1e1b00 */
[----:B------:R-:W-:Y:S01]  /*0e80*/  IADD3.X R11, PT, PT, R13, R29, RZ, P0, !PT ;  /* 0x0000001d0d0b7210 */ /* 0x000fe200007fe4ff */
[----:B------:R-:W3:Y:S04]  /*0e90*/  LDG.E.64 R16, desc[UR12][R26.64+0x8] ;  /* 0x0000080c1a107981 */ /* 0x000ee8000c1e1b00 */
[----:B------:R-:W3:Y:S01]  /*0ea0*/  LDG.E.64 R14, desc[UR12][R10.64] ;  /* 0x0000000c0a0e7981 */ /* 0x000ee2000c1e1b00 */
[----:B--2---:R-:W-:Y:S01]  /*0eb0*/  DFMA R20, R22, R20, R18 ;  /* 0x000000141614722b */ /* 0x004fe20000000012 */
[----:B------:R-:W-:-:S02]  /*0ec0*/  IADD3 R22, P0, PT, R10, R12, RZ ;  /* 0x0000000c0a167210 */ /* 0x000fc40007f1e0ff */
[----:B------:R-:W2:Y:S03]  /*0ed0*/  LDG.E.64 R18, desc[UR12][R26.64+0x18] ;  /* 0x0000180c1a127981 */ /* 0x000ea6000c1e1b00 */
[--C-:B------:R-:W-:Y:S01]  /*0ee0*/  IMAD.X R23, R11, 0x1, R13.reuse, P0 ;  /* 0x000000010b177824 */ /* 0x100fe200000e060d */
[----:B------:R-:W-:Y:S01]  /*0ef0*/  IADD3 R12, P0, PT, R22, R12, RZ ;  /* 0x0000000c160c7210 */ /* 0x000fe20007f1e0ff */
[----:B---3--:R-:W-:Y:S01]  /*0f00*/  DFMA R20, R16, R14, R20 ;  /* 0x0000000e1014722b */ /* 0x008fe20000000014 */
[----:B------:R-:W3:Y:S03]  /*0f10*/  LDG.E.64 R16, desc[UR12][R26.64+0x10] ;  /* 0x0000100c1a107981 */ /* 0x000ee6000c1e1b00 */
[----:B------:R-:W-:Y:S01]  /*0f20*/  IMAD.X R13, R23, 0x1, R13, P0 ;  /* 0x00000001170d7824 */ /* 0x000fe200000e060d */
[----:B------:R-:W3:Y:S05]  /*0f30*/  LDG.E.64 R14, desc[UR12][R22.64] ;  /* 0x0000000c160e7981 */ /* 0x000eea000c1e1b00 */
[----:B------:R-:W2:Y:S01]  /*0f40*/  LDG.E.64 R12, desc[UR12][R12.64] ;  /* 0x0000000c0c0c7981 */ /* 0x000ea2000c1e1b00 */
[----:B------:R-:W-:-:S04]  /*0f50*/  UIADD3 UR4, UP0, UPT, UR4, 0x4, URZ ;  /* 0x0000000404047890 */ /* 0x000fc8000ff1e0ff */
[----:B------:R-:W-:Y:S01]  /*0f60*/  UIADD3.X UR5, UPT, UPT, URZ, UR5, URZ, UP0, !UPT ;  /* 0x00000005ff057290 */ /* 0x000fe200087fe4ff */
[----:B---3--:R-:W-:-:S08]  /*0f70*/  DFMA R14, R16, R14, R20 ;  /* 0x0000000e100e722b */ /* 0x008fd00000000014 */
[----:B--2---:R-:W-:-:S11]  /*0f80*/  DFMA R18, R18, R12, R14 ;  /* 0x0000000c1212722b */ /* 0x004fd6000000000e */
.L_x_151:
[----:B------:R-:W-:Y:S05]  /*0f90*/  BRA.U !UP1, `(.L_x_150) ;  /* 0x0000000109c87547 */ /* 0x000fea000b800000 */
[----:B------:R-:W-:Y:S02]  /*0fa0*/  UISETP.NE.U32.AND UP0, UPT, UR10, 0x1, UPT ;  /* 0x000000010a00788c */ /* 0x000fe4000bf05070 */
[----:B------:R-:W-:Y:S02]  /*0fb0*/  ULOP3.LUT UP1, URZ, UR18, 0x1, URZ, 0xc0, !UPT ;  /* 0x0000000112ff7892 */ /* 0x000fe4000f82c0ff */
[----:B------:R-:W-:-:S09]  /*0fc0*/  UISETP.NE.AND.EX UP0, UPT, URZ, URZ, UPT, UP0 ;  /* 0x000000ffff00728c */ /* 0x000fd2000bf05300 */
[----:B------:R-:W-:Y:S05]  /*0fd0*/  BRA.U !UP0, `(.L_x_152) ;  /* 0x0000000108687547 */ /* 0x000fea000b800000 */
[----:B------:R-:W2:Y:S01]  /*0fe0*/  LDCU.64 UR16, c[0x0][0x390] ;  /* 0x00007200ff1077ac */ /* 0x000ea20008000a00 */
[----:B0-----:R-:W-:Y:S01]  /*0ff0*/  MOV R11, UR5 ;  /* 0x00000005000b7c02 */ /* 0x001fe20008000f00 */
[----:B------:R-:W-:Y:S01]  /*1000*/  IMAD R17, R7, UR5, RZ ;  /* 0x0000000507117c24 */ /* 0x000fe2000f8e02ff */
[----:B------:R-:W0:Y:S01]  /*1010*/  LDCU.64 UR14, c[0x0][0x388] ;  /* 0x00007100ff0e77ac */ /* 0x000e220008000a00 */
[----:B------:R-:W-:Y:S02]  /*1020*/  IMAD.U32 R10, RZ, RZ, UR4 ;  /* 0x00000004ff0a7e24 */ /* 0x000fe4000f8e00ff */
[----:B-1----:R-:W-:Y:S02]  /*1030*/  IMAD R13, R9, UR18, RZ ;  /* 0x00000012090d7c24 */ /* 0x002fe4000f8e02ff */
[----:B------:R-:W-:Y:S02]  /*1040*/  IMAD R21, R6, UR4, R17 ;  /* 0x0000000406157c24 */ /* 0x000fe4000f8e0211 */
[----:B------:R-:W-:-:S04]  /*1050*/  IMAD.WIDE.U32 R14, R7, UR4, R24 ;  /* 0x00000004070e7c25 */ /* 0x000fc8000f8e0018 */
[C---:B------:R-:W-:Y:S02]  /*1060*/  IMAD R13, R8.reuse, UR19, R13 ;  /* 0x00000013080d7c24 */ /* 0x040fe4000f8e020d */
[----:B------:R-:W-:Y:S01]  /*1070*/  IMAD.WIDE.U32 R16, R8, UR18, R10 ;  /* 0x0000001208107c25 */ /* 0x000fe2000f8e000a */
[----:B--2---:R-:W-:-:S03]  /*1080*/  LEA R12, P1, R14, UR16, 0x3 ;  /* 0x000000100e0c7c11 */ /* 0x004fc6000f8218ff */
[----:B------:R-:W-:Y:S01]  /*1090*/  IMAD.IADD R21, R15, 0x1, R21 ;  /* 0x000000010f157824 */ /* 0x000fe200078e0215 */
[----:B0-----:R-:W-:Y:S01]  /*10a0*/  LEA R10, P0, R16, UR14, 0x3 ;  /* 0x0000000e100a7c11 */ /* 0x001fe2000f8018ff */
[----:B------:R-:W-:-:S03]  /*10b0*/  IMAD.IADD R11, R13, 0x1, R17 ;  /* 0x000000010d0b7824 */ /* 0x000fc600078e0211 */
        /* <DEDUP_REMOVED lines=12> */
.L_x_152:
[----:B------:R-:W-:Y:S05]  /*1180*/  BRA.U !UP1, `(.L_x_150) ;  /* 0x00000001094c7547 */ /* 0x000fea000b800000 */
[----:B------:R-:W2:Y:S01]  /*1190*/  LDCU.64 UR16, c[0x0][0x390] ;  /* 0x00007200ff1077ac */ /* 0x000ea20008000a00 */
[----:B01----:R-:W-:Y:S01]  /*11a0*/  MOV R13, UR5 ;  /* 0x00000005000d7c02 */ /* 0x003fe20008000f00 */
[----:B------:R-:W-:Y:S01]  /*11b0*/  IMAD R15, R7, UR5, RZ ;  /* 0x00000005070f7c24 */ /* 0x000fe2000f8e02ff */
[----:B------:R-:W0:Y:S01]  /*11c0*/  LDCU.64 UR14, c[0x0][0x388] ;  /* 0x00007100ff0e77ac */ /* 0x000e220008000a00 */
[----:B------:R-:W-:Y:S02]  /*11d0*/  IMAD.U32 R12, RZ, RZ, UR4 ;  /* 0x00000004ff0c7e24 */ /* 0x000fe4000f8e00ff */
[----:B------:R-:W-:Y:S02]  /*11e0*/  IMAD R9, R9, UR18, RZ ;  /* 0x0000001209097c24 */ /* 0x000fe4000f8e02ff */
[----:B------:R-:W-:-:S04]  /*11f0*/  IMAD.WIDE.U32 R10, R7, UR4, R24 ;  /* 0x00000004070a7c25 */ /* 0x000fc8000f8e0018 */
[----:B------:R-:W-:Y:S02]  /*1200*/  IMAD R7, R6, UR4, R15 ;  /* 0x0000000406077c24 */ /* 0x000fe4000f8e020f */
[C---:B------:R-:W-:Y:S02]  /*1210*/  IMAD R9, R8.reuse, UR19, R9 ;  /* 0x0000001308097c24 */ /* 0x040fe4000f8e0209 */
[----:B------:R-:W-:Y:S01]  /*1220*/  IMAD.WIDE.U32 R12, R8, UR18, R12 ;  /* 0x00000012080c7c25 */ /* 0x000fe2000f8e000c */
[----:B--2---:R-:W-:-:S03]  /*1230*/  LEA R8, P1, R10, UR16, 0x3 ;  /* 0x000000100a087c11 */ /* 0x004fc6000f8218ff */
[----:B------:R-:W-:Y:S01]  /*1240*/  IMAD.IADD R7, R11, 0x1, R7 ;  /* 0x000000010b077824 */ /* 0x000fe200078e0207 */
[----:B0-----:R-:W-:Y:S01]  /*1250*/  LEA R6, P0, R12, UR14, 0x3 ;  /* 0x0000000e0c067c11 */ /* 0x001fe2000f8018ff */
[----:B------:R-:W-:-:S03]  /*1260*/  IMAD.IADD R11, R9, 0x1, R13 ;  /* 0x00000001090b7824 */ /* 0x000fc600078e020d */
[----:B------:R-:W-:Y:S02]  /*1270*/  LEA.HI.X R9, R10, UR17, R7, 0x3, P1 ;  /* 0x000000110a097c11 */ /* 0x000fe400088f1c07 */
[----:B------:R-:W-:-:S04]  /*1280*/  LEA.HI.X R7, R12, UR15, R11, 0x3, P0 ;  /* 0x0000000f0c077c11 */ /* 0x000fc800080f1c0b */
[----:B------:R-:W2:Y:S04]  /*1290*/  LDG.E.64 R8, desc[UR12][R8.64] ;  /* 0x0000000c08087981 */ /* 0x000ea8000c1e1b00 */
[----:B------:R-:W2:Y:S02]  /*12a0*/  LDG.E.64 R6, desc[UR12][R6.64] ;  /* 0x0000000c06067981 */ /* 0x000ea4000c1e1b00 */
[----:B--2---:R-:W-:-:S11]  /*12b0*/  DFMA R18, R6, R8, R18 ;  /* 0x000000080612722b */ /* 0x004fd60000000012 */
.L_x_150:
        /* <DEDUP_REMOVED lines=11> */
.L_x_140:
        /* <DEDUP_REMOVED lines=12> */
[----:B------:R-:W0:Y:S01]  /*1430*/  LDC.64 R4, c[0x0][0x3a8] ;  /* 0x0000ea00ff047b82 */ /* 0x000e220000000a00 */
[----:B------:R-:W-:Y:S01]  /*1440*/  LOP3.LUT R0, R7, 0x7ffffffc, RZ, 0xc0, !PT ;  /* 0x7ffffffc07007812 */ /* 0x000fe200078ec0ff */
[----:B-1----:R-:W-:Y:S02]  /*1450*/  VIADD R7, R19, 0x100 ;  /* 0x0000010013077836 */ /* 0x002fe40000000000 */
[----:B------:R-:W-:Y:S01]  /*1460*/  IMAD.MOV.U32 R13, RZ, RZ, R19 ;  /* 0x000000ffff0d7224 */ /* 0x000fe200078e0013 */
[----:B------:R-:W-:Y:S02]  /*1470*/  IADD3 R3, PT, PT, -R0, RZ, RZ ;  /* 0x000000ff00037210 */ /* 0x000fe40007ffe1ff */
[----:B0-----:R-:W-:-:S04]  /*1480*/  LEA R4, P1, R9, R4, 0x3 ;  /* 0x0000000409047211 */ /* 0x001fc800078218ff */
[----:B------:R-:W-:Y:S02]  /*1490*/  IADD3 R4, P2, PT, R4, 0x800, RZ ;  /* 0x0000080004047810 */ /* 0x000fe40007f5e0ff */
[----:B------:R-:W-:-:S05]  /*14a0*/  LEA.HI.X R5, R9, R5, R6, 0x3, P1 ;  /* 0x0000000509057211 */ /* 0x000fca00008f1c06 */
[----:B------:R-:W-:-:S07]  /*14b0*/  IMAD.X R5, RZ, RZ, R5, P2 ;  /* 0x000000ffff057224 */ /* 0x000fce00010e0605 */
.L_x_156:
[C---:B------:R-:W-:Y:S01]  /*14c0*/  VIADD R15, R7.reuse, 0xffffff80 ;  /* 0xffffff80070f7836 */ /* 0x040fe20000000000 */
[C---:B------:R-:W-:Y:S01]  /*14d0*/  IADD3 R17, PT, PT, R7.reuse, 0x80, RZ ;  /* 0x0000008007117810 */ /* 0x040fe20007ffe0ff */
[C---:B------:R-:W-:Y:S01]  /*14e0*/  VIADD R11, R7.reuse, 0xffffff00 ;  /* 0xffffff00070b7836 */ /* 0x040fe20000000000 */
[-C--:B------:R-:W-:Y:S01]  /*14f0*/  ISETP.GE.AND P3, PT, R7, R2.reuse, PT ;  /* 0x000000020700720c */ /* 0x080fe20003f66270 */
[----:B------:R-:W-:Y:S01]  /*1500*/  VIADD R3, R3, 0x4 ;  /* 0x0000000403037836 */ /* 0x000fe20000000000 */
[-C--:B------:R-:W-:Y:S01]  /*1510*/  ISETP.GE.AND P2, PT, R15, R2.reuse, PT ;  /* 0x000000020f00720c */ /* 0x080fe20003f46270 */
[----:B------:R-:W-:Y:S01]  /*1520*/  VIADD R7, R7, 0x200 ;  /* 0x0000020007077836 */ /* 0x000fe20000000000 */
[-C--:B------:R-:W-:Y:S02]  /*1530*/  ISETP.GE.AND P4, PT, R17, R2.reuse, PT ;  /* 0x000000021100720c */ /* 0x080fe40003f86270 */
[----:B------:R-:W-:Y:S01]  /*1540*/  ISETP.GE.AND P1, PT, R11, R2, PT ;  /* 0x000000020b00720c */ /* 0x000fe20003f26270 */
[----:B------:R-:W-:-:S04]  /*1550*/  IMAD.WIDE R10, R13, 0x8, R4 ;  /* 0x000000080d0a7825 */ /* 0x000fc800078e0204 */
[----:B------:R-:W-:Y:S02]  /*1560*/  VIADD R13, R13, 0x200 ;  /* 0x000002000d0d7836 */ /* 0x000fe40000000000 */
[----:B------:R0:W-:Y:S04]  /*1570*/  @!P3 STG.E.64 desc[UR12][R10.64], RZ ;  /* 0x000000ff0a00b986 */ /* 0x0001e8000c101b0c */
[----:B------:R0:W-:Y:S04]  /*1580*/  @!P2 STG.E.64 desc[UR12][R10.64+-0x400], RZ ;  /* 0xfffc00ff0a00a986 */ /* 0x0001e8000c101b0c */
[----:B------:R0:W-:Y:S04]  /*1590*/  @!P4 STG.E.64 desc[UR12][R10.64+0x400], RZ ;  /* 0x000400ff0a00c986 */ /* 0x0001e8000c101b0c */
[----:B------:R0:W-:Y:S01]  /*15a0*/  @!P1 STG.E.64 desc[UR12][R10.64+-0x800], RZ ;  /* 0xfff800ff0a009986 */ /* 0x0001e2000c101b0c */
[----:B------:R-:W-:-:S13]  /*15b0*/  ISETP.NE.AND P1, PT, R3, RZ, PT ;  /* 0x000000ff0300720c */ /* 0x000fda0003f25270 */
[----:B0-----:R-:W-:Y:S05]  /*15c0*/  @P1 BRA `(.L_x_156) ;  /* 0xfffffffc00bc1947 */ /* 0x001fea000383ffff */
.L_x_155:
[----:B------:R-:W-:Y:S05]  /*15d0*/  @!P0 EXIT ;  /* 0x000000000000894d */ /* 0x000fea0003800000 */
[----:B------:R-:W0:Y:S01]  /*15e0*/  LDC.64 R4, c[0x0][0x3a8] ;  /* 0x0000ea00ff047b82 */ /* 0x000e220000000a00 */
[----:B-1----:R-:W-:Y:S01]  /*15f0*/  LEA R3, R0, R19, 0x7 ;  /* 0x0000001300037211 */ /* 0x002fe200078e38ff */
[----:B------:R-:W-:Y:S01]  /*1600*/  IMAD.MOV R0, RZ, RZ, -R8 ;  /* 0x000000ffff007224 */ /* 0x000fe200078e0a08 */
[----:B0-----:R-:W-:-:S04]  /*1610*/  LEA R4, P0, R9, R4, 0x3 ;  /* 0x0000000409047211 */ /* 0x001fc800078018ff */
[----:B------:R-:W-:-:S09]  /*1620*/  LEA.HI.X R5, R9, R5, R6, 0x3, P0 ;  /* 0x0000000509057211 */ /* 0x000fd200000f1c06 */
.L_x_157:
[C---:B------:R-:W-:Y:S01]  /*1630*/  ISETP.GE.AND P0, PT, R3.reuse, R2, PT ;  /* 0x000000020300720c */ /* 0x040fe20003f06270 */
[----:B------:R-:W-:-:S04]  /*1640*/  IMAD.WIDE R6, R3, 0x8, R4 ;  /* 0x0000000803067825 */ /* 0x000fc800078e0204 */
[----:B------:R-:W-:-:S08]  /*1650*/  VIADD R0, R0, 0x1 ;  /* 0x0000000100007836 */ /* 0x000fd00000000000 */
[----:B------:R0:W-:Y:S01]  /*1660*/  @!P0 STG.E.64 desc[UR12][R6.64], RZ ;  /* 0x000000ff06008986 */ /* 0x0001e2000c101b0c */
[----:B------:R-:W-:-:S13]  /*1670*/  ISETP.NE.AND P0, PT, R0, RZ, PT ;  /* 0x000000ff0000720c */ /* 0x000fda0003f05270 */
[----:B0-----:R-:W-:Y:S05]  /*1680*/  @!P0 EXIT ;  /* 0x000000000000894d */ /* 0x001fea0003800000 */
[----:B------:R-:W-:Y:S01]  /*1690*/  VIADD R3, R3, 0x80 ;  /* 0x0000008003037836 */ /* 0x000fe20000000000 */
[----:B------:R-:W-:Y:S06]  /*16a0*/  BRA `(.L_x_157) ;  /* 0xfffffffc00e07947 */ /* 0x000fec000383ffff */
.L_x_154:
[----:B------:R-:W0:Y:S01]  /*16b0*/  LDCU.64 UR4, c[0x0][0x3a0] ;  /* 0x00007400ff0477ac */ /* 0x000e220008000a00 */
[----:B------:R-:W-:Y:S01]  /*16c0*/  MOV R4, RZ ;  /* 0x000000ff00047202 */ /* 0x000fe20000000f00 */
[----:B0-----:R-:W-:Y:S02]  /*16d0*/  USHF.L.U64.HI UR9, UR4, 0x3, UR5 ;  /* 0x0000000304097899 */ /* 0x001fe40008010205 */
[----:B------:R-:W-:-:S12]  /*16e0*/  USHF.L.U32 UR10, UR4, 0x3, URZ ;  /* 0x00000003040a7899 */ /* 0x000fd800080006ff */
.L_x_168:
[----:B0-----:R-:W0:Y:S01]  /*16f0*/  S2R R5, SR_TID.X ;  /* 0x0000000000057919 */ /* 0x001e220000002100 */
[----:B------:R-:W2:Y:S01]  /*1700*/  LDCU UR4, c[0x0][0x384] ;  /* 0x00007080ff0477ac */ /* 0x000ea20008000800 */
[----:B------:R-:W-:Y:S01]  /*1710*/  BSSY.RECONVERGENT B0, `(.L_x_158) ;  /* 0x00000f2000007945 */ /* 0x000fe20003800200 */
[C---:B0-----:R-:W-:Y:S02]  /*1720*/  IMAD R5, R4.reuse, 0x80, R5 ;  /* 0x0000008004057824 */ /* 0x041fe400078e0205 */
[----:B------:R-:W-:-:S03]  /*1730*/  VIADD R4, R4, 0x1 ;  /* 0x0000000104047836 */ /* 0x000fc60000000000 */
[----:B------:R-:W-:Y:S02]  /*1740*/  ISETP.GE.AND P0, PT, R5, R2, PT ;  /* 0x000000020500720c */ /* 0x000fe40003f06270 */
[----:B--2---:R-:W-:-:S11]  /*1750*/  ISETP.NE.AND P2, PT, R4, UR4, PT ;  /* 0x0000000404007c0c */ /* 0x004fd6000bf45270 */
[----:B------:R-:W-:Y:S05]  /*1760*/  @P0 BRA `(.L_x_159) ;  /* 0x0000000c00b00947 */ /* 0x000fea0003800000 */
[----:B------:R-:W0:Y:S01]  /*1770*/  LDCU UR4, c[0x0][0x3a4] ;  /* 0x00007480ff0477ac */ /* 0x000e220008000800 */
[----:B------:R-:W-:Y:S01]  /*1780*/  SHF.R.S32.HI R6, RZ, 0x1f, R5 ;  /* 0x0000001fff067819 */ /* 0x000fe20000011405 */
[----:B------:R-:W-:Y:S01]  /*1790*/  BSSY.RECONVERGENT B1, `(.L_x_160) ;  /* 0x000002f000017945 */ /* 0x000fe20003800200 */
[----:B------:R-:W-:-:S05]  /*17a0*/  IADD3 R26, P0, PT, R5, R0, RZ ;  /* 0x00000000051a7210 */ /* 0x000fca0007f1e0ff */
[----:B------:R-:W-:Y:S01]  /*17b0*/  IMAD.X R27, R6, 0x1, R3, P0 ;  /* 0x00000001061b7824 */ /* 0x000fe200000e0603 */
[----:B0-----:R-:W-:-:S04]  /*17c0*/  MOV R24, UR4 ;  /* 0x0000000400187c02 */ /* 0x001fc80008000f00 */
        /* <DEDUP_REMOVED lines=10> */
[----:B------:R-:W0:Y:S02]  /*1870*/  F2I.FTZ.U32.TRUNC.NTZ R7, R7 ;  /* 0x0000000700077305 */ /* 0x000e24000021f000 */
[----:B0-----:R-:W-:-:S04]  /*1880*/  IMAD R6, R7, R25, RZ ;  /* 0x0000001907067224 */ /* 0x001fc800078e02ff */
[----:B------:R-:W-:Y:S02]  /*1890*/  IMAD.MOV R11, RZ, RZ, -R6 ;  /* 0x000000ffff0b7224 */ /* 0x000fe400078e0a06 */
[----:B------:R-:W-:-:S05]  /*18a0*/  HFMA2 R6, -RZ, RZ, 0, 0 ;  /* 0x00000000ff067431 */ /* 0x000fca00000001ff */
        /* <DEDUP_REMOVED lines=11> */
[----:B------:R-:W-:Y:S01]  /*1960*/  IMAD R26, R25, R7, R26 ;  /* 0x00000007191a7224 */ /* 0x000fe200078e021a */
[----:B------:R-:W-:Y:S01]  /*1970*/  MOV R7, RZ ;  /* 0x000000ff00077202 */ /* 0x000fe20000000f00 */
[----:B------:R-:W-:Y:S06]  /*1980*/  BRA `(.L_x_162) ;  /* 0x00000000003c7947 */ /* 0x000fec0003800000 */
.L_x_161:
[----:B------:R-:W-:Y:S01]  /*1990*/  IMAD.MOV.U32 R11, RZ, RZ, R26 ;  /* 0x000000ffff0b7224 */ /* 0x000fe200078e001a */
[----:B------:R-:W-:Y:S01]  /*19a0*/  MOV R10, 0x19d0 ;  /* 0x000019d0000a7802 */ /* 0x000fe20000000f00 */
[----:B------:R-:W-:-:S07]  /*19b0*/  IMAD.MOV.U32 R12, RZ, RZ, R27 ;  /* 0x000000ffff0c7224 */ /* 0x000fce00078e001b */
[----:B-1----:R-:W-:Y:S05]  /*19c0*/  CALL.REL.NOINC `($__internal_3_$__cuda_sm20_div_u64) ;  /* 0x0000000c00247944 */ /* 0x002fea0003c00000 */
[----:B------:R-:W0:Y:S01]  /*19d0*/  LDCU.64 UR4, c[0x0][0x3a0] ;  /* 0x00007400ff0477ac */ /* 0x000e220008000a00 */
[----:B------:R-:W-:-:S05]  /*19e0*/  IADD3 R7, P0, PT, RZ, -R8, RZ ;  /* 0x80000008ff077210 */ /* 0x000fca0007f1e0ff */
[----:B------:R-:W-:Y:S01]  /*19f0*/  IMAD.X R6, RZ, RZ, ~R9, P0 ;  /* 0x000000ffff067224 */ /* 0x000fe200000e0e09 */
[----:B0-----:R-:W-:Y:S01]  /*1a00*/  MOV R25, UR4 ;  /* 0x0000000400197c02 */ /* 0x001fe20008000f00 */
[----:B------:R-:W-:-:S04]  /*1a10*/  IMAD.U32 R24, RZ, RZ, UR5 ;  /* 0x00000005ff187e24 */ /* 0x000fc8000f8e00ff */
[-C--:B------:R-:W-:Y:S02]  /*1a20*/  IMAD R6, R6, R25.reuse, RZ ;  /* 0x0000001906067224 */ /* 0x080fe400078e02ff */
[----:B------:R-:W-:-:S04]  /*1a30*/  IMAD.WIDE.U32 R26, R7, R25, R26 ;  /* 0x00000019071a7225 */ /* 0x000fc800078e001a */
[----:B------:R-:W-:Y:S02]  /*1a40*/  IMAD R7, R7, R24, R6 ;  /* 0x0000001807077224 */ /* 0x000fe400078e0206 */
[----:B------:R-:W-:-:S03]  /*1a50*/  IMAD.MOV.U32 R6, RZ, RZ, R8 ;  /* 0x000000ffff067224 */ /* 0x000fc600078e0008 */
[----:B------:R-:W-:Y:S01]  /*1a60*/  IADD3 R27, PT, PT, R7, R27, RZ ;  /* 0x0000001b071b7210 */ /* 0x000fe20007ffe0ff */
[----:B------:R-:W-:-:S07]  /*1a70*/  IMAD.MOV.U32 R7, RZ, RZ, R9 ;  /* 0x000000ffff077224 */ /* 0x000fce00078e0009 */
.L_x_162:
[----:B------:R-:W-:Y:S05]  /*1a80*/  BSYNC.RECONVERGENT B1 ;  /* 0x0000000000017941 */ /* 0x000fea0003800200 */
.L_x_160:
[----:B------:R-:W0:Y:S01]  /*1a90*/  LDCU.64 UR16, c[0x0][0x398] ;  /* 0x00007300ff1077ac */ /* 0x000e220008000a00 */
[----:B------:R-:W-:Y:S01]  /*1aa0*/  CS2R R20, SRZ ;  /* 0x0000000000147805 */ /* 0x000fe2000001ff00 */
[----:B------:R-:W-:Y:S01]  /*1ab0*/  UMOV UR4, URZ ;  /* 0x000000ff00047c82 */ /* 0x000fe20008000000 */
[----:B------:R-:W-:Y:S01]  /*1ac0*/  UMOV UR5, URZ ;  /* 0x000000ff00057c82 */ /* 0x000fe20008000000 */
[----:B0-----:R-:W-:-:S04]  /*1ad0*/  UISETP.GE.U32.AND UP0, UPT, UR16, 0x8, UPT ;  /* 0x000000081000788c */ /* 0x001fc8000bf06070 */
[----:B------:R-:W-:-:S09]  /*1ae0*/  UISETP.GE.U32.AND.EX UP0, UPT, UR17, URZ, UPT, UP0 ;  /* 0x000000ff1100728c */ /* 0x000fd2000bf06100 */
[----:B------:R-:W-:Y:S05]  /*1af0*/  BRA.U !UP0, `(.L_x_163) ;  /* 0x0000000508187547 */ /* 0x000fea000b800000 */
[----:B------:R-:W0:Y:S01]  /*1b00*/  LDCU UR8, c[0x0][0x398] ;  /* 0x00007300ff0877ac */ /* 0x000e220008000800 */
[----:B------:R-:W-:Y:S01]  /*1b10*/  CS2R R20, SRZ ;  /* 0x0000000000147805 */ /* 0x000fe2000001ff00 */
[----:B------:R-:W2:Y:S01]  /*1b20*/  LDCU UR11, c[0x0][0x39c] ;  /* 0x00007380ff0b77ac */ /* 0x000ea20008000800 */
[----:B------:R-:W3:Y:S01]  /*1b30*/  LDCU.64 UR18, c[0x0][0x388] ;  /* 0x00007100ff1277ac */ /* 0x000ee20008000a00 */
[----:B------:R-:W4:Y:S01]  /*1b40*/  LDCU.64 UR20, c[0x0][0x390] ;  /* 0x00007200ff1477ac */ /* 0x000f220008000a00 */
[----:B------:R-:W-:Y:S01]  /*1b50*/  UMOV UR4, URZ ;  /* 0x000000ff00047c82 */ /* 0x000fe20008000000 */
[----:B------:R-:W-:Y:S01]  /*1b60*/  UMOV UR5, URZ ;  /* 0x000000ff00057c82 */ /* 0x000fe20008000000 */
[----:B0-----:R-:W-:-:S12]  /*1b70*/  ULOP3.LUT UR8, UR8, 0xfffffff8, URZ, 0xc0, !UPT ;  /* 0xfffffff808087892 */ /* 0x001fd8000f8ec0ff */
.L_x_164:
[----:B------:R-:W-:Y:S01]  /*1b80*/  MOV R12, UR4 ;  /* 0x00000004000c7c02 */ /* 0x000fe20008000f00 */
[----:B------:R-:W-:Y:S02]  /*1b90*/  IMAD R15, R25, UR5, RZ ;  /* 0x00000005190f7c24 */ /* 0x000fe4000f8e02ff */
[----:B------:R-:W-:Y:S02]  /*1ba0*/  IMAD.U32 R13, RZ, RZ, UR5 ;  /* 0x00000005ff0d7e24 */ /* 0x000fe4000f8e00ff */
[----:B------:R-:W-:Y:S02]  /*1bb0*/  IMAD R9, R7, UR16, RZ ;  /* 0x0000001007097c24 */ /* 0x000fe4000f8e02ff */
[----:B------:R-:W-:-:S04]  /*1bc0*/  IMAD.WIDE.U32 R10, R25, UR4, R26 ;  /* 0x00000004190a7c25 */ /* 0x000fc8000f8e001a */
[----:B------:R-:W-:Y:S01]  /*1bd0*/  IMAD R17, R24, UR4, R15 ;  /* 0x0000000418117c24 */ /* 0x000fe2000f8e020f */
[----:B----4-:R-:W-:Y:S01]  /*1be0*/  LEA R18, P1, R10, UR20, 0x3 ;  /* 0x000000140a127c11 */ /* 0x010fe2000f8218ff */
[C---:B------:R-:W-:Y:S02]  /*1bf0*/  IMAD R15, R6.reuse, UR17, R9 ;  /* 0x00000011060f7c24 */ /* 0x040fe4000f8e0209 */
[----:B------:R-:W-:-:S04]  /*1c00*/  IMAD.WIDE.U32 R12, R6, UR16, R12 ;  /* 0x00000010060c7c25 */ /* 0x000fc8000f8e000c */
[----:B------:R-:W-:Y:S01]  /*1c10*/  IMAD.IADD R9, R11, 0x1, R17 ;  /* 0x000000010b097824 */ /* 0x000fe200078e0211 */
[----:B------:R-:W-:Y:S02]  /*1c20*/  IADD3 R11, PT, PT, R13, R15, RZ ;  /* 0x0000000f0d0b7210 */ /* 0x000fe40007ffe0ff */
[----:B---3--:R-:W-:Y:S02]  /*1c30*/  LEA R8, P0, R12, UR18, 0x3 ;  /* 0x000000120c087c11 */ /* 0x008fe4000f8018ff */
[----:B-1----:R-:W-:Y:S02]  /*1c40*/  LEA.HI.X R19, R10, UR21, R9, 0x3, P1 ;  /* 0x000000150a137c11 */ /* 0x002fe400088f1c09 */
[----:B------:R-:W-:-:S03]  /*1c50*/  LEA.HI.X R9, R12, UR19, R11, 0x3, P0 ;  /* 0x000000130c097c11 */ /* 0x000fc600080f1c0b */
[----:B------:R-:W3:Y:S04]  /*1c60*/  LDG.E.64 R14, desc[UR12][R18.64] ;  /* 0x0000000c120e7981 */ /* 0x000ee8000c1e1b00 */
[----:B------:R-:W3:Y:S01]  /*1c70*/  LDG.E.64 R16, desc[UR12][R8.64] ;  /* 0x0000000c08107981 */ /* 0x000ee2000c1e1b00 */
[----:B------:R-:W-:-:S03]  /*1c80*/  IADD3 R10, P0, PT, R18, UR10, RZ ;  /* 0x0000000a120a7c10 */ /* 0x000fc6000ff1e0ff */
[----:B------:R-:W4:Y:S01]  /*1c90*/  LDG.E.64 R12, desc[UR12][R8.64+0x8] ;  /* 0x0000080c080c7981 */ /* 0x000f22000c1e1b00 */
[----:B------:R-:W-:Y:S02]  /*1ca0*/  IADD3.X R11, PT, PT, R19, UR9, RZ, P0, !PT ;  /* 0x00000009130b7c10 */ /* 0x000fe400087fe4ff */
[----:B------:R-:W-:-:S03]  /*1cb0*/  IADD3 R28, P0, PT, R10, UR10, RZ ;  /* 0x0000000a0a1c7c10 */ /* 0x000fc6000ff1e0ff */
[----:B------:R-:W4:Y:S01]  /*1cc0*/  LDG.E.64 R22, desc[UR12][R10.64] ;  /* 0x0000000c0a167981 */ /* 0x000f22000c1e1b00 */
[----:B------:R-:W-:-:S03]  /*1cd0*/  IADD3.X R29, PT, PT, R11, UR9, RZ, P0, !PT ;  /* 0x000000090b1d7c10 */ /* 0x000fc600087fe4ff */
[----:B------:R-:W5:Y:S01]  /*1ce0*/  LDG.E.64 R10, desc[UR12][R8.64+0x10] ;  /* 0x0000100c080a7981 */ /* 0x000f62000c1e1b00 */
[----:B---3--:R-:W-:-:S03]  /*1cf0*/  DFMA R14, R16, R14, R20 ;  /* 0x0000000e100e722b */ /* 0x008fc60000000014 */
[----:B------:R-:W5:Y:S01]  /*1d00*/  LDG.E.64 R16, desc[UR12][R28.64] ;  /* 0x0000000c1c107981 */ /* 0x000f62000c1e1b00 */
[----:B------:R-:W-:-:S04]  /*1d10*/  IADD3 R20, P0, PT, R28, UR10, RZ ;  /* 0x0000000a1c147c10 */ /* 0x000fc8000ff1e0ff */
[----:B------:R-:W-:Y:S02]  /*1d20*/  IADD3.X R21, PT, PT, R29, UR9, RZ, P0, !PT ;  /* 0x000000091d157c10 */ /* 0x000fe400087fe4ff */
[----:B------:R-:W-:Y:S01]  /*1d30*/  IADD3 R18, P0, PT, R20, UR10, RZ ;  /* 0x0000000a14127c10 */ /* 0x000fe2000ff1e0ff */
[----:B----4-:R-:W-:Y:S02]  /*1d40*/  DFMA R22, R12, R22, R14 ;  /* 0x000000160c16722b */ /* 0x010fe4000000000e */
[----:B------:R-:W3:Y:S01]  /*1d50*/  LDG.E.64 R12, desc[UR12][R20.64] ;  /* 0x0000000c140c7981 */ /* 0x000ee2000c1e1b00 */
[----:B------:R-:W-:-:S03]  /*1d60*/  IADD3.X R19, PT, PT, R21, UR9, RZ, P0, !PT ;  /* 0x0000000915137c10 */ /* 0x000fc600087fe4ff */
[----:B------:R-:W3:Y:S02]  /*1d70*/  LDG.E.64 R14, desc[UR12][R8.64+0x18] ;  /* 0x0000180c080e7981 */ /* 0x000ee4000c1e1b00 */
[----:B-----5:R-:W-:Y:S02]  /*1d80*/  DFMA R16, R10, R16, R22 ;  /* 0x000000100a10722b */ /* 0x020fe40000000016 */
[----:B------:R-:W4:Y:S04]  /*1d90*/  LDG.E.64 R20, desc[UR12][R8.64+0x28] ;  /* 0x0000280c08147981 */ /* 0x000f28000c1e1b00 */
[----:B------:R-:W5:Y:S04]  /*1da0*/  LDG.E.64 R22, desc[UR12][R18.64] ;  /* 0x0000000c12167981 */ /* 0x000f68000c1e1b00 */
[----:B------:R-:W5:Y:S01]  /*1db0*/  LDG.E.64 R10, desc[UR12][R8.64+0x20] ;  /* 0x0000200c080a7981 */ /* 0x000f62000c1e1b00 */
[----:B------:R-:W-:-:S04]  /*1dc0*/  IADD3 R28, P0, PT, R18, UR10, RZ ;  /* 0x0000000a121c7c10 */ /* 0x000fc8000ff1e0ff */
[----:B------:R-:W-:Y:S01]  /*1dd0*/  IADD3.X R29, PT, PT, R19, UR9, RZ, P0, !PT ;  /* 0x00000009131d7c10 */ /* 0x000fe200087fe4ff */
[----:B---3--:R-:W-:Y:S01]  /*1de0*/  DFMA R12, R14, R12, R16 ;  /* 0x0000000c0e0c722b */ /* 0x008fe20000000010 */
[----:B------:R-:W-:Y:S01]  /*1df0*/  IADD3 R14, P0, PT, R28, UR10, RZ ;  /* 0x0000000a1c0e7c10 */ /* 0x000fe2000ff1e0ff */
[----:B------:R-:W3:Y:S04]  /*1e00*/  LDG.E.64 R16, desc[UR12][R8.64+0x30] ;  /* 0x0000300c08107981 */ /* 0x000ee8000c1e1b00 */
[----:B------:R-:W4:Y:S01]  /*1e10*/  LDG.E.64 R18, desc[UR12][R28.64] ;  /* 0x0000000c1c127981 */ /* 0x000f22000c1e1b00 */
[----:B------:R-:W-:Y:S01]  /*1e20*/  IADD3.X R15, PT, PT, R29, UR9, RZ, P0, !PT ;  /* 0x000000091d0f7c10 */ /* 0x000fe200087fe4ff */
[----:B-----5:R-:W-:Y:S01]  /*1e30*/  DFMA R22, R10, R22, R12 ;  /* 0x000000160a16722b */ /* 0x020fe2000000000c */
[----:B------:R-:W-:-:S03]  /*1e40*/  IADD3 R10, P0, PT, R14, UR10, RZ ;  /* 0x0000000a0e0a7c10 */ /* 0x000fc6000ff1e0ff */
[----:B------:R-:W3:Y:S01]  /*1e50*/  LDG.E.64 R12, desc[UR12][R14.64] ;  /* 0x0000000c0e0c7981 */ /* 0x000ee2000c1e1b00 */
[----:B------:R-:W-:-:S06]  /*1e60*/  IADD3.X R11, PT, PT, R15, UR9, RZ, P0, !PT ;  /* 0x000000090f0b7c10 */ /* 0x000fcc00087fe4ff */
[----:B------:R-:W5:Y:S04]  /*1e70*/  LDG.E.64 R10, desc[UR12][R10.64] ;  /* 0x0000000c0a0a7981 */ /* 0x000f68000c1e1b00 */
[----:B------:R-:W5:Y:S01]  /*1e80*/  LDG.E.64 R14, desc[UR12][R8.64+0x38] ;  /* 0x0000380c080e7981 */ /* 0x000f62000c1e1b00 */
[----:B------:R-:W-:Y:S01]  /*1e90*/  UIADD3 UR8, UP0, UPT, UR8, -0x8, URZ ;  /* 0xfffffff808087890 */ /* 0x000fe2000ff1e0ff */
[----:B----4-:R-:W-:-:S03]  /*1ea0*/  DFMA R18, R20, R18, R22 ;  /* 0x000000121412722b */ /* 0x010fc60000000016 */
[----:B--2---:R-:W-:Y:S02]  /*1eb0*/  UIADD3.X UR11, UPT, UPT, UR11, -0x1, URZ, UP0, !UPT ;  /* 0xffffffff0b0b7890 */ /* 0x004fe400087fe4ff */
[----:B------:R-:W-:-:S04]  /*1ec0*/  UISETP.NE.U32.AND UP0, UPT, UR8, URZ, UPT ;  /* 0x000000ff0800728c */ /* 0x000fc8000bf05070 */
[----:B------:R-:W-:Y:S02]  /*1ed0*/  UISETP.NE.AND.EX UP0, UPT, UR11, URZ, UPT, UP0 ;  /* 0x000000ff0b00728c */ /* 0x000fe4000bf05300 */
[----:B------:R-:W-:-:S04]  /*1ee0*/  UIADD3 UR4, UP1, UPT, UR4, 0x8, URZ ;  /* 0x0000000804047890 */ /* 0x000fc8000ff3e0ff */
[----:B------:R-:W-:Y:S01]  /*1ef0*/  UIADD3.X UR5, UPT, UPT, URZ, UR5, URZ, UP1, !UPT ;  /* 0x00000005ff057290 */ /* 0x000fe20008ffe4ff */
[----:B---3--:R-:W-:-:S08]  /*1f00*/  DFMA R12, R16, R12, R18 ;  /* 0x0000000c100c722b */ /* 0x008fd00000000012 */
[----:B-----5:R-:W-:Y:S01]  /*1f10*/  DFMA R20, R14, R10, R12 ;  /* 0x0000000a0e14722b */ /* 0x020fe2000000000c */
[----:B------:R-:W-:Y:S10]  /*1f20*/  BRA.U UP0, `(.L_x_164) ;  /* 0xfffffffd00147547 */ /* 0x000ff4000b83ffff */
[----:B------:R-:W0:Y:S01]  /*1f30*/  LDCU UR4, c[0x0][0x398] ;  /* 0x00007300ff0477ac */ /* 0x000e220008000800 */
[----:B------:R-:W2:Y:S01]  /*1f40*/  LDCU UR5, c[0x0][0x39c] ;  /* 0x00007380ff0577ac */ /* 0x000ea20008000800 */
[----:B0-----:R-:W-:-:S12]  /*1f50*/  ULOP3.LUT UR4, UR4, 0xfffffff8, URZ, 0xc0, !UPT ;  /* 0xfffffff804047892 */ /* 0x001fd8000f8ec0ff */
.L_x_163:
[----:B------:R-:W0:Y:S02]  /*1f60*/  LDCU UR11, c[0x0][0x398] ;  /* 0x00007300ff0b77ac */ /* 0x000e240008000800 */
[----:B0-----:R-:W-:-:S04]  /*1f70*/  ULOP3.LUT UR8, UR11, 0x7, URZ, 0xc0, !UPT ;  /* 0x000000070b087892 */ /* 0x001fc8000f8ec0ff */
        /* <DEDUP_REMOVED lines=11> */
[----:B------:R-:W0:Y:S01]  /*2030*/  LDCU.64 UR20, c[0x0][0x390] ;  /* 0x00007200ff1477ac */ /* 0x000e220008000a00 */
[----:B--2---:R-:W-:Y:S02]  /*2040*/  IMAD R9, R25, UR5, RZ ;  /* 0x0000000519097c24 */ /* 0x004fe4000f8e02ff */
[----:B------:R-:W-:Y:S01]  /*2050*/  IMAD.U32 R12, RZ, RZ, UR4 ;  /* 0x00000004ff0c7e24 */ /* 0x000fe2000f8e00ff */
[----:B------:R-:W2:Y:S01]  /*2060*/  LDCU.64 UR18, c[0x0][0x388] ;  /* 0x00007100ff1277ac */ /* 0x000ea20008000a00 */
[----:B------:R-:W-:Y:S02]  /*2070*/  IMAD.U32 R13, RZ, RZ, UR5 ;  /* 0x00000005ff0d7e24 */ /* 0x000fe4000f8e00ff */
[----:B------:R-:W-:Y:S02]  /*2080*/  IMAD R15, R7, UR16, RZ ;  /* 0x00000010070f7c24 */ /* 0x000fe4000f8e02ff */
[----:B------:R-:W-:-:S04]  /*2090*/  IMAD.WIDE.U32 R10, R25, UR4, R26 ;  /* 0x00000004190a7c25 */ /* 0x000fc8000f8e001a */
[----:B------:R-:W-:Y:S02]  /*20a0*/  IMAD R9, R24, UR4, R9 ;  /* 0x0000000418097c24 */ /* 0x000fe4000f8e0209 */
[C---:B------:R-:W-:Y:S02]  /*20b0*/  IMAD R15, R6.reuse, UR17, R15 ;  /* 0x00000011060f7c24 */ /* 0x040fe4000f8e020f */
[----:B------:R-:W-:Y:S01]  /*20c0*/  IMAD.WIDE.U32 R12, R6, UR16, R12 ;  /* 0x00000010060c7c25 */ /* 0x000fe2000f8e000c */
[----:B------:R-:W-:Y:S02]  /*20d0*/  IADD3 R9, PT, PT, R11, R9, RZ ;  /* 0x000000090b097210 */ /* 0x000fe40007ffe0ff */
[----:B0-----:R-:W-:Y:S01]  /*20e0*/  LEA R22, P1, R10, UR20, 0x3 ;  /* 0x000000140a167c11 */ /* 0x001fe2000f8218ff */
[----:B------:R-:W-:Y:S01]  /*20f0*/  IMAD.IADD R11, R15, 0x1, R13 ;  /* 0x000000010f0b7824 */ /* 0x000fe200078e020d */
[----:B--2---:R-:W-:Y:S02]  /*2100*/  LEA R8, P0, R12, UR18, 0x3 ;  /* 0x000000120c087c11 */ /* 0x004fe4000f8018ff */
[----:B------:R-:W-:-:S02]  /*2110*/  LEA.HI.X R23, R10, UR21, R9, 0x3, P1 ;  /* 0x000000150a177c11 */ /* 0x000fc400088f1c09 */
[----:B------:R-:W-:-:S03]  /*2120*/  LEA.HI.X R9, R12, UR19, R11, 0x3, P0 ;  /* 0x000000130c097c11 */ /* 0x000fc600080f1c0b */
[----:B------:R-:W2:Y:S04]  /*2130*/  LDG.E.64 R16, desc[UR12][R22.64] ;  /* 0x0000000c16107981 */ /* 0x000ea8000c1e1b00 */
[----:B-1----:R-:W2:Y:S01]  /*2140*/  LDG.E.64 R18, desc[UR12][R8.64] ;  /* 0x0000000c08127981 */ /* 0x002ea2000c1e1b00 */
        /* <DEDUP_REMOVED lines=18> */
.L_x_166:
[----:B------:R-:W-:Y:S05]  /*2270*/  BRA.U !UP0, `(.L_x_165) ;  /* 0x0000000108c87547 */ /* 0x000fea000b800000 */
[----:B------:R-:W-:Y:S02]  /*2280*/  UISETP.NE.U32.AND UP0, UPT, UR11, 0x1, UPT ;  /* 0x000000010b00788c */ /* 0x000fe4000bf05070 */
[----:B------:R-:W-:Y:S02]  /*2290*/  ULOP3.LUT UP1, URZ, UR16, 0x1, URZ, 0xc0, !UPT ;  /* 0x0000000110ff7892 */ /* 0x000fe4000f82c0ff */
[----:B------:R-:W-:-:S09]  /*22a0*/  UISETP.NE.AND.EX UP0, UPT, URZ, URZ, UPT, UP0 ;  /* 0x000000ffff00728c */ /* 0x000fd2000bf05300 */
[----:B------:R-:W-:Y:S05]  /*22b0*/  BRA.U !UP0, `(.L_x_167) ;  /* 0x0000000108687547 */ /* 0x000fea000b800000 */
[----:B------:R-:W0:Y:S01]  /*22c0*/  LDCU.64 UR20, c[0x0][0x390] ;  /* 0x00007200ff1477ac */ /* 0x000e220008000a00 */
[----:B--2---:R-:W-:Y:S01]  /*22d0*/  MOV R11, UR5 ;  /* 0x00000005000b7c02 */ /* 0x004fe20008000f00 */
[----:B------:R-:W-:Y:S01]  /*22e0*/  IMAD R15, R25, UR5, RZ ;  /* 0x00000005190f7c24 */ /* 0x000fe2000f8e02ff */
[----:B------:R-:W2:Y:S01]  /*22f0*/  LDCU.64 UR18, c[0x0][0x388] ;  /* 0x00007100ff1277ac */ /* 0x000ea20008000a00 */
[----:B------:R-:W-:Y:S02]  /*2300*/  IMAD.U32 R10, RZ, RZ, UR4 ;  /* 0x00000004ff0a7e24 */ /* 0x000fe4000f8e00ff */
[----:B------:R-:W-:Y:S02]  /*2310*/  IMAD R13, R7, UR16, RZ ;  /* 0x00000010070d7c24 */ /* 0x000fe4000f8e02ff */
[----:B------:R-:W-:-:S04]  /*2320*/  IMAD.WIDE.U32 R8, R25, UR4, R26 ;  /* 0x0000000419087c25 */ /* 0x000fc8000f8e001a */
[----:B------:R-:W-:Y:S02]  /*2330*/  IMAD R15, R24, UR4, R15 ;  /* 0x00000004180f7c24 */ /* 0x000fe4000f8e020f */
[C---:B------:R-:W-:Y:S02]  /*2340*/  IMAD R13, R6.reuse, UR17, R13 ;  /* 0x00000011060d7c24 */ /* 0x040fe4000f8e020d */
[----:B------:R-:W-:Y:S01]  /*2350*/  IMAD.WIDE.U32 R10, R6, UR16, R10 ;  /* 0x00000010060a7c25 */ /* 0x000fe2000f8e000a */
[----:B0-----:R-:W-:-:S03]  /*2360*/  LEA R12, P1, R8, UR20, 0x3 ;  /* 0x00000014080c7c11 */ /* 0x001fc6000f8218ff */
[----:B------:R-:W-:Y:S01]  /*2370*/  IMAD.IADD R15, R9, 0x1, R15 ;  /* 0x00000001090f7824 */ /* 0x000fe200078e020f */
[----:B--2---:R-:W-:Y:S01]  /*2380*/  LEA R16, P0, R10, UR18, 0x3 ;  /* 0x000000120a107c11 */ /* 0x004fe2000f8018ff */
[----:B------:R-:W-:-:S03]  /*2390*/  IMAD.IADD R9, R13, 0x1, R11 ;  /* 0x000000010d097824 */ /* 0x000fc600078e020b */
[----:B------:R-:W-:Y:S02]  /*23a0*/  LEA.HI.X R13, R8, UR21, R15, 0x3, P1 ;  /* 0x00000015080d7c11 */ /* 0x000fe400088f1c0f */
[----:B------:R-:W-:Y:S02]  /*23b0*/  LEA.HI.X R17, R10, UR19, R9, 0x3, P0 ;  /* 0x000000130a117c11 */ /* 0x000fe400080f1c09 */
[----:B------:R-:W-:Y:S01]  /*23c0*/  IADD3 R8, P0, PT, R12, UR10, RZ ;  /* 0x0000000a0c087c10 */ /* 0x000fe2000ff1e0ff */
[----:B------:R-:W2:Y:S04]  /*23d0*/  LDG.E.64 R10, desc[UR12][R12.64] ;  /* 0x0000000c0c0a7981 */ /* 0x000ea8000c1e1b00 */
[----:B------:R-:W2:Y:S01]  /*23e0*/  LDG.E.64 R14, desc[UR12][R16.64] ;  /* 0x0000000c100e7981 */ /* 0x000ea2000c1e1b00 */
[----:B------:R-:W-:-:S03]  /*23f0*/  IADD3.X R9, PT, PT, R13, UR9, RZ, P0, !PT ;  /* 0x000000090d097c10 */ /* 0x000fc600087fe4ff */
[----:B-1----:R-:W3:Y:S04]  /*2400*/  LDG.E.64 R18, desc[UR12][R16.64+0x8] ;  /* 0x0000080c10127981 */ /* 0x002ee8000c1e1b00 */
[----:B------:R-:W3:Y:S01]  /*2410*/  LDG.E.64 R8, desc[UR12][R8.64] ;  /* 0x0000000c08087981 */ /* 0x000ee2000c1e1b00 */
[----:B------:R-:W-:-:S04]  /*2420*/  UIADD3 UR4, UP0, UPT, UR4, 0x2, URZ ;  /* 0x0000000204047890 */ /* 0x000fc8000ff1e0ff */
[----:B------:R-:W-:Y:S01]  /*2430*/  UIADD3.X UR5, UPT, UPT, URZ, UR5, URZ, UP0, !UPT ;  /* 0x00000005ff057290 */ /* 0x000fe200087fe4ff */
[----:B--2---:R-:W-:-:S08]  /*2440*/  DFMA R10, R14, R10, R20 ;  /* 0x0000000a0e0a722b */ /* 0x004fd00000000014 */
[----:B---3--:R-:W-:-:S11]  /*2450*/  DFMA R20, R18, R8, R10 ;  /* 0x000000081214722b */ /* 0x008fd6000000000a */
.L_x_167:
[----:B------:R-:W-:Y:S05]  /*2460*/  BRA.U !UP1, `(.L_x_165) ;  /* 0x00000001094c7547 */ /* 0x000fea000b800000 */
[----:B------:R-:W0:Y:S01]  /*2470*/  LDCU.64 UR20, c[0x0][0x390] ;  /* 0x00007200ff1477ac */ /* 0x000e220008000a00 */
[----:B------:R-:W-:Y:S01]  /*2480*/  MOV R10, UR4 ;  /* 0x00000004000a7c02 */ /* 0x000fe20008000f00 */
[----:B--2---:R-:W-:Y:S01]  /*2490*/  IMAD R13, R25, UR5, RZ ;  /* 0x00000005190d7c24 */ /* 0x004fe2000f8e02ff */
        /* <DEDUP_REMOVED lines=9> */
[----:B------:R-:W-:Y:S02]  /*2530*/  IADD3 R9, PT, PT, R15, R11, RZ ;  /* 0x0000000b0f097210 */ /* 0x000fe40007ffe0ff */
[----:B--2---:R-:W-:Y:S02]  /*2540*/  LEA R6, P0, R10, UR18, 0x3 ;  /* 0x000000120a067c11 */ /* 0x004fe4000f8018ff */
[----:B------:R-:W-:Y:S02]  /*2550*/  LEA.HI.X R13, R8, UR21, R7, 0x3, P1 ;  /* 0x00000015080d7c11 */ /* 0x000fe400088f1c07 */
[----:B------:R-:W-:-:S03]  /*2560*/  LEA.HI.X R7, R10, UR19, R9, 0x3, P0 ;  /* 0x000000130a077c11 */ /* 0x000fc600080f1c09 */
[----:B------:R-:W2:Y:S04]  /*2570*/  LDG.E.64 R8, desc[UR12][R12.64] ;  /* 0x0000000c0c087981 */ /* 0x000ea8000c1e1b00 */
[----:B------:R-:W2:Y:S02]  /*2580*/  LDG.E.64 R6, desc[UR12][R6.64] ;  /* 0x0000000c06067981 */ /* 0x000ea4000c1e1b00 */
[----:B--2---:R-:W-:-:S11]  /*2590*/  DFMA R20, R6, R8, R20 ;  /* 0x000000080614722b */ /* 0x004fd60000000014 */
.L_x_165:
[----:B------:R-:W0:Y:S01]  /*25a0*/  LDCU UR8, c[0x0][0x384] ;  /* 0x00007080ff0877ac */ /* 0x000e220008000800 */
[----:B------:R-:W-:Y:S01]  /*25b0*/  SHF.R.S32.HI R8, RZ, 0x1f, R5 ;  /* 0x0000001fff087819 */ /* 0x000fe20000011405 */
[----:B--2---:R-:W2:Y:S01]  /*25c0*/  LDCU.64 UR4, c[0x0][0x3a8] ;  /* 0x00007500ff0477ac */ /* 0x004ea20008000a00 */
[----:B0-----:R-:W-:-:S04]  /*25d0*/  USHF.L.U32 UR8, UR8, 0x7, URZ ;  /* 0x0000000708087899 */ /* 0x001fc800080006ff */
[----:B------:R-:W-:-:S04]  /*25e0*/  UIMAD UR8, UR8, UR14, URZ ;  /* 0x0000000e080872a4 */ /* 0x000fc8000f8e02ff */
[----:B--2---:R-:W-:-:S06]  /*25f0*/  UIMAD.WIDE UR4, UR8, 0x8, UR4 ;  /* 0x00000008080478a5 */ /* 0x004fcc000f8e0204 */
[----:B------:R-:W-:-:S04]  /*2600*/  LEA R6, P0, R5, UR4, 0x3 ;  /* 0x0000000405067c11 */ /* 0x000fc8000f8018ff */
[----:B------:R-:W-:-:S05]  /*2610*/  LEA.HI.X R7, R5, UR5, R8, 0x3, P0 ;  /* 0x0000000505077c11 */ /* 0x000fca00080f1c08 */
[----:B------:R0:W-:Y:S04]  /*2620*/  STG.E.64 desc[UR12][R6.64], R20 ;  /* 0x0000001406007986 */ /* 0x0001e8000c101b0c */
.L_x_159:
[----:B------:R-:W-:Y:S05]  /*2630*/  BSYNC.RECONVERGENT B0 ;  /* 0x0000000000007941 */ /* 0x000fea0003800200 */
.L_x_158:
[----:B------:R-:W-:Y:S05]  /*2640*/  @P2 BRA `(.L_x_168) ;  /* 0xfffffff000282947 */ /* 0x000fea000383ffff */
[----:B------:R-:W-:Y:S05]  /*2650*/  EXIT ;  /* 0x000000000000794d */ /* 0x000fea0003800000 */
        .weak           $__internal_3_$__cuda_sm20_div_u64
        .type           $__internal_3_$__cuda_sm20_div_u64,@function
        .size           $__internal_3_$__cuda_sm20_div_u64,(.L_x_493 - $__internal_3_$__cuda_sm20_div_u64)
$__internal_3_$__cuda_sm20_div_u64:
        /* <DEDUP_REMOVED lines=66> */
[----:B------:R-:W-:Y:S06]  /*2a80*/  RET.REL.NODEC R10 `(_ZN3cub18CUB_300001_SM_10006detail9transform16transform_kernelINS2_10policy_hubILb1EN4cuda3std3__45tupleIJN6thrust24THRUST_300001_SM_1000_NS17counting_iteratorImNSA_11use_defaultESC_SC_EEEEEE10policy1000Ei5MulTYNSA_6detail15normal_iteratorINSA_10device_ptrIdEEEEJSD_EEEvT0_iT1_T2_DpNS2_10kernel_argIT3_EE) ;  /* 0xffffffd40a5c7950 */ /* 0x000fec0003c3ffff */
.L_x_169:
        /* <DEDUP_REMOVED lines=15> */
.L_x_493:


//--------------------- .text._ZN3cub18CUB_300001_SM_10006detail9transform16transform_kernelINS2_10policy_hubILb0EN4cuda3std3__45tupleIJN6thrust24THRUST_300001_SM_1000_NS6detail15normal_iteratorINSA_10device_ptrIdEEEESF_EEEE10policy1000ElNS7_10multipliesIdEESF_JPdSL_EEEvT0_iT1_T2_DpNS2_10kernel_argIT3_EE --------------------------
	.section	.text._ZN3cub18CUB_300001_SM_10006detail9transform16transform_kernelINS2_10policy_hubILb0EN4cuda3std3__45tupleIJN6thrust24THRUST_300001_SM_1000_NS6detail15normal_iteratorINSA_10device_ptrIdEEEESF_EEEE10policy1000ElNS7_10multipliesIdEESF_JPdSL_EEEvT0_iT1_T2_DpNS2_10kernel_argIT3_EE,"ax",@progbits
	.align	128
        .global         _ZN3cub18CUB_300001_SM_10006detail9transform16transform_kernelINS2_10policy_hubILb0EN4cuda3std3__45tupleIJN6thrust24THRUST_300001_SM_1000_NS6detail15normal_iteratorINSA_10device_ptrIdEEEESF_EEEE10policy1000ElNS7_10multipliesIdEESF_JPdSL_EEEvT0_iT1_T2_DpNS2_10kernel_argIT3_EE
        .type           _ZN3cub18CUB_300001_SM_10006detail9transform16transform_kernelINS2_10policy_hubILb0EN4cuda3std3__45tupleIJN6thrust24THRUST_300001_SM_1000_NS6detail15normal_iteratorINSA_10device_ptrIdEEEESF_EEEE10policy1000ElNS7_10multipliesIdEESF_JPdSL_EEEvT0_iT1_T2_DpNS2_10kernel_argIT3_EE,@function
        .size           _ZN3cub18CUB_300001_SM_10006detail9transform16transform_kernelINS2_10policy_hubILb0EN4cuda3std3__45tupleIJN6thrust24THRUST_300001_SM_1000_NS6detail15normal_iteratorINSA_10device_ptrIdEEEESF_EEEE10policy1000ElNS7_10multipliesIdEESF_JPdSL_EEEvT0_iT1_T2_DpNS2_10kernel_argIT3_EE,(.L_x_494 - _ZN3cub18CUB_300001_SM_10006detail9transform16transform_kernelINS2_10policy_hubILb0EN4cuda3std3__45tupleIJN6thrust24THRUST_300001_SM_1000_NS6detail15normal_iteratorINSA_10device_ptrIdEEEESF_EEEE10policy1000ElNS7_10multipliesIdEESF_JPdSL_EEEvT0_iT1_T2_DpNS2_10kernel_argIT3_EE)
        .other          _ZN3cub18CUB_300001_SM_10006detail9transform16transform_kernelINS2_10policy_hubILb0EN4cuda3std3__45tupleIJN6thrust24THRUST_300001_SM_1000_NS6detail15normal_iteratorINSA_10device_ptrIdEEEESF_EEEE10policy1000ElNS7_10multipliesIdEESF_JPdSL_EEEvT0_iT1_T2_DpNS2_10kernel_argIT3_EE,@"STO_CUDA_ENTRY STV_DEFAULT"
_ZN3cub18CUB_300001_SM_10006detail9transform16transform_kernelINS2_10policy_hubILb0EN4cuda3std3__45tupleIJN6thrust24THRUST_300001_SM_1000_NS6detail15normal_iteratorINSA_10device_ptrIdEEEESF_EEEE10policy1000ElNS7_10multipliesIdEESF_JPdSL_EEEvT0_iT1_T2_DpNS2_10kernel_argIT3_EE:
.text._ZN3cub18CUB_300001_SM_10006detail9transform16transform_kernelINS2_10policy_hubILb0EN4cuda3std3__45tupleIJN6thrust24THRUST_300001_SM_1000_NS6detail15normal_iteratorINSA_10device_ptrIdEEEESF_EEEE10policy1000ElNS7_10multipliesIdEESF_JPdSL_EEEvT0_iT1_T2_DpNS2_10kernel_argIT3_EE:
[----:B------:R-:W-:Y:S01]  /*0000*/  LDC R1, c[0x0][0x37c] ;  /* 0x0000df00ff017b82 */ /* 0x000fe20000000800 */
[----:B------:R-:W1:Y:S07]  /*0010*/  LDCU UR24, c[0x0][0x388] ;  /* 0x00007100ff1877ac */ /* 0x000e6e0008000800 */
[----:B------:R-:W2:Y:S01]  /*0020*/  S2UR UR5, SR_CTAID.X ;  /* 0x00000000000579c3 */ /* 0x000ea20000002500 */
[----:B------:R-:W3:Y:S01]  /*0030*/  LDCU UR7, c[0x0][0x370] ;  /* 0x00006e00ff0777ac */ /* 0x000ee20008000800 */
[----:B------:R-:W4:Y:S06]  /*0040*/  LDCU.64 UR22, c[0x0][0x358] ;  /* 0x00006b00ff1677ac */ /* 0x000f2c0008000a00 */
[----:B------:R-:W5:Y:S01]  /*0050*/  LDC.64 R2, c[0x0][0x380] ;  /* 0x0000e000ff027b82 */ /* 0x000f620000000a00 */
[----:B-1----:R-:W-:-:S04]  /*0060*/  USHF.L.U32 UR19, UR24, 0x7, URZ ;  /* 0x0000000718137899 */ /* 0x002fc800080006ff */
[----:B------:R-:W-:Y:S02]  /*0070*/  USHF.R.S32.HI UR8, URZ, 0x1f, UR19 ;  /* 0x0000001fff087899 */ /* 0x000fe40008011413 */
[----:B--2---:R-:W-:Y:S02]  /*0080*/  UIMAD.WIDE.U32 UR20, UR19, UR5, URZ ;  /* 0x00000005131472a5 */ /* 0x004fe4000f8e00ff */
[----:B------:R-:W-:Y:S02]  /*0090*/  UIMAD UR6, UR8, UR5, URZ ;  /* 0x00000005080672a4 */ /* 0x000fe4000f8e02ff */
[----:B------:R-:W-:Y:S02]  /*00a0*/  UIADD3 UR4, UPT, UPT, UR5, 0x2, URZ ;  /* 0x0000000205047890 */ /* 0x000fe4000fffe0ff */
[----:B------:R-:W-:Y:S02]  /*00b0*/  UIADD3 UR6, UPT, UPT, UR21, UR6, URZ ;  /* 0x0000000615067290 */ /* 0x000fe4000fffe0ff */
[----:B---3--:R-:W-:Y:S01]  /*00c0*/  UISETP.GE.U32.AND UP0, UPT, UR4, UR7, UPT ;  /* 0x000000070400728c */ /* 0x008fe2000bf06070 */
[----:B-----5:R-:W-:-:S03]  /*00d0*/  IADD3 R0, P0, PT, R2, -UR20, RZ ;  /* 0x8000001402007c10 */ /* 0x020fc6000ff1e0ff */
[----:B------:R-:W-:Y:S01]  /*00e0*/  UISETP.EQ.OR UP0, UPT, UR5, URZ, UP0 ;  /* 0x000000ff0500728c */ /* 0x000fe20008702670 */
[----:B------:R-:W-:Y:S02]  /*00f0*/  IADD3.X R2, PT, PT, R3, ~UR6, RZ, P0, !PT ;  /* 0x8000000603027c10 */ /* 0x000fe400087fe4ff */
[----:B------:R-:W-:-:S04]  /*0100*/  ISETP.LT.U32.AND P0, PT, R0, UR19, PT ;  /* 0x0000001300007c0c */ /* 0x000fc8000bf01070 */
[----:B------:R-:W-:-:S04]  /*0110*/  ISETP.LT.AND.EX P0, PT, R2, UR8, PT, P0 ;  /* 0x0000000802007c0c */ /* 0x000fc8000bf01300 */
[----:B------:R-:W-:Y:S01]  /*0120*/  SEL R0, R0, UR19, P0 ;  /* 0x0000001300007c07 */ /* 0x000fe20008000000 */
[----:B----4-:R-:W-:Y:S08]  /*0130*/  BRA.U UP0, `(.L_x_170) ;  /* 0x0000000100e47547 */ /* 0x010ff0000b800000 */
[----:B------:R-:W1:Y:S01]  /*0140*/  S2R R2, SR_TID.X ;  /* 0x0000000000027919 */ /* 0x000e620000002100 */
[----:B------:R-:W-:Y:S01]  /*0150*/  ELECT P0, URZ, PT ;  /* 0x0000000000ff782f */ /* 0x000fe20003800000 */
[----:B------:R-:W-:Y:S03]  /*0160*/  BSSY.RECONVERGENT B0, `(.L_x_171) ;  /* 0x000002e000007945 */ /* 0x000fe60003800200 */
[----:B-1----:R-:W-:-:S13]  /*0170*/  ISETP.GT.U32.OR P0, PT, R2, 0x1f, !P0 ;  /* 0x0000001f0200780c */ /* 0x002fda0004704470 */
[----:B------:R-:W-:Y:S05]  /*0180*/  @P0 BRA `(.L_x_172) ;  /* 0x0000000000ac0947 */ /* 0x000fea0003800000 */
[----:B------:R-:W1:Y:S01]  /*0190*/  S2UR UR18, SR_CgaCtaId ;  /* 0x00000000001279c3 */ /* 0x000e620000008800 */
[----:B------:R-:W2:Y:S01]  /*01a0*/  LDCU UR15, c[0x0][0x3a0] ;  /* 0x00007400ff0f77ac */ /* 0x000ea20008000800 */
[----:B------:R-:W3:Y:S01]  /*01b0*/  LDCU UR17, c[0x0][0x3b0] ;  /* 0x00007600ff1177ac */ /* 0x000ee20008000800 */
[----:B------:R-:W-:Y:S01]  /*01c0*/  ULEA UR14, UR24, 0xf, 0xa ;  /* 0x0000000f180e7891 */ /* 0x000fe2000f8e50ff */
[----:B------:R-:W-:Y:S01]  /*01d0*/  UMOV UR7, 0x400 ;  /* 0x0000040000077882 */ /* 0x000fe20000000000 */
[----:B------:R-:W-:Y:S01]  /*01e0*/  UMOV UR10, 0x1 ;  /* 0x00000001000a7882 */ /* 0x000fe20000000000 */
[----:B------:R-:W4:Y:S01]  /*01f0*/  LDCU.64 UR4, c[0x0][0x398] ;  /* 0x00007300ff0477ac */ /* 0x000f220008000a00 */
[----:B------:R-:W-:-:S04]  /*0200*/  UIADD3 UR10, UPT, UPT, -UR10, 0x100000, URZ ;  /* 0x001000000a0a7890 */ /* 0x000fc8000fffe1ff */
[----:B------:R-:W-:Y:S02]  /*0210*/  USHF.L.U32 UR11, UR10, 0xb, URZ ;  /* 0x0000000b0a0b7899 */ /* 0x000fe400080006ff */
[----:B------:R-:W-:Y:S02]  /*0220*/  USHF.L.U32 UR10, UR10, 0x1, URZ ;  /* 0x000000010a0a7899 */ /* 0x000fe400080006ff */
[----:B--2---:R-:W-:Y:S01]  /*0230*/  UIADD3 UR15, UPT, UPT, UR14, UR15, URZ ;  /* 0x0000000f0e0f7290 */ /* 0x004fe2000fffe0ff */
[----:B------:R-:W2:Y:S01]  /*0240*/  LDCU.64 UR12, c[0x0][0x3a8] ;  /* 0x00007500ff0c77ac */ /* 0x000ea20008000a00 */
[----:B---3--:R-:W-:Y:S02]  /*0250*/  UIADD3 UR14, UPT, UPT, UR14, UR17, URZ ;  /* 0x000000110e0e7290 */ /* 0x008fe4000fffe0ff */
[----:B-1----:R-:W-:Y:S02]  /*0260*/  ULEA UR17, UR18, UR7, 0x18 ;  /* 0x0000000712117291 */ /* 0x002fe4000f8ec0ff */
[----:B------:R-:W-:-:S02]  /*0270*/  UIADD3 UR16, UPT, UPT, UR7, 0x80, URZ ;  /* 0x0000008007107890 */ /* 0x000fc4000fffe0ff */
[----:B------:R-:W-:Y:S02]  /*0280*/  USHF.L.U64.HI UR9, UR20, 0x3, UR6 ;  /* 0x0000000314097899 */ /* 0x000fe40008010206 */
[----:B------:R-:W-:Y:S02]  /*0290*/  USHF.L.U32 UR8, UR20, 0x3, URZ ;  /* 0x0000000314087899 */ /* 0x000fe400080006ff */
[----:B------:R-:W-:Y:S02]  /*02a0*/  ULOP3.LUT UR15, UR15, 0xfffffff0, URZ, 0xc0, !UPT ;  /* 0xfffffff00f0f7892 */ /* 0x000fe4000f8ec0ff */
[----:B------:R-:W-:Y:S01]  /*02b0*/  ULOP3.LUT UR14, UR14, 0xfffffff0, URZ, 0xc0, !UPT ;  /* 0xfffffff00e0e7892 */ /* 0x000fe2000f8ec0ff */
[----:B------:R-:W1:Y:S02]  /*02c0*/  FENCE.VIEW.ASYNC.S ;  /* 0x00000000000073c6 */ /* 0x000e640000000000 */
[----:B-1----:R1:W3:Y:S02]  /*02d0*/  SYNCS.EXCH.64 URZ, [UR17], UR10 ;  /* 0x0000000a11ff75b2 */ /* 0x0022e40008000100 */
[----:B------:R-:W-:Y:S01]  /*02e0*/  @!PT LDS RZ, [RZ] ;  /* 0x00000000fffff984 */ /* 0x000fe20000000800 */
[----:B------:R-:W-:Y:S01]  /*02f0*/  @!PT LDS RZ, [RZ] ;  /* 0x00000000fffff984 */ /* 0x000fe20000000800 */
[----:B------:R-:W-:Y:S01]  /*0300*/  @!PT LDS RZ, [RZ] ;  /* 0x00000000fffff984 */ /* 0x000fe20000000800 */
[----:B------:R-:W-:Y:S01]  /*0310*/  @!PT LDS RZ, [RZ] ;  /* 0x00000000fffff984 */ /* 0x000fe20000000800 */
[----:B---3--:R3:W-:Y:S06]  /*0320*/  MEMBAR.ALL.CTA ;  /* 0x0000000000007992 */ /* 0x0087ec0000008000 */
[----:B---3--:R-:W3:Y:S01]  /*0330*/  FENCE.VIEW.ASYNC.S ;  /* 0x00000000000073c6 */ /* 0x008ee20000000000 */
[----:B------:R-:W-:-:S02]  /*0340*/  ULEA UR16, UR18, UR16, 0x18 ;  /* 0x0000001012107291 */ /* 0x000fc4000f8ec0ff */
[----:B----4-:R-:W-:Y:S02]  /*0350*/  UIADD3.64 UR4, UPT, UPT, UR8, UR4, URZ ;  /* 0x0000000408047297 */ /* 0x010fe4000fffe0ff */
[----:B------:R-:W-:Y:S02]  /*0360*/  USHF.R.U32.HI UR7, URZ, 0x4, UR15 ;  /* 0x00000004ff077899 */ /* 0x000fe4000801160f */
[----:B--2---:R-:W-:Y:S02]  /*0370*/  UIADD3.64 UR8, UPT, UPT, UR8, UR12, URZ ;  /* 0x0000000c08087297 */ /* 0x004fe4000fffe0ff */
[----:B------:R-:W-:Y:S02]  /*0380*/  UIADD3 UR15, UPT, UPT, UR15, UR14, URZ ;  /* 0x0000000e0f0f7290 */ /* 0x000fe4000fffe0ff */
[----:B------:R-:W-:Y:S02]  /*0390*/  ULEA UR12, UR24, UR16, 0xa ;  /* 0x00000010180c7291 */ /* 0x000fe4000f8e50ff */
[----:B------:R-:W-:-:S02]  /*03a0*/  USHF.R.U32.HI UR14, URZ, 0x4, UR14 ;  /* 0x00000004ff0e7899 */ /* 0x000fc4000801160e */
[----:B------:R-:W-:Y:S01]  /*03b0*/  UPRMT UR7, UR7, 0x5410, URZ ;  /* 0x0000541007077896 */ /* 0x000fe200080000ff */
[----:B------:R-:W-:Y:S01]  /*03c0*/  IMAD.U32 R2, RZ, RZ, UR15 ;  /* 0x0000000fff027e24 */ /* 0x000fe2000f8e00ff */
[----:B------:R-:W-:Y:S02]  /*03d0*/  UIADD3 UR12, UPT, UPT, UR12, 0x80, URZ ;  /* 0x000000800c0c7890 */ /* 0x000fe4000fffe0ff */
[----:B------:R-:W-:Y:S01]  /*03e0*/  UPRMT UR14, UR14, 0x5410, URZ ;  /* 0x000054100e0e7896 */ /* 0x000fe200080000ff */
[----:B------:R-:W-:-:S04]  /*03f0*/  UMOV UR13, UR17 ;  /* 0x00000011000d7c82 */ /* 0x000fc80008000000 */
[----:B---3--:R1:W-:Y:S04]  /*0400*/  UBLKCP.S.G [UR16], [UR4], UR7 ;  /* 0x00000010040073ba */ /* 0x0083e80008000207 */
[----:B------:R1:W-:Y:S01]  /*0410*/  UBLKCP.S.G [UR12], [UR8], UR14 ;  /* 0x0000000c080073ba */ /* 0x0003e2000800020e */
[----:B------:R1:W-:Y:S01]  /*0420*/  SYNCS.ARRIVE.TRANS64 RZ, [UR17], R2 ;  /* 0x00000002ffff79a7 */ /* 0x0003e20008000011 */
[----:B------:R-:W-:Y:S01]  /*0430*/  NOP ;  /* 0x0000000000007918 */ /* 0x000fe20000000000 */
.L_x_172:
[----:B-1----:R-:W-:Y:S05]  /*0440*/  BSYNC.RECONVERGENT B0 ;  /* 0x0000000000007941 */ /* 0x002fea0003800200 */
.L_x_171:
[----:B------:R-:W1:Y:S08]  /*0450*/  S2UR UR5, SR_CgaCtaId ;  /* 0x00000000000579c3 */ /* 0x000e700000008800 */
[----:B------:R-:W-:Y:S01]  /*0460*/  BAR.SYNC.DEFER_BLOCKING 0x0 ;  /* 0x0000000000007b1d */ /* 0x000fe20000010000 */
[----:B------:R-:W-:-:S05]  /*0470*/  SHF.L.U32 R2, RZ, 0x1f, RZ ;  /* 0x0000001fff027819 */ /* 0x000fca00000006ff */
[----:B------:R-:W-:Y:S02]  /*0480*/  UMOV UR4, 0x400 ;  /* 0x0000040000047882 */ /* 0x000fe40000000000 */
[----:B-1----:R-:W-:-:S12]  /*0490*/  ULEA UR4, UR5, UR4, 0x18 ;  /* 0x0000000405047291 */ /* 0x002fd8000f8ec0ff */
.L_x_173:
[----:B------:R-:W1:Y:S02]  /*04a0*/  SYNCS.PHASECHK.TRANS64.TRYWAIT P0, [UR4], R2 ;  /* 0x00000002ff0075a7 */ /* 0x000e640008001104 */
[----:B-1----:R-:W-:Y:S05]  /*04b0*/  @!P0 BRA `(.L_x_173) ;  /* 0xfffffffc00f88947 */ /* 0x002fea000383ffff */
[----:B------:R-:W-:Y:S05]  /*04c0*/  BRA `(.L_x_174) ;  /* 0x00000014003c7947 */ /* 0x000fea0003800000 */
.L_x_170:
[----:B------:R-:W1:Y:S01]  /*04d0*/  S2R R3, SR_TID.Y ;  /* 0x0000000000037919 */ /* 0x000e620000002200 */
[----:B------:R-:W2:Y:S01]  /*04e0*/  LDCU UR9, c[0x0][0x360] ;  /* 0x00006c00ff0977ac */ /* 0x000ea20008000800 */
[----:B------:R-:W-:Y:S01]  /*04f0*/  IMAD.SHL.U32 R4, R0, 0x8, RZ ;  /* 0x0000000800047824 */ /* 0x000fe200078e00ff */
[----:B------:R-:W-:Y:S01]  /*0500*/  BSSY.RECONVERGENT B0, `(.L_x_175) ;  /* 0x00000ab000007945 */ /* 0x000fe20003800200 */
[----:B------:R-:W1:Y:S01]  /*0510*/  S2R R6, SR_TID.Z ;  /* 0x0000000000067919 */ /* 0x000e620000002300 */
[----:B------:R-:W2:Y:S01]  /*0520*/  LDCU UR10, c[0x0][0x364] ;  /* 0x00006c80ff0a77ac */ /* 0x000ea20008000800 */
[----:B------:R-:W3:Y:S01]  /*0530*/  LDC R2, c[0x0][0x368] ;  /* 0x0000da00ff027b82 */ /* 0x000ee20000000800 */
[----:B------:R-:W-:Y:S01]  /*0540*/  SHF.R.S32.HI R5, RZ, 0x1f, R4 ;  /* 0x0000001fff057819 */ /* 0x000fe20000011404 */
[----:B------:R-:W4:Y:S03]  /*0550*/  S2R R8, SR_TID.X ;  /* 0x0000000000087919 */ /* 0x000f260000002100 */
[----:B------:R-:W-:-:S02]  /*0560*/  SHF.R.U64 R4, R4, 0x3, R5 ;  /* 0x0000000304047819 */ /* 0x000fc40000001205 */
[----:B------:R-:W-:Y:S01]  /*0570*/  SHF.R.U32.HI R5, RZ, 0x3, R5 ;  /* 0x00000003ff057819 */ /* 0x000fe20000011605 */
[----:B--2---:R-:W-:Y:S02]  /*0580*/  UIMAD UR4, UR9, UR10, URZ ;  /* 0x0000000a090472a4 */ /* 0x004fe4000f8e02ff */
[----:B-1----:R-:W-:Y:S02]  /*0590*/  IMAD R3, R6, UR10, R3 ;  /* 0x0000000a06037c24 */ /* 0x002fe4000f8e0203 */
[----:B------:R-:W-:Y:S02]  /*05a0*/  IMAD.MOV.U32 R6, RZ, RZ, RZ ;  /* 0x000000ffff067224 */ /* 0x000fe400078e00ff */
[----:B----4-:R-:W-:Y:S02]  /*05b0*/  IMAD R3, R3, UR9, R8 ;  /* 0x0000000903037c24 */ /* 0x010fe4000f8e0208 */
[----:B---3--:R-:W-:Y:S01]  /*05c0*/  IMAD R8, R2, UR4, RZ ;  /* 0x0000000402087c24 */ /* 0x008fe2000f8e02ff */
[----:B------:R-:W-:-:S02]  /*05d0*/  UMOV UR4, URZ ;  /* 0x000000ff00047c82 */ /* 0x000fc40008000000 */
[----:B------:R-:W-:-:S04]  /*05e0*/  ISETP.GT.U32.AND P0, PT, R4, R3, PT ;  /* 0x000000030400720c */ /* 0x000fc80003f04070 */
[----:B------:R-:W-:-:S13]  /*05f0*/  ISETP.GT.U32.AND.EX P0, PT, R5, RZ, PT, P0 ;  /* 0x000000ff0500720c */ /* 0x000fda0003f04100 */
[----:B------:R-:W-:Y:S05]  /*0600*/  @!P0 BRA `(.L_x_176) ;  /* 0x0000000800688947 */ /* 0x000fea0003800000 */
[----:B------:R-:W-:Y:S01]  /*0610*/  IMAD.IADD R9, R8, 0x1, R3 ;  /* 0x0000000108097824 */ /* 0x000fe200078e0203 */
[----:B------:R-:W-:Y:S01]  /*0620*/  BSSY.RECONVERGENT B1, `(.L_x_177) ;  /* 0x0000024000017945 */ /* 0x000fe20003800200 */
[----:B------:R-:W-:-:S03]  /*0630*/  IMAD.MOV.U32 R12, RZ, RZ, -0x1 ;  /* 0xffffffffff0c7424 */ /* 0x000fc600078e00ff */
[CC--:B------:R-:W-:Y:S02]  /*0640*/  ISETP.GT.U32.AND P1, PT, R4.reuse, R9.reuse, PT ;  /* 0x000000090400720c */ /* 0x0c0fe40003f24070 */
[CC--:B------:R-:W-:Y:S02]  /*0650*/  ISETP.GT.U32.AND P0, PT, R4.reuse, R9.reuse, PT ;  /* 0x000000090400720c */ /* 0x0c0fe40003f04070 */
[C---:B------:R-:W-:Y:S02]  /*0660*/  ISETP.GT.U32.AND.EX P1, PT, R5.reuse, RZ, PT, P1 ;  /* 0x000000ff0500720c */ /* 0x040fe40003f24110 */
[----:B------:R-:W-:Y:S02]  /*0670*/  ISETP.GT.U32.AND.EX P0, PT, R5, RZ, PT, P0 ;  /* 0x000000ff0500720c */ /* 0x000fe40003f04100 */
[----:B------:R-:W-:Y:S02]  /*0680*/  SEL R10, R4, R9, P1 ;  /* 0x00000009040a7207 */ /* 0x000fe40000800000 */
[----:B------:R-:W-:-:S02]  /*0690*/  SEL R7, RZ, 0x1, !P0 ;  /* 0x00000001ff077807 */ /* 0x000fc40004000000 */
[----:B------:R-:W-:Y:S02]  /*06a0*/  SEL R11, R5, RZ, P1 ;  /* 0x000000ff050b7207 */ /* 0x000fe40000800000 */
[----:B------:R-:W-:-:S04]  /*06b0*/  IADD3 R14, P0, P1, R10, -R7, -R9 ;  /* 0x800000070a0e7210 */ /* 0x000fc8000791e809 */
[----:B------:R-:W-:-:S04]  /*06c0*/  IADD3.X R15, PT, PT, R11, -0x1, R12, P0, P1 ;  /* 0xffffffff0b0f7810 */ /* 0x000fc800007e240c */
[----:B------:R-:W-:-:S13]  /*06d0*/  ISETP.NE.U32.AND P0, PT, R15, RZ, PT ;  /* 0x000000ff0f00720c */ /* 0x000fda0003f05070 */
[----:B------:R-:W-:Y:S05]  /*06e0*/  @P0 BRA `(.L_x_178) ;  /* 0x0000000000500947 */ /* 0x000fea0003800000 */
[----:B------:R-:W1:Y:S01]  /*06f0*/  I2F.U32.RP R9, R8 ;  /* 0x0000000800097306 */ /* 0x000e620000209000 */
[----:B------:R-:W-:Y:S01]  /*0700*/  IMAD.MOV R13, RZ, RZ, -R8 ;  /* 0x000000ffff0d7224 */ /* 0x000fe200078e0a08 */
[----:B------:R-:W-:-:S06]  /*0710*/  ISETP.NE.U32.AND P2, PT, R8, RZ, PT ;  /* 0x000000ff0800720c */ /* 0x000fcc0003f45070 */
[----:B-1----:R-:W1:Y:S02]  /*0720*/  MUFU.RCP R9, R9 ;  /* 0x0000000900097308 */ /* 0x002e640000001000 */
[----:B-1----:R-:W-:-:S06]  /*0730*/  VIADD R10, R9, 0xffffffe ;  /* 0x0ffffffe090a7836 */ /* 0x002fcc0000000000 */
[----:B------:R1:W2:Y:S02]  /*0740*/  F2I.FTZ.U32.TRUNC.NTZ R11, R10 ;  /* 0x0000000a000b7305 */ /* 0x0002a4000021f000 */
[----:B-1----:R-:W-:Y:S02]  /*0750*/  IMAD.MOV.U32 R10, RZ, RZ, RZ ;  /* 0x000000ffff0a7224 */ /* 0x002fe400078e00ff */
[----:B--2---:R-:W-:-:S04]  /*0760*/  IMAD R13, R13, R11, RZ ;  /* 0x0000000b0d0d7224 */ /* 0x004fc800078e02ff */
[----:B------:R-:W-:-:S06]  /*0770*/  IMAD.HI.U32 R11, R11, R13, R10 ;  /* 0x0000000d0b0b7227 */ /* 0x000fcc00078e000a */
[----:B------:R-:W-:-:S04]  /*0780*/  IMAD.HI.U32 R10, R11, R14, RZ ;  /* 0x0000000e0b0a7227 */ /* 0x000fc800078e00ff */
[----:B------:R-:W-:-:S04]  /*0790*/  IMAD.MOV R11, RZ, RZ, -R10 ;  /* 0x000000ffff0b7224 */ /* 0x000fc800078e0a0a */
[----:B------:R-:W-:-:S05]  /*07a0*/  IMAD R11, R8, R11, R14 ;  /* 0x0000000b080b7224 */ /* 0x000fca00078e020e */
[----:B------:R-:W-:-:S13]  /*07b0*/  ISETP.GE.U32.AND P0, PT, R11, R8, PT ;  /* 0x000000080b00720c */ /* 0x000fda0003f06070 */
[----:B------:R-:W-:Y:S02]  /*07c0*/  @P0 IMAD.IADD R11, R11, 0x1, -R8 ;  /* 0x000000010b0b0824 */ /* 0x000fe400078e0a08 */
[----:B------:R-:W-:-:S03]  /*07d0*/  @P0 VIADD R10, R10, 0x1 ;  /* 0x000000010a0a0836 */ /* 0x000fc60000000000 */
[----:B------:R-:W-:Y:S01]  /*07e0*/  ISETP.GE.U32.AND P1, PT, R11, R8, PT ;  /* 0x000000080b00720c */ /* 0x000fe20003f26070 */
[----:B------:R-:W-:-:S12]  /*07f0*/  HFMA2 R11, -RZ, RZ, 0, 0 ;  /* 0x00000000ff0b7431 */ /* 0x000fd800000001ff */
[----:B------:R-:W-:Y:S01]  /*0800*/  @P1 VIADD R10, R10, 0x1 ;  /* 0x000000010a0a1836 */ /* 0x000fe20000000000 */
[----:B------:R-:W-:Y:S01]  /*0810*/  @!P2 LOP3.LUT R10, RZ, R8, RZ, 0x33, !PT ;  /* 0x00000008ff0aa212 */ /* 0x000fe200078e33ff */
[----:B------:R-:W-:Y:S06]  /*0820*/  BRA `(.L_x_179) ;  /* 0x00000000000c7947 */ /* 0x000fec0003800000 */
.L_x_178:
[----:B------:R-:W-:Y:S01]  /*0830*/  IMAD.MOV.U32 R9, RZ, RZ, R14 ;  /* 0x000000ffff097224 */ /* 0x000fe200078e000e */
[----:B------:R-:W-:-:S07]  /*0840*/  MOV R14, 0x860 ;  /* 0x00000860000e7802 */ /* 0x000fce0000000f00 */
[----:B------:R-:W-:Y:S05]  /*0850*/  CALL.REL.NOINC `($__internal_4_$__cuda_sm20_div_u64) ;  /* 0x00000014006c7944 */ /* 0x000fea0003c00000 */
.L_x_179:
[----:B------:R-:W-:Y:S05]  /*0860*/  BSYNC.RECONVERGENT B1 ;  /* 0x0000000000017941 */ /* 0x000fea0003800200 */
.L_x_177:
[----:B------:R-:W-:Y:S01]  /*0870*/  IADD3 R15, P0, PT, R10, R7, RZ ;  /* 0x000000070a0f7210 */ /* 0x000fe20007f1e0ff */
[----:B------:R-:W1:Y:S01]  /*0880*/  LDC R9, c[0x0][0x3a0] ;  /* 0x0000e800ff097b82 */ /* 0x000e620000000800 */
[----:B------:R-:W-:Y:S01]  /*0890*/  BSSY.RECONVERGENT B1, `(.L_x_180) ;  /* 0x0000033000017945 */ /* 0x000fe20003800200 */
[----:B------:R-:W-:Y:S01]  /*08a0*/  IMAD.MOV.U32 R29, RZ, RZ, R3 ;  /* 0x000000ffff1d7224 */ /* 0x000fe200078e0003 */
[C---:B------:R-:W-:Y:S01]  /*08b0*/  LOP3.LUT R7, R15.reuse, 0x3, RZ, 0xc0, !PT ;  /* 0x000000030f077812 */ /* 0x040fe200078ec0ff */
[----:B------:R-:W-:Y:S01]  /*08c0*/  IMAD.X R10, RZ, RZ, R11, P0 ;  /* 0x000000ffff0a7224 */ /* 0x000fe200000e060b */
[----:B------:R-:W-:Y:S02]  /*08d0*/  ISETP.GE.U32.AND P0, PT, R15, 0x3, PT ;  /* 0x000000030f00780c */ /* 0x000fe40003f06070 */
[----:B------:R-:W-:Y:S02]  /*08e0*/  ISETP.NE.U32.AND P1, PT, R7, 0x3, PT ;  /* 0x000000030700780c */ /* 0x000fe40003f25070 */
[----:B------:R-:W-:Y:S01]  /*08f0*/  ISETP.GE.U32.AND.EX P0, PT, R10, RZ, PT, P0 ;  /* 0x000000ff0a00720c */ /* 0x000fe20003f06100 */
[----:B------:R-:W-:Y:S01]  /*0900*/  IMAD.MOV.U32 R10, RZ, RZ, R6 ;  /* 0x000000ffff0a7224 */ /* 0x000fe200078e0006 */
[----:B------:R-:W-:-:S02]  /*0910*/  ISETP.NE.AND.EX P1, PT, RZ, RZ, PT, P1 ;  /* 0x000000ffff00720c */ /* 0x000fc40003f25310 */
[----:B-1----:R-:W-:-:S11]  /*0920*/  SHF.R.S32.HI R7, RZ, 0x1f, R9 ;  /* 0x0000001fff077819 */ /* 0x002fd60000011409 */
[----:B------:R-:W-:Y:S05]  /*0930*/  @!P1 BRA `(.L_x_181) ;  /* 0x0000000000a09947 */ /* 0x000fea0003800000 */
[----:B------:R-:W1:Y:S01]  /*0940*/  S2UR UR7, SR_CgaCtaId ;  /* 0x00000000000779c3 */ /* 0x000e620000008800 */
[----:B------:R-:W2:Y:S01]  /*0950*/  LDCU.64 UR12, c[0x0][0x398] ;  /* 0x00007300ff0c77ac */ /* 0x000ea20008000a00 */
[C---:B------:R-:W-:Y:S02]  /*0960*/  IMAD.SHL.U32 R13, R3.reuse, 0x8, RZ ;  /* 0x00000008030d7824 */ /* 0x040fe400078e00ff */
[----:B------:R-:W-:Y:S01]  /*0970*/  IMAD.U32 R10, RZ, RZ, UR20 ;  /* 0x00000014ff0a7e24 */ /* 0x000fe2000f8e00ff */
[----:B------:R-:W-:Y:S01]  /*0980*/  UMOV UR5, 0x400 ;  /* 0x0000040000057882 */ /* 0x000fe20000000000 */
[----:B------:R-:W-:Y:S01]  /*0990*/  IMAD.U32 R11, RZ, RZ, UR21 ;  /* 0x00000015ff0b7e24 */ /* 0x000fe2000f8e00ff */
[----:B------:R-:W-:Y:S01]  /*09a0*/  SHF.L.U64.HI R11, R3, 0x3, R6 ;  /* 0x00000003030b7819 */ /* 0x000fe20000010206 */
[----:B------:R-:W-:Y:S01]  /*09b0*/  IMAD.U32 R14, RZ, RZ, UR6 ;  /* 0x00000006ff0e7e24 */ /* 0x000fe2000f8e00ff */
[C---:B------:R-:W-:Y:S01]  /*09c0*/  LEA R12, P1, R10.reuse, R13, 0x3 ;  /* 0x0000000d0a0c7211 */ /* 0x040fe200078218ff */
[----:B------:R-:W-:Y:S01]  /*09d0*/  VIADD R15, R15, 0x1 ;  /* 0x000000010f0f7836 */ /* 0x000fe20000000000 */
[----:B------:R-:W-:Y:S01]  /*09e0*/  UIADD3 UR5, UPT, UPT, UR5, 0x80, URZ ;  /* 0x0000008005057890 */ /* 0x000fe2000fffe0ff */
[----:B------:R-:W-:Y:S01]  /*09f0*/  IMAD.MOV.U32 R29, RZ, RZ, R3 ;  /* 0x000000ffff1d7224 */ /* 0x000fe200078e0003 */
[----:B------:R-:W-:Y:S01]  /*0a00*/  LEA.HI.X R10, R10, R11, R14, 0x3, P1 ;  /* 0x0000000b0a0a7211 */ /* 0x000fe200008f1c0e */
[----:B------:R-:W-:Y:S01]  /*0a10*/  IMAD R11, R2, UR10, RZ ;  /* 0x0000000a020b7c24 */ /* 0x000fe2000f8e02ff */
[----:B------:R-:W-:-:S03]  /*0a20*/  LOP3.LUT R15, R15, 0x3, RZ, 0xc0, !PT ;  /* 0x000000030f0f7812 */ /* 0x000fc600078ec0ff */
[----:B------:R-:W-:Y:S01]  /*0a30*/  IMAD R11, R11, UR9, RZ ;  /* 0x000000090b0b7c24 */ /* 0x000fe2000f8e02ff */
[----:B--2---:R-:W-:-:S04]  /*0a40*/  IADD3 R17, P1, P2, R12, UR12, R9 ;  /* 0x0000000c0c117c10 */ /* 0x004fc8000fa3e009 */
[----:B------:R-:W-:Y:S01]  /*0a50*/  IADD3.X R18, PT, PT, R10, UR13, R7, P1, P2 ;  /* 0x0000000d0a127c10 */ /* 0x000fe20008fe4407 */
[----:B-1----:R-:W-:Y:S01]  /*0a60*/  ULEA UR5, UR7, UR5, 0x18 ;  /* 0x0000000507057291 */ /* 0x002fe2000f8ec0ff */
[----:B------:R-:W-:Y:S02]  /*0a70*/  IADD3 R15, P1, PT, RZ, -R15, RZ ;  /* 0x8000000fff0f7210 */ /* 0x000fe40007f3e0ff */
[----:B------:R-:W-:-:S03]  /*0a80*/  MOV R10, R6 ;  /* 0x00000006000a7202 */ /* 0x000fc60000000f00 */
[----:B------:R-:W-:Y:S02]  /*0a90*/  VIADD R12, R9, UR5 ;  /* 0x00000005090c7c36 */ /* 0x000fe40008000000 */
[----:B------:R-:W-:Y:S02]  /*0aa0*/  IMAD.X R16, RZ, RZ, -0x1, P1 ;  /* 0xffffffffff107424 */ /* 0x000fe400008e06ff */
[----:B------:R-:W-:-:S07]  /*0ab0*/  IMAD R14, R3, 0x8, R12 ;  /* 0x00000008030e7824 */ /* 0x000fce00078e020c */
.L_x_182:
[----:B------:R-:W-:Y:S01]  /*0ac0*/  IADD3 R15, P1, PT, R15, 0x1, RZ ;  /* 0x000000010f0f7810 */ /* 0x000fe20007f3e0ff */
[----:B------:R-:W-:Y:S01]  /*0ad0*/  IMAD.MOV.U32 R12, RZ, RZ, R17 ;  /* 0x000000ffff0c7224 */ /* 0x000fe200078e0011 */
[C---:B------:R-:W-:Y:S01]  /*0ae0*/  IADD3 R29, P2, PT, R8.reuse, R29, RZ ;  /* 0x0000001d081d7210 */ /* 0x040fe20007f5e0ff */
[----:B------:R-:W-:Y:S01]  /*0af0*/  IMAD.MOV.U32 R13, RZ, RZ, R18 ;  /* 0x000000ffff0d7224 */ /* 0x000fe200078e0012 */
[C---:B------:R-:W-:Y:S01]  /*0b00*/  LEA R17, P3, R8.reuse, R17, 0x3 ;  /* 0x0000001108117211 */ /* 0x040fe200078618ff */
[----:B------:R-:W-:Y:S01]  /*0b10*/  IMAD.X R16, RZ, RZ, R16, P1 ;  /* 0x000000ffff107224 */ /* 0x000fe200008e0610 */
[----:B------:R-:W-:Y:S01]  /*0b20*/  ISETP.NE.U32.AND P1, PT, R15, RZ, PT ;  /* 0x000000ff0f00720c */ /* 0x000fe20003f25070 */
[----:B------:R-:W-:Y:S01]  /*0b30*/  IMAD.X R10, RZ, RZ, R10, P2 ;  /* 0x000000ffff0a7224 */ /* 0x000fe200010e060a */
[----:B------:R-:W-:Y:S01]  /*0b40*/  @!PT LDS RZ, [RZ] ;  /* 0x00000000fffff984 */ /* 0x000fe20000000800 */
[----:B------:R-:W-:Y:S01]  /*0b50*/  @!PT LDS RZ, [RZ] ;  /* 0x00000000fffff984 */ /* 0x000fe20000000800 */
[----:B------:R-:W-:Y:S01]  /*0b60*/  @!PT LDS RZ, [RZ] ;  /* 0x00000000fffff984 */ /* 0x000fe20000000800 */
[----:B------:R1:W-:Y:S01]  /*0b70*/  LDGSTS.E.64 [R14], desc[UR22][R12.64] ;  /* 0x000000000c0e7fae */ /* 0x0003e2000b9a1416 */
[----:B------:R-:W-:Y:S02]  /*0b80*/  LEA.HI.X R18, R8, R18, RZ, 0x3, P3 ;  /* 0x0000001208127211 */ /* 0x000fe400018f1cff */
[----:B------:R-:W-:Y:S01]  /*0b90*/  ISETP.NE.AND.EX P1, PT, R16, RZ, PT, P1 ;  /* 0x000000ff1000720c */ /* 0x000fe20003f25310 */
[----:B-1----:R-:W-:-:S12]  /*0ba0*/  IMAD R14, R11, 0x8, R14 ;  /* 0x000000080b0e7824 */ /* 0x002fd800078e020e */
[----:B------:R-:W-:Y:S05]  /*0bb0*/  @P1 BRA `(.L_x_182) ;  /* 0xfffffffc00c01947 */ /* 0x000fea000383ffff */
.L_x_181:
[----:B------:R-:W-:Y:S05]  /*0bc0*/  BSYNC.RECONVERGENT B1 ;  /* 0x0000000000017941 */ /* 0x000fea0003800200 */
.L_x_180:
        /* <DEDUP_REMOVED lines=9> */
[----:B------:R-:W-:Y:S01]  /*0c60*/  LEA R11, P0, R12, R11, 0x3 ;  /* 0x0000000b0c0b7211 */ /* 0x000fe200078018ff */
[----:B------:R-:W-:Y:S01]  /*0c70*/  UIADD3 UR7, UPT, UPT, UR5, 0x80, URZ ;  /* 0x0000008005077890 */ /* 0x000fe2000fffe0ff */
[----:B------:R-:W-:-:S02]  /*0c80*/  IMAD R23, R2, UR10, RZ ;  /* 0x0000000a02177c24 */ /* 0x000fc4000f8e02ff */
[----:B------:R-:W-:Y:S01]  /*0c90*/  LEA.HI.X R13, R12, R13, R14, 0x3, P0 ;  /* 0x0000000d0c0d7211 */ /* 0x000fe200000f1c0e */
[----:B------:R-:W-:Y:S01]  /*0ca0*/  UMOV UR5, URZ ;  /* 0x000000ff00057c82 */ /* 0x000fe20008000000 */
[----:B------:R-:W-:Y:S01]  /*0cb0*/  IADD3 R12, P0, PT, R29, UR20, RZ ;  /* 0x000000141d0c7c10 */ /* 0x000fe2000ff1e0ff */
[----:B------:R-:W-:-:S03]  /*0cc0*/  IMAD R23, R23, UR9, RZ ;  /* 0x0000000917177c24 */ /* 0x000fc6000f8e02ff */
[----:B------:R-:W-:Y:S02]  /*0cd0*/  IADD3.X R15, PT, PT, R10, UR6, RZ, P0, !PT ;  /* 0x000000060a0f7c10 */ /* 0x000fe400087fe4ff */
[----:B--2---:R-:W-:Y:S02]  /*0ce0*/  IADD3 R27, P1, PT, R9, UR12, RZ ;  /* 0x0000000c091b7c10 */ /* 0x004fe4000ff3e0ff */
[C---:B------:R-:W-:Y:S01]  /*0cf0*/  SHF.L.U64.HI R15, R12.reuse, 0x3, R15 ;  /* 0x000000030c0f7819 */ /* 0x040fe2000001020f */
[----:B-1----:R-:W-:Y:S01]  /*0d00*/  ULEA UR7, UR8, UR7, 0x18 ;  /* 0x0000000708077291 */ /* 0x002fe2000f8ec0ff */
[----:B------:R-:W-:Y:S02]  /*0d10*/  SHF.L.U32 R14, R12, 0x3, RZ ;  /* 0x000000030c0e7819 */ /* 0x000fe400000006ff */
[----:B------:R-:W-:Y:S02]  /*0d20*/  IADD3.X R7, PT, PT, R7, UR13, RZ, P1, !PT ;  /* 0x0000000d07077c10 */ /* 0x000fe40008ffe4ff */
[CC--:B------:R-:W-:Y:S01]  /*0d30*/  LEA R20, P0, R8.reuse, R11.reuse, 0x3 ;  /* 0x0000000b08147211 */ /* 0x0c0fe200078018ff */
[----:B------:R-:W-:Y:S01]  /*0d40*/  VIADD R12, R9, UR7 ;  /* 0x00000007090c7c36 */ /* 0x000fe20008000000 */
[C---:B------:R-:W-:Y:S01]  /*0d50*/  LEA R21, P1, R8.reuse, R11, 0x4 ;  /* 0x0000000b08157211 */ /* 0x040fe200078220ff */
[C---:B------:R-:W-:Y:S01]  /*0d60*/  IMAD.WIDE.U32 R14, R8.reuse, 0x18, R14 ;  /* 0x00000018080e7825 */ /* 0x040fe200078e000e */
[----:B------:R-:W-:-:S02]  /*0d70*/  LEA.HI.X R24, R8, R13, RZ, 0x3, P0 ;  /* 0x0000000d08187211 */ /* 0x000fc400000f1cff */
[----:B------:R-:W-:Y:S01]  /*0d80*/  LEA.HI.X R26, R8, R13, RZ, 0x4, P1 ;  /* 0x0000000d081a7211 */ /* 0x000fe200008f24ff */
[----:B------:R-:W-:Y:S02]  /*0d90*/  IMAD R12, R29, 0x8, R12 ;  /* 0x000000081d0c7824 */ /* 0x000fe400078e020c */
[----:B------:R-:W-:Y:S02]  /*0da0*/  VIADD R28, R15, UR5 ;  /* 0x000000050f1c7c36 */ /* 0x000fe40008000000 */
[C-C-:B------:R-:W-:Y:S02]  /*0db0*/  IMAD R22, R23.reuse, 0x8, R12.reuse ;  /* 0x0000000817167824 */ /* 0x140fe400078e020c */
[C-C-:B------:R-:W-:Y:S02]  /*0dc0*/  IMAD R25, R23.reuse, 0x10, R12.reuse ;  /* 0x0000001017197824 */ /* 0x140fe400078e020c */
[----:B------:R-:W-:-:S07]  /*0dd0*/  IMAD R9, R23, 0x18, R12 ;  /* 0x0000001817097824 */ /* 0x000fce00078e020c */
.L_x_183:
[----:B------:R-:W-:-:S05]  /*0de0*/  IADD3 R18, P0, PT, R27, R11, RZ ;  /* 0x0000000b1b127210 */ /* 0x000fca0007f1e0ff */
[----:B------:R-:W-:Y:S01]  /*0df0*/  IMAD.X R19, R7, 0x1, R13, P0 ;  /* 0x0000000107137824 */ /* 0x000fe200000e060d */
[----:B------:R-:W-:-:S04]  /*0e00*/  IADD3 R16, P0, PT, R27, R20, RZ ;  /* 0x000000141b107210 */ /* 0x000fc80007f1e0ff */
[----:B------:R-:W-:Y:S01]  /*0e10*/  @!PT LDS RZ, [RZ] ;  /* 0x00000000fffff984 */ /* 0x000fe20000000800 */
[----:B------:R-:W-:Y:S01]  /*0e20*/  @!PT LDS RZ, [RZ] ;  /* 0x00000000fffff984 */ /* 0x000fe20000000800 */
[----:B------:R-:W-:Y:S01]  /*0e30*/  @!PT LDS RZ, [RZ] ;  /* 0x00000000fffff984 */ /* 0x000fe20000000800 */
[----:B------:R1:W-:Y:S01]  /*0e40*/  LDGSTS.E.64 [R12], desc[UR22][R18.64] ;  /* 0x00000000120c7fae */ /* 0x0003e2000b9a1416 */
[----:B------:R-:W-:-:S05]  /*0e50*/  IMAD.X R17, R7, 0x1, R24, P0 ;  /* 0x0000000107117824 */ /* 0x000fca00000e0618 */
[----:B------:R2:W-:Y:S01]  /*0e60*/  LDGSTS.E.64 [R22], desc[UR22][R16.64] ;  /* 0x0000000010167fae */ /* 0x0005e2000b9a1416 */
[----:B-1----:R-:W-:Y:S01]  /*0e70*/  IMAD R12, R23, 0x20, R12 ;  /* 0x00000020170c7824 */ /* 0x002fe200078e020c */
[----:B--2---:R-:W-:Y:S01]  /*0e80*/  IADD3 R16, P0, PT, R27, R21, RZ ;  /* 0x000000151b107210 */ /* 0x004fe20007f1e0ff */
[----:B------:R-:W-:-:S04]  /*0e90*/  IMAD R22, R23, 0x20, R22 ;  /* 0x0000002017167824 */ /* 0x000fc800078e0216 */
[----:B------:R-:W-:Y:S01]  /*0ea0*/  IMAD.X R17, R7, 0x1, R26, P0 ;  /* 0x0000000107117824 */ /* 0x000fe200000e061a */
[----:B------:R-:W-:-:S04]  /*0eb0*/  IADD3 R18, P0, PT, R27, R14, RZ ;  /* 0x0000000e1b127210 */ /* 0x000fc80007f1e0ff */
[----:B------:R1:W-:Y:S01]  /*0ec0*/  LDGSTS.E.64 [R25], desc[UR22][R16.64] ;  /* 0x0000000010197fae */ /* 0x0003e2000b9a1416 */
[----:B------:R-:W-:Y:S01]  /*0ed0*/  IMAD.X R19, R7, 0x1, R28, P0 ;  /* 0x0000000107137824 */ /* 0x000fe200000e061c */
[----:B------:R-:W-:-:S04]  /*0ee0*/  LEA R29, P0, R8, R29, 0x2 ;  /* 0x0000001d081d7211 */ /* 0x000fc800078010ff */
[----:B------:R-:W-:Y:S01]  /*0ef0*/  LEA.HI.X R10, R8, R10, RZ, 0x2, P0 ;  /* 0x0000000a080a7211 */ /* 0x000fe200000f14ff */
[----:B------:R2:W-:Y:S01]  /*0f00*/  LDGSTS.E.64 [R9], desc[UR22][R18.64] ;  /* 0x0000000012097fae */ /* 0x0005e2000b9a1416 */
[----:B------:R-:W-:-:S04]  /*0f10*/  ISETP.GE.U32.AND P0, PT, R29, R4, PT ;  /* 0x000000041d00720c */ /* 0x000fc80003f06070 */
[----:B------:R-:W-:Y:S01]  /*0f20*/  ISETP.GE.U32.AND.EX P0, PT, R10, R5, PT, P0 ;  /* 0x000000050a00720c */ /* 0x000fe20003f06100 */
[C---:B-1----:R-:W-:Y:S02]  /*0f30*/  IMAD R25, R23.reuse, 0x20, R25 ;  /* 0x0000002017197824 */ /* 0x042fe400078e0219 */
[----:B--2---:R-:W-:Y:S02]  /*0f40*/  IMAD.MOV.U32 R18, RZ, RZ, R27 ;  /* 0x000000ffff127224 */ /* 0x004fe400078e001b */
[----:B------:R-:W-:Y:S02]  /*0f50*/  IMAD.MOV.U32 R19, RZ, RZ, R7 ;  /* 0x000000ffff137224 */ /* 0x000fe400078e0007 */
[----:B------:R-:W-:Y:S02]  /*0f60*/  IMAD R9, R23, 0x20, R9 ;  /* 0x0000002017097824 */ /* 0x000fe400078e0209 */
[----:B------:R-:W-:-:S04]  /*0f70*/  IMAD.WIDE.U32 R18, R8, 0x20, R18 ;  /* 0x0000002008127825 */ /* 0x000fc800078e0012 */
[----:B------:R-:W-:Y:S01]  /*0f80*/  IMAD.MOV.U32 R7, RZ, RZ, R19 ;  /* 0x000000ffff077224 */ /* 0x000fe200078e0013 */
[----:B------:R-:W-:Y:S01]  /*0f90*/  MOV R27, R18 ;  /* 0x00000012001b7202 */ /* 0x000fe20000000f00 */
[----:B------:R-:W-:Y:S06]  /*0fa0*/  @!P0 BRA `(.L_x_183) ;  /* 0xfffffffc008c8947 */ /* 0x000fec000383ffff */
.L_x_176:
[----:B------:R-:W-:Y:S05]  /*0fb0*/  BSYNC.RECONVERGENT B0 ;  /* 0x0000000000007941 */ /* 0x000fea0003800200 */
.L_x_175:
[----:B------:R-:W-:Y:S01]  /*0fc0*/  ISETP.GT.U32.AND P0, PT, R4, R3, PT ;  /* 0x000000030400720c */ /* 0x000fe20003f04070 */
[----:B------:R-:W0:Y:S01]  /*0fd0*/  LDGDEPBAR ;  /* 0x00000000000079af */ /* 0x000e220000000000 */
[----:B------:R-:W-:Y:S02]  /*0fe0*/  BSSY.RECONVERGENT B0, `(.L_x_184) ;  /* 0x000009a000007945 */ /* 0x000fe40003800200 */
[----:B------:R-:W-:-:S13]  /*0ff0*/  ISETP.GT.U32.AND.EX P0, PT, R5, R6, PT, P0 ;  /* 0x000000060500720c */ /* 0x000fda0003f04100 */
        /* <DEDUP_REMOVED lines=17> */
[----:B------:R-:W-:Y:S01]  /*1110*/  ISETP.NE.U32.AND P2, PT, R8, RZ, PT ;  /* 0x000000ff0800720c */ /* 0x000fe20003f45070 */
[----:B------:R-:W-:-:S05]  /*1120*/  IMAD.MOV.U32 R10, RZ, RZ, RZ ;  /* 0x000000ffff0a7224 */ /* 0x000fca00078e00ff */
[----:B-1----:R-:W1:Y:S02]  /*1130*/  MUFU.RCP R13, R13 ;  /* 0x0000000d000d7308 */ /* 0x002e640000001000 */
[----:B-1----:R-:W-:-:S06]  /*1140*/  VIADD R11, R13, 0xffffffe ;  /* 0x0ffffffe0d0b7836 */ /* 0x002fcc0000000000 */
[----:B------:R-:W1:Y:S02]  /*1150*/  F2I.FTZ.U32.TRUNC.NTZ R11, R11 ;  /* 0x0000000b000b7305 */ /* 0x000e64000021f000 */
[----:B-1----:R-:W-:-:S04]  /*1160*/  IMAD R9, R9, R11, RZ ;  /* 0x0000000b09097224 */ /* 0x002fc800078e02ff */
[----:B------:R-:W-:-:S04]  /*1170*/  IMAD.HI.U32 R9, R11, R9, R10 ;  /* 0x000000090b097227 */ /* 0x000fc800078e000a */
[----:B------:R-:W-:Y:S02]  /*1180*/  IMAD.MOV.U32 R11, RZ, RZ, RZ ;  /* 0x000000ffff0b7224 */ /* 0x000fe400078e00ff */
[----:B------:R-:W-:-:S04]  /*1190*/  IMAD.HI.U32 R10, R9, R12, RZ ;  /* 0x0000000c090a7227 */ /* 0x000fc800078e00ff */
[----:B------:R-:W-:-:S04]  /*11a0*/  IMAD.MOV R9, RZ, RZ, -R10 ;  /* 0x000000ffff097224 */ /* 0x000fc800078e0a0a */
[----:B------:R-:W-:-:S05]  /*11b0*/  IMAD R9, R8, R9, R12 ;  /* 0x0000000908097224 */ /* 0x000fca00078e020c */
[----:B------:R-:W-:-:S13]  /*11c0*/  ISETP.GE.U32.AND P0, PT, R9, R8, PT ;  /* 0x000000080900720c */ /* 0x000fda0003f06070 */
[----:B------:R-:W-:Y:S01]  /*11d0*/  @P0 IADD3 R9, PT, PT, -R8, R9, RZ ;  /* 0x0000000908090210 */ /* 0x000fe20007ffe1ff */
[----:B------:R-:W-:-:S03]  /*11e0*/  @P0 VIADD R10, R10, 0x1 ;  /* 0x000000010a0a0836 */ /* 0x000fc60000000000 */
[----:B------:R-:W-:-:S13]  /*11f0*/  ISETP.GE.U32.AND P1, PT, R9, R8, PT ;  /* 0x000000080900720c */ /* 0x000fda0003f26070 */
[----:B------:R-:W-:Y:S01]  /*1200*/  @P1 VIADD R10, R10, 0x1 ;  /* 0x000000010a0a1836 */ /* 0x000fe20000000000 */
[----:B------:R-:W-:Y:S01]  /*1210*/  @!P2 LOP3.LUT R10, RZ, R8, RZ, 0x33, !PT ;  /* 0x00000008ff0aa212 */ /* 0x000fe200078e33ff */
[----:B------:R-:W-:Y:S06]  /*1220*/  BRA `(.L_x_188) ;  /* 0x00000000000c7947 */ /* 0x000fec0003800000 */
.L_x_187:
[----:B------:R-:W-:Y:S01]  /*1230*/  IMAD.MOV.U32 R9, RZ, RZ, R12 ;  /* 0x000000ffff097224 */ /* 0x000fe200078e000c */
[----:B------:R-:W-:-:S07]  /*1240*/  MOV R14, 0x1260 ;  /* 0x00001260000e7802 */ /* 0x000fce0000000f00 */
[----:B------:R-:W-:Y:S05]  /*1250*/  CALL.REL.NOINC `($__internal_4_$__cuda_sm20_div_u64) ;  /* 0x0000000800ec7944 */ /* 0x000fea0003c00000 */
.L_x_188:
[----:B------:R-:W-:Y:S05]  /*1260*/  BSYNC.RECONVERGENT B1 ;  /* 0x0000000000017941 */ /* 0x000fea0003800200 */
.L_x_186:
[----:B------:R-:W-:Y:S01]  /*1270*/  IADD3 R7, P0, PT, R10, R7, RZ ;  /* 0x000000070a077210 */ /* 0x000fe20007f1e0ff */
[----:B------:R-:W1:Y:S01]  /*1280*/  LDC R12, c[0x0][0x3b0] ;  /* 0x0000ec00ff0c7b82 */ /* 0x000e620000000800 */
[----:B------:R-:W-:Y:S02]  /*1290*/  BSSY.RECONVERGENT B1, `(.L_x_189) ;  /* 0x0000031000017945 */ /* 0x000fe40003800200 */
[C---:B------:R-:W-:Y:S01]  /*12a0*/  LOP3.LUT R9, R7.reuse, 0x3, RZ, 0xc0, !PT ;  /* 0x0000000307097812 */ /* 0x040fe200078ec0ff */
[----:B------:R-:W-:Y:S01]  /*12b0*/  IMAD.X R10, RZ, RZ, R11, P0 ;  /* 0x000000ffff0a7224 */ /* 0x000fe200000e060b */
[----:B------:R-:W-:Y:S02]  /*12c0*/  ISETP.GE.U32.AND P0, PT, R7, 0x3, PT ;  /* 0x000000030700780c */ /* 0x000fe40003f06070 */
[----:B------:R-:W-:Y:S02]  /*12d0*/  ISETP.NE.U32.AND P1, PT, R9, 0x3, PT ;  /* 0x000000030900780c */ /* 0x000fe40003f25070 */
[----:B------:R-:W-:-:S02]  /*12e0*/  ISETP.GE.U32.AND.EX P0, PT, R10, RZ, PT, P0 ;  /* 0x000000ff0a00720c */ /* 0x000fc40003f06100 */
[----:B------:R-:W-:Y:S02]  /*12f0*/  ISETP.NE.AND.EX P1, PT, RZ, RZ, PT, P1 ;  /* 0x000000ffff00720c */ /* 0x000fe40003f25310 */
[----:B-1----:R-:W-:-:S11]  /*1300*/  SHF.R.S32.HI R14, RZ, 0x1f, R12 ;  /* 0x0000001fff0e7819 */ /* 0x002fd6000001140c */
[----:B------:R-:W-:Y:S05]  /*1310*/  @!P1 BRA `(.L_x_190) ;  /* 0x0000000000a09947 */ /* 0x000fea0003800000 */
[----:B------:R-:W1:Y:S01]  /*1320*/  S2UR UR7, SR_CgaCtaId ;  /* 0x00000000000779c3 */ /* 0x000e620000008800 */
[----:B------:R-:W2:Y:S01]  /*1330*/  LDCU.64 UR12, c[0x0][0x3a8] ;  /* 0x00007500ff0c77ac */ /* 0x000ea20008000a00 */
[----:B------:R-:W-:Y:S02]  /*1340*/  IMAD.SHL.U32 R13, R3, 0x8, RZ ;  /* 0x00000008030d7824 */ /* 0x000fe400078e00ff */
[----:B------:R-:W-:Y:S01]  /*1350*/  IMAD.U32 R10, RZ, RZ, UR20 ;  /* 0x00000014ff0a7e24 */ /* 0x000fe2000f8e00ff */
[----:B------:R-:W-:Y:S01]  /*1360*/  UMOV UR5, 0x400 ;  /* 0x0000040000057882 */ /* 0x000fe20000000000 */
[----:B------:R-:W-:Y:S01]  /*1370*/  IMAD.U32 R11, RZ, RZ, UR21 ;  /* 0x00000015ff0b7e24 */ /* 0x000fe2000f8e00ff */
[----:B------:R-:W-:Y:S01]  /*1380*/  UIADD3 UR5, UPT, UPT, UR5, 0x80, URZ ;  /* 0x0000008005057890 */ /* 0x000fe2000fffe0ff */
[----:B------:R-:W3:Y:S01]  /*1390*/  LDC R16, c[0x0][0x388] ;  /* 0x0000e200ff107b82 */ /* 0x000ee20000000800 */
[----:B------:R-:W-:Y:S01]  /*13a0*/  VIADD R9, R7, 0x1 ;  /* 0x0000000107097836 */ /* 0x000fe20000000000 */
[----:B------:R-:W-:Y:S01]  /*13b0*/  SHF.L.U64.HI R7, R3, 0x3, R6 ;  /* 0x0000000303077819 */ /* 0x000fe20000010206 */
[----:B------:R-:W-:Y:S01]  /*13c0*/  IMAD.U32 R11, RZ, RZ, UR6 ;  /* 0x00000006ff0b7e24 */ /* 0x000fe2000f8e00ff */
[----:B------:R-:W-:Y:S01]  /*13d0*/  LEA R13, P1, R10, R13, 0x3 ;  /* 0x0000000d0a0d7211 */ /* 0x000fe200078218ff */
[----:B------:R-:W-:Y:S01]  /*13e0*/  IMAD R17, R2, UR10, RZ ;  /* 0x0000000a02117c24 */ /* 0x000fe2000f8e02ff */
[----:B------:R-:W-:-:S02]  /*13f0*/  LOP3.LUT R9, R9, 0x3, RZ, 0xc0, !PT ;  /* 0x0000000309097812 */ /* 0x000fc400078ec0ff */
[----:B------:R-:W-:Y:S01]  /*1400*/  LEA.HI.X R11, R10, R7, R11, 0x3, P1 ;  /* 0x000000070a0b7211 */ /* 0x000fe200008f1c0b */
[----:B------:R-:W-:Y:S01]  /*1410*/  IMAD R18, R17, UR9, RZ ;  /* 0x0000000911127c24 */ /* 0x000fe2000f8e02ff */
[----:B------:R-:W-:Y:S02]  /*1420*/  IADD3 R9, P3, PT, RZ, -R9, RZ ;  /* 0x80000009ff097210 */ /* 0x000fe40007f7e0ff */
[----:B--2---:R-:W-:-:S03]  /*1430*/  IADD3 R15, P1, P2, R13, UR12, R12 ;  /* 0x0000000c0d0f7c10 */ /* 0x004fc6000fa3e00c */
[----:B------:R-:W-:Y:S01]  /*1440*/  IMAD.X R13, RZ, RZ, -0x1, P3 ;  /* 0xffffffffff0d7424 */ /* 0x000fe200018e06ff */
[----:B-1----:R-:W-:-:S06]  /*1450*/  ULEA UR5, UR7, UR5, 0x18 ;  /* 0x0000000507057291 */ /* 0x002fcc000f8ec0ff */
[----:B------:R-:W-:-:S05]  /*1460*/  IADD3 R7, PT, PT, R12, UR5, RZ ;  /* 0x000000050c077c10 */ /* 0x000fca000fffe0ff */
[----:B---3--:R-:W-:Y:S01]  /*1470*/  IMAD R10, R16, 0x400, R7 ;  /* 0x00000400100a7824 */ /* 0x008fe200078e0207 */
[----:B------:R-:W-:-:S03]  /*1480*/  IADD3.X R16, PT, PT, R11, UR13, R14, P1, P2 ;  /* 0x0000000d0b107c10 */ /* 0x000fc60008fe440e */
[----:B------:R-:W-:-:S07]  /*1490*/  IMAD R7, R3, 0x8, R10 ;  /* 0x0000000803077824 */ /* 0x000fce00078e020a */
.L_x_191:
        /* <DEDUP_REMOVED lines=11> */
[----:B------:R1:W-:Y:S01]  /*1550*/  LDGSTS.E.64 [R7+0x80], desc[UR22][R10.64] ;  /* 0x000800000a077fae */ /* 0x0003e2000b9a1416 */
[----:B------:R-:W-:Y:S02]  /*1560*/  LEA.HI.X R16, R8, R16, RZ, 0x3, P3 ;  /* 0x0000001008107211 */ /* 0x000fe400018f1cff */
[----:B------:R-:W-:Y:S01]  /*1570*/  ISETP.NE.AND.EX P1, PT, R13, RZ, PT, P1 ;  /* 0x000000ff0d00720c */ /* 0x000fe20003f25310 */
[----:B-1----:R-:W-:-:S12]  /*1580*/  IMAD R7, R18, 0x8, R7 ;  /* 0x0000000812077824 */ /* 0x002fd800078e0207 */
[----:B------:R-:W-:Y:S05]  /*1590*/  @P1 BRA `(.L_x_191) ;  /* 0xfffffffc00c01947 */ /* 0x000fea000383ffff */
.L_x_190:
[----:B------:R-:W-:Y:S05]  /*15a0*/  BSYNC.RECONVERGENT B1 ;  /* 0x0000000000017941 */ /* 0x000fea0003800200 */
.L_x_189:
[----:B------:R-:W-:Y:S05]  /*15b0*/  @!P0 BRA `(.L_x_185) ;  /* 0x0000000000f08947 */ /* 0x000fea0003800000 */
[----:B------:R-:W1:Y:S01]  /*15c0*/  S2UR UR7, SR_CgaCtaId ;  /* 0x00000000000779c3 */ /* 0x000e620000008800 */
[----:B------:R-:W2:Y:S01]  /*15d0*/  LDCU.64 UR12, c[0x0][0x3a8] ;  /* 0x00007500ff0c77ac */ /* 0x000ea20008000a00 */
[C---:B------:R-:W-:Y:S01]  /*15e0*/  IADD3 R16, P0, PT, R3.reuse, UR20, RZ ;  /* 0x0000001403107c10 */ /* 0x040fe2000ff1e0ff */
[C---:B------:R-:W-:Y:S01]  /*15f0*/  IMAD.SHL.U32 R9, R3.reuse, 0x8, RZ ;  /* 0x0000000803097824 */ /* 0x040fe200078e00ff */
[----:B------:R-:W-:Y:S01]  /*1600*/  MOV R11, UR21 ;  /* 0x00000015000b7c02 */ /* 0x000fe20008000f00 */
[----:B------:R-:W-:Y:S01]  /*1610*/  UMOV UR5, 0x400 ;  /* 0x0000040000057882 */ /* 0x000fe20000000000 */
[----:B------:R-:W-:Y:S01]  /*1620*/  IMAD.U32 R10, RZ, RZ, UR20 ;  /* 0x00000014ff0a7e24 */ /* 0x000fe2000f8e00ff */
[----:B------:R-:W-:Y:S01]  /*1630*/  UIADD3 UR5, UPT, UPT, UR5, 0x80, URZ ;  /* 0x0000008005057890 */ /* 0x000fe2000fffe0ff */
[----:B------:R-:W3:Y:S01]  /*1640*/  LDC R18, c[0x0][0x388] ;  /* 0x0000e200ff127b82 */ /* 0x000ee20000000800 */
[----:B------:R-:W-:Y:S01]  /*1650*/  IADD3.X R15, PT, PT, R6, UR6, RZ, P0, !PT ;  /* 0x00000006060f7c10 */ /* 0x000fe200087fe4ff */
[----:B------:R-:W-:Y:S01]  /*1660*/  IMAD.U32 R17, RZ, RZ, UR6 ;  /* 0x00000006ff117e24 */ /* 0x000fe2000f8e00ff */
[----:B------:R-:W-:Y:S01]  /*1670*/  SHF.L.U64.HI R13, R3, 0x3, R6 ;  /* 0x00000003030d7819 */ /* 0x000fe20000010206 */
[----:B------:R-:W-:Y:S01]  /*1680*/  IMAD R23, R2, UR10, RZ ;  /* 0x0000000a02177c24 */ /* 0x000fe2000f8e02ff */
[----:B------:R-:W-:-:S02]  /*1690*/  LEA R9, P2, R10, R9, 0x3 ;  /* 0x000000090a097211 */ /* 0x000fc400078418ff */
[----:B------:R-:W-:Y:S01]  /*16a0*/  SHF.L.U64.HI R15, R16, 0x3, R15 ;  /* 0x00000003100f7819 */ /* 0x000fe2000001020f */
[----:B------:R-:W-:Y:S01]  /*16b0*/  IMAD R23, R23, UR9, RZ ;  /* 0x0000000917177c24 */ /* 0x000fe2000f8e02ff */
[----:B------:R-:W-:Y:S02]  /*16c0*/  LEA.HI.X R13, R10, R13, R17, 0x3, P2 ;  /* 0x0000000d0a0d7211 */ /* 0x000fe400010f1c11 */
[----:B--2---:R-:W-:Y:S02]  /*16d0*/  IADD3 R7, P1, PT, R12, UR12, RZ ;  /* 0x0000000c0c077c10 */ /* 0x004fe4000ff3e0ff */
[----:B------:R-:W-:Y:S01]  /*16e0*/  LEA R10, P0, R8, R9, 0x3 ;  /* 0x00000009080a7211 */ /* 0x000fe200078018ff */
[----:B-1----:R-:W-:-:S03]  /*16f0*/  ULEA UR5, UR7, UR5, 0x18 ;  /* 0x0000000507057291 */ /* 0x002fc6000f8ec0ff */
[----:B------:R-:W-:-:S03]  /*1700*/  LEA.HI.X R24, R8, R13, RZ, 0x3, P0 ;  /* 0x0000000d08187211 */ /* 0x000fc600000f1cff */
[----:B------:R-:W-:Y:S01]  /*1710*/  VIADD R11, R12, UR5 ;  /* 0x000000050c0b7c36 */ /* 0x000fe20008000000 */
[----:B------:R-:W-:-:S03]  /*1720*/  UMOV UR5, URZ ;  /* 0x000000ff00057c82 */ /* 0x000fc60008000000 */
[----:B---3--:R-:W-:Y:S01]  /*1730*/  IMAD R18, R18, 0x400, R11 ;  /* 0x0000040012127824 */ /* 0x008fe200078e020b */
[----:B------:R-:W-:Y:S01]  /*1740*/  IADD3.X R11, PT, PT, R14, UR13, RZ, P1, !PT ;  /* 0x0000000d0e0b7c10 */ /* 0x000fe20008ffe4ff */
[----:B------:R-:W-:Y:S01]  /*1750*/  IMAD.SHL.U32 R14, R16, 0x8, RZ ;  /* 0x00000008100e7824 */ /* 0x000fe200078e00ff */
[C---:B------:R-:W-:Y:S01]  /*1760*/  LEA R12, P1, R8.reuse, R9, 0x4 ;  /* 0x00000009080c7211 */ /* 0x040fe200078220ff */
[----:B------:R-:W-:Y:S02]  /*1770*/  IMAD R2, R3, 0x8, R18 ;  /* 0x0000000803027824 */ /* 0x000fe400078e0212 */
[C---:B------:R-:W-:Y:S01]  /*1780*/  IMAD.WIDE.U32 R14, R8.reuse, 0x18, R14 ;  /* 0x00000018080e7825 */ /* 0x040fe200078e000e */
[----:B------:R-:W-:-:S03]  /*1790*/  LEA.HI.X R26, R8, R13, RZ, 0x4, P1 ;  /* 0x0000000d081a7211 */ /* 0x000fc600008f24ff */
[----:B------:R-:W-:Y:S02]  /*17a0*/  VIADD R28, R15, UR5 ;  /* 0x000000050f1c7c36 */ /* 0x000fe40008000000 */
[C-C-:B------:R-:W-:Y:S02]  /*17b0*/  IMAD R22, R23.reuse, 0x8, R2.reuse ;  /* 0x0000000817167824 */ /* 0x140fe400078e0202 */
[C-C-:B------:R-:W-:Y:S02]  /*17c0*/  IMAD R25, R23.reuse, 0x10, R2.reuse ;  /* 0x0000001017197824 */ /* 0x140fe400078e0202 */
[----:B------:R-:W-:-:S07]  /*17d0*/  IMAD R27, R23, 0x18, R2 ;  /* 0x00000018171b7824 */ /* 0x000fce00078e0202 */
.L_x_192:
[C---:B------:R-:W-:Y:S02]  /*17e0*/  IADD3 R16, P0, PT, R7.reuse, R9, RZ ;  /* 0x0000000907107210 */ /* 0x040fe40007f1e0ff */
[----:B------:R-:W-:-:S03]  /*17f0*/  IADD3 R20, P1, PT, R7, R10, RZ ;  /* 0x0000000a07147210 */ /* 0x000fc60007f3e0ff */
[C---:B------:R-:W-:Y:S02]  /*1800*/  IMAD.X R17, R11.reuse, 0x1, R13, P0 ;  /* 0x000000010b117824 */ /* 0x040fe400000e060d */
[----:B------:R-:W-:Y:S01]  /*1810*/  IMAD.X R21, R11, 0x1, R24, P1 ;  /* 0x000000010b157824 */ /* 0x000fe200008e0618 */
[----:B------:R-:W-:Y:S02]  /*1820*/  IADD3 R18, P1, PT, R7, R14, RZ ;  /* 0x0000000e07127210 */ /* 0x000fe40007f3e0ff */
[----:B------:R-:W-:Y:S01]  /*1830*/  @!PT LDS RZ, [RZ] ;  /* 0x00000000fffff984 */ /* 0x000fe20000000800 */
[----:B------:R-:W-:Y:S01]  /*1840*/  @!PT LDS RZ, [RZ] ;  /* 0x00000000fffff984 */ /* 0x000fe20000000800 */
[----:B------:R-:W-:Y:S01]  /*1850*/  @!PT LDS RZ, [RZ] ;  /* 0x00000000fffff984 */ /* 0x000fe20000000800 */
[----:B------:R1:W-:Y:S03]  /*1860*/  LDGSTS.E.64 [R2+0x80], desc[UR22][R16.64] ;  /* 0x0008000010027fae */ /* 0x0003e6000b9a1416 */
[----:B------:R-:W-:Y:S01]  /*1870*/  IMAD.X R19, R11, 0x1, R28, P1 ;  /* 0x000000010b137824 */ /* 0x000fe200008e061c */
[----:B------:R2:W-:Y:S01]  /*1880*/  LDGSTS.E.64 [R22+0x80], desc[UR22][R20.64] ;  /* 0x0008000014167fae */ /* 0x0005e2000b9a1416 */
[----:B-1----:R-:W-:Y:S01]  /*1890*/  IADD3 R16, P0, PT, R7, R12, RZ ;  /* 0x0000000c07107210 */ /* 0x002fe20007f1e0ff */
[----:B------:R-:W-:Y:S01]  /*18a0*/  IMAD R2, R23, 0x20, R2 ;  /* 0x0000002017027824 */ /* 0x000fe200078e0202 */
[----:B------:R-:W-:-:S02]  /*18b0*/  LEA R7, P1, R8, R7, 0x5 ;  /* 0x0000000708077211 */ /* 0x000fc400078228ff */
[----:B------:R-:W-:Y:S01]  /*18c0*/  IADD3.X R17, PT, PT, R11, R26, RZ, P0, !PT ;  /* 0x0000001a0b117210 */ /* 0x000fe200007fe4ff */
[----:B--2---:R-:W-:Y:S01]  /*18d0*/  IMAD R22, R23, 0x20, R22 ;  /* 0x0000002017167824 */ /* 0x004fe200078e0216 */
[C---:B------:R-:W-:Y:S02]  /*18e0*/  LEA R3, P0, R8.reuse, R3, 0x2 ;  /* 0x0000000308037211 */ /* 0x040fe400078010ff */
[C---:B------:R-:W-:Y:S01]  /*18f0*/  LEA.HI.X R11, R8.reuse, R11, RZ, 0x5, P1 ;  /* 0x0000000b080b7211 */ /* 0x040fe200008f2cff */
[----:B------:R1:W-:Y:S01]  /*1900*/  LDGSTS.E.64 [R25+0x80], desc[UR22][R16.64] ;  /* 0x0008000010197fae */ /* 0x0003e2000b9a1416 */
[----:B------:R-:W-:Y:S02]  /*1910*/  LEA.HI.X R6, R8, R6, RZ, 0x2, P0 ;  /* 0x0000000608067211 */ /* 0x000fe400000f14ff */
[----:B------:R-:W-:Y:S01]  /*1920*/  ISETP.GE.U32.AND P0, PT, R3, R4, PT ;  /* 0x000000040300720c */ /* 0x000fe20003f06070 */
[----:B------:R2:W-:Y:S03]  /*1930*/  LDGSTS.E.64 [R27+0x80], desc[UR22][R18.64] ;  /* 0x00080000121b7fae */ /* 0x0005e6000b9a1416 */
[----:B------:R-:W-:Y:S01]  /*1940*/  ISETP.GE.U32.AND.EX P0, PT, R6, R5, PT, P0 ;  /* 0x000000050600720c */ /* 0x000fe20003f06100 */
[----:B-1----:R-:W-:-:S02]  /*1950*/  IMAD R25, R23, 0x20, R25 ;  /* 0x0000002017197824 */ /* 0x002fc400078e0219 */
[----:B--2---:R-:W-:-:S10]  /*1960*/  IMAD R27, R23, 0x20, R27 ;  /* 0x00000020171b7824 */ /* 0x004fd400078e021b */
[----:B------:R-:W-:Y:S05]  /*1970*/  @!P0 BRA `(.L_x_192) ;  /* 0xfffffffc00988947 */ /* 0x000fea000383ffff */
.L_x_185:
[----:B------:R-:W-:Y:S05]  /*1980*/  BSYNC.RECONVERGENT B0 ;  /* 0x0000000000007941 */ /* 0x000fea0003800200 */
.L_x_184:
[----:B------:R-:W0:Y:S01]  /*1990*/  LDGDEPBAR ;  /* 0x00000000000079af */ /* 0x000e220000000000 */
[----:B------:R-:W-:-:S04]  /*19a0*/  DEPBAR.LE SB0, 0x0 ;  /* 0x000080000000791a */ /* 0x000fc80000000000 */
[----:B------:R-:W-:Y:S06]  /*19b0*/  BAR.SYNC.DEFER_BLOCKING 0x0 ;  /* 0x0000000000007b1d */ /* 0x000fec0000010000 */
.L_x_174:
[----:B------:R-:W-:-:S13]  /*19c0*/  ISETP.NE.AND P0, PT, R0, UR19, PT ;  /* 0x0000001300007c0c */ /* 0x000fda000bf05270 */
[----:B------:R-:W-:Y:S05]  /*19d0*/  @!P0 BRA `(.L_x_193) ;  /* 0x0000000000888947 */ /* 0x000fea0003800000 */
[----:B------:R-:W1:Y:S02]  /*19e0*/  LDC R8, c[0x0][0x388] ;  /* 0x0000e200ff087b82 */ /* 0x000e640000000800 */
[----:B-1----:R-:W-:-:S13]  /*19f0*/  ISETP.GE.AND P0, PT, R8, 0x1, PT ;  /* 0x000000010800780c */ /* 0x002fda0003f06270 */
[----:B------:R-:W-:Y:S05]  /*1a00*/  @!P0 EXIT ;  /* 0x000000000000894d */ /* 0x000fea0003800000 */
[----:B------:R-:W1:Y:S01]  /*1a10*/  S2R R5, SR_CgaCtaId ;  /* 0x0000000000057919 */ /* 0x000e620000008800 */
[----:B------:R-:W2:Y:S01]  /*1a20*/  LDC R3, c[0x0][0x3b0] ;  /* 0x0000ec00ff037b82 */ /* 0x000ea20000000800 */
[----:B------:R-:W3:Y:S01]  /*1a30*/  LDCU UR7, c[0x0][0x3a0] ;  /* 0x00007400ff0777ac */ /* 0x000ee20008000800 */
[----:B------:R-:W-:Y:S01]  /*1a40*/  MOV R2, 0x400 ;  /* 0x0000040000027802 */ /* 0x000fe20000000f00 */
[----:B------:R-:W3:Y:S01]  /*1a50*/  S2R R9, SR_TID.X ;  /* 0x0000000000097919 */ /* 0x000ee20000002100 */
[----:B------:R-:W4:Y:S03]  /*1a60*/  LDCU.64 UR4, c[0x0][0x390] ;  /* 0x00007200ff0477ac */ /* 0x000f260008000a00 */
[----:B------:R-:W-:Y:S01]  /*1a70*/  VIADD R4, R2, 0x80 ;  /* 0x0000008002047836 */ /* 0x000fe20000000000 */
[----:B----4-:R-:W-:Y:S01]  /*1a80*/  ULEA UR4, UP0, UR20, UR4, 0x3 ;  /* 0x0000000414047291 */ /* 0x010fe2000f8018ff */
[----:B--2---:R-:W-:-:S02]  /*1a90*/  IMAD R2, R8, 0x400, R3 ;  /* 0x0000040008027824 */ /* 0x004fc400078e0203 */
[----:B------:R-:W-:Y:S01]  /*1aa0*/  IMAD.MOV R8, RZ, RZ, -R8 ;  /* 0x000000ffff087224 */ /* 0x000fe200078e0a08 */
[----:B------:R-:W-:Y:S01]  /*1ab0*/  ULEA.HI.X UR5, UR20, UR5, UR6, 0x3, UP0 ;  /* 0x0000000514057291 */ /* 0x000fe200080f1c06 */
[----:B-1----:R-:W-:Y:S02]  /*1ac0*/  LEA R4, R5, R4, 0x18 ;  /* 0x0000000405047211 */ /* 0x002fe400078ec0ff */
[C---:B---3--:R-:W-:Y:S01]  /*1ad0*/  LEA R3, R9.reuse, UR7, 0x3 ;  /* 0x0000000709037c11 */ /* 0x048fe2000f8e18ff */
[----:B------:R-:W-:-:S04]  /*1ae0*/  IMAD R2, R9, 0x8, R2 ;  /* 0x0000000809027824 */ /* 0x000fc800078e0202 */
[----:B------:R-:W-:Y:S01]  /*1af0*/  IMAD.IADD R11, R4, 0x1, R3 ;  /* 0x00000001040b7824 */ /* 0x000fe200078e0203 */
[----:B------:R-:W-:-:S07]  /*1b00*/  IADD3 R10, PT, PT, R2, 0x80, R4 ;  /* 0x00000080020a7810 */ /* 0x000fce0007ffe004 */
.L_x_194:
[----:B------:R-:W-:Y:S01]  /*1b10*/  ISETP.GE.AND P0, PT, R9, R0, PT ;  /* 0x000000000900720c */ /* 0x000fe20003f06270 */
[----:B------:R-:W-:Y:S01]  /*1b20*/  IMAD.U32 R7, RZ, RZ, UR5 ;  /* 0x00000005ff077e24 */ /* 0x000fe2000f8e00ff */
[----:B------:R-:W-:Y:S01]  /*1b30*/  MOV R6, UR4 ;  /* 0x0000000400067c02 */ /* 0x000fe20008000f00 */
[----:B------:R-:W-:-:S10]  /*1b40*/  VIADD R8, R8, 0x1 ;  /* 0x0000000108087836 */ /* 0x000fd40000000000 */
[----:B------:R1:W-:Y:S04]  /*1b50*/  @!P0 LDS.64 R2, [R11] ;  /* 0x000000000b028984 */ /* 0x0003e80000000a00 */
[----:B------:R2:W3:Y:S01]  /*1b60*/  @!P0 LDS.64 R4, [R10] ;  /* 0x000000000a048984 */ /* 0x0004e20000000a00 */
[----:B-1----:R-:W-:Y:S02]  /*1b70*/  VIADD R11, R11, 0x400 ;  /* 0x000004000b0b7836 */ /* 0x002fe40000000000 */
[----:B--2---:R-:W-:Y:S01]  /*1b80*/  VIADD R10, R10, 0x400 ;  /* 0x000004000a0a7836 */ /* 0x004fe20000000000 */
[----:B---3--:R-:W-:Y:S01]  /*1b90*/  @!P0 DMUL R2, R2, R4 ;  /* 0x0000000402028228 */ /* 0x008fe20000000000 */
[----:B------:R-:W-:-:S04]  /*1ba0*/  @!P0 IMAD.WIDE R4, R9, 0x8, R6 ;  /* 0x0000000809048825 */ /* 0x000fc800078e0206 */
[----:B------:R-:W-:Y:S02]  /*1bb0*/  VIADD R9, R9, 0x80 ;  /* 0x0000008009097836 */ /* 0x000fe40000000000 */
[----:B------:R1:W-:Y:S01]  /*1bc0*/  @!P0 STG.E.64 desc[UR22][R4.64], R2 ;  /* 0x0000000204008986 */ /* 0x0003e2000c101b16 */
[----:B------:R-:W-:-:S13]  /*1bd0*/  ISETP.NE.AND P0, PT, R8, RZ, PT ;  /* 0x000000ff0800720c */ /* 0x000fda0003f05270 */
[----:B-1----:R-:W-:Y:S05]  /*1be0*/  @P0 BRA `(.L_x_194) ;  /* 0xfffffffc00c80947 */ /* 0x002fea000383ffff */
[----:B------:R-:W-:Y:S05]  /*1bf0*/  EXIT ;  /* 0x000000000000794d */ /* 0x000fea0003800000 */
.L_x_193:
        /* <DEDUP_REMOVED lines=19> */
.L_x_195:
[----:B-1----:R-:W-:Y:S01]  /*1d30*/  LDS.64 R2, [R10] ;  /* 0x000000000a027984 */ /* 0x002fe20000000a00 */
[----:B------:R-:W-:Y:S01]  /*1d40*/  VIADD R0, R0, 0x1 ;  /* 0x0000000100007836 */ /* 0x000fe20000000000 */
[----:B------:R-:W-:Y:S01]  /*1d50*/  MOV R6, UR4 ;  /* 0x0000000400067c02 */ /* 0x000fe20008000f00 */
[----:B------:R-:W-:Y:S01]  /*1d60*/  IMAD.U32 R7, RZ, RZ, UR5 ;  /* 0x00000005ff077e24 */ /* 0x000fe2000f8e00ff */
[----:B------:R-:W1:Y:S02]  /*1d70*/  LDS.64 R4, [R8] ;  /* 0x0000000008047984 */ /* 0x000e640000000a00 */
[----:B------:R-:W-:Y:S01]  /*1d80*/  ISETP.NE.AND P0, PT, R0, RZ, PT ;  /* 0x000000ff0000720c */ /* 0x000fe20003f05270 */
[----:B-1----:R-:W-:Y:S01]  /*1d90*/  DMUL R4, R2, R4 ;  /* 0x0000000402047228 */ /* 0x002fe20000000000 */
[----:B------:R-:W-:-:S06]  /*1da0*/  IMAD.WIDE R2, R9, 0x8, R6 ;  /* 0x0000000809027825 */ /* 0x000fcc00078e0206 */
[----:B------:R1:W-:Y:S05]  /*1db0*/  STG.E.64 desc[UR22][R2.64], R4 ;  /* 0x0000000402007986 */ /* 0x0003ea000c101b16 */
[----:B------:R-:W-:Y:S05]  /*1dc0*/  @!P0 EXIT ;  /* 0x000000000000894d */ /* 0x000fea0003800000 */
[----:B------:R-:W-:Y:S02]  /*1dd0*/  VIADD R8, R8, 0x400 ;  /* 0x0000040008087836 */ /* 0x000fe40000000000 */
[----:B------:R-:W-:Y:S02]  /*1de0*/  VIADD R10, R10, 0x400 ;  /* 0x000004000a0a7836 */ /* 0x000fe40000000000 */
[----:B------:R-:W-:Y:S01]  /*1df0*/  VIADD R9, R9, 0x80 ;  /* 0x0000008009097836 */ /* 0x000fe20000000000 */
[----:B------:R-:W-:Y:S06]  /*1e00*/  BRA `(.L_x_195) ;  /* 0xfffffffc00c87947 */ /* 0x000fec000383ffff */
        .weak           $__internal_4_$__cuda_sm20_div_u64
        .type           $__internal_4_$__cuda_sm20_div_u64,@function
        .size           $__internal_4_$__cuda_sm20_div_u64,(.L_x_494 - $__internal_4_$__cuda_sm20_div_u64)
$__internal_4_$__cuda_sm20_div_u64:
[----:B------:R-:W-:Y:S02]  /*1e10*/  IMAD.MOV.U32 R16, RZ, RZ, R8 ;  /* 0x000000ffff107224 */ /* 0x000fe400078e0008 */
[----:B------:R-:W-:-:S04]  /*1e20*/  IMAD.U32 R17, RZ, RZ, UR4 ;  /* 0x00000004ff117e24 */ /* 0x000fc8000f8e00ff */
[----:B------:R-:W1:Y:S08]  /*1e30*/  I2F.U64.RP R16, R16 ;  /* 0x0000001000107312 */ /* 0x000e700000309000 */
[----:B-1----:R-:W1:Y:S02]  /*1e40*/  MUFU.RCP R10, R16 ;  /* 0x00000010000a7308 */ /* 0x002e640000001000 */
[----:B-1----:R-:W-:-:S06]  /*1e50*/  VIADD R10, R10, 0x1ffffffe ;  /* 0x1ffffffe0a0a7836 */ /* 0x002fcc0000000000 */
[----:B------:R-:W1:Y:S02]  /*1e60*/  F2I.U64.TRUNC R10, R10 ;  /* 0x0000000a000a7311 */ /* 0x000e64000020d800 */
[----:B-1----:R-:W-:-:S04]  /*1e70*/  IMAD.WIDE.U32 R12, R10, R8, RZ ;  /* 0x000000080a0c7225 */ /* 0x002fc800078e00ff */
[----:B------:R-:W-:Y:S01]  /*1e80*/  IMAD R13, R10, UR4, R13 ;  /* 0x000000040a0d7c24 */ /* 0x000fe2000f8e020d */
        /* <DEDUP_REMOVED lines=8> */
[----:B------:R-:W-:-:S05]  /*1f10*/  IMAD.HI.U32 R12, P1, R11, R19, R12 ;  /* 0x000000130b0c7227 */ /* 0x000fca000782000c */
[----:B------:R-:W-:Y:S02]  /*1f20*/  IADD3 R13, P2, PT, R17, R12, RZ ;  /* 0x0000000c110d7210 */ /* 0x000fe40007f5e0ff */
[----:B------:R-:W-:-:S03]  /*1f30*/  IADD3.X R12, PT, PT, R21, R11, RZ, P0, !PT ;  /* 0x0000000b150c7210 */ /* 0x000fc600007fe4ff */
[----:B------:R-:W-:Y:S01]  /*1f40*/  IMAD.WIDE.U32 R10, R13, R8, RZ ;  /* 0x000000080d0a7225 */ /* 0x000fe200078e00ff */
[----:B------:R-:W-:-:S03]  /*1f50*/  IADD3.X R17, PT, PT, RZ, RZ, R12, P2, P1 ;  /* 0x000000ffff117210 */ /* 0x000fc600017e240c */
[----:B------:R-:W-:Y:S01]  /*1f60*/  IMAD R11, R13, UR4, R11 ;  /* 0x000000040d0b7c24 */ /* 0x000fe2000f8e020b */
        /* <DEDUP_REMOVED lines=22> */
[----:B------:R-:W-:-:S03]  /*20d0*/  IMAD R11, R13, UR4, R11 ;  /* 0x000000040d0b7c24 */ /* 0x000fc6000f8e020b */
[-C--:B------:R-:W-:Y:S01]  /*20e0*/  ISETP.GE.U32.AND P0, PT, R19, R8.reuse, PT ;  /* 0x000000081300720c */ /* 0x080fe20003f06070 */
[----:B------:R-:W-:-:S04]  /*20f0*/  IMAD R10, R17, R8, R11 ;  /* 0x00000008110a7224 */ /* 0x000fc800078e020b */
[----:B------:R-:W-:Y:S01]  /*2100*/  IMAD.X R16, R15, 0x1, ~R10, P1 ;  /* 0x000000010f107824 */ /* 0x000fe200008e0e0a */
[----:B------:R-:W-:Y:S01]  /*2110*/  IADD3 R10, P2, PT, R13, 0x1, RZ ;  /* 0x000000010d0a7810 */ /* 0x000fe20007f5e0ff */
[----:B------:R-:W-:Y:S01]  /*2120*/  IMAD.MOV.U32 R15, RZ, RZ, 0x0 ;  /* 0x00000000ff0f7424 */ /* 0x000fe200078e00ff */
[-C--:B------:R-:W-:Y:S02]  /*2130*/  IADD3 R9, P1, PT, -R8, R19.reuse, RZ ;  /* 0x0000001308097210 */ /* 0x080fe40007f3e1ff */
[C---:B------:R-:W-:Y:S01]  /*2140*/  ISETP.GE.U32.AND.EX P0, PT, R16.reuse, UR4, PT, P0 ;  /* 0x0000000410007c0c */ /* 0x040fe2000bf06100 */
[----:B------:R-:W-:Y:S01]  /*2150*/  IMAD.X R12, RZ, RZ, R17, P2 ;  /* 0x000000ffff0c7224 */ /* 0x000fe200010e0611 */
[----:B------:R-:W-:Y:S02]  /*2160*/  IADD3.X R11, PT, PT, R16, ~UR4, RZ, P1, !PT ;  /* 0x80000004100b7c10 */ /* 0x000fe40008ffe4ff */
[----:B------:R-:W-:Y:S02]  /*2170*/  SEL R9, R9, R19, P0 ;  /* 0x0000001309097207 */ /* 0x000fe40000000000 */
[----:B------:R-:W-:-:S02]  /*2180*/  SEL R13, R10, R13, P0 ;  /* 0x0000000d0a0d7207 */ /* 0x000fc40000000000 */
[----:B------:R-:W-:Y:S02]  /*2190*/  SEL R11, R11, R16, P0 ;  /* 0x000000100b0b7207 */ /* 0x000fe40000000000 */
[----:B------:R-:W-:Y:S02]  /*21a0*/  SEL R12, R12, R17, P0 ;  /* 0x000000110c0c7207 */ /* 0x000fe40000000000 */
[----:B------:R-:W-:Y:S02]  /*21b0*/  ISETP.GE.U32.AND P0, PT, R9, R8, PT ;  /* 0x000000080900720c */ /* 0x000fe40003f06070 */
[----:B------:R-:W-:Y:S02]  /*21c0*/  IADD3 R10, P2, PT, R13, 0x1, RZ ;  /* 0x000000010d0a7810 */ /* 0x000fe40007f5e0ff */
[----:B------:R-:W-:Y:S02]  /*21d0*/  ISETP.GE.U32.AND.EX P0, PT, R11, UR4, PT, P0 ;  /* 0x000000040b007c0c */ /* 0x000fe4000bf06100 */
[----:B------:R-:W-:Y:S01]  /*21e0*/  ISETP.NE.U32.AND P1, PT, R8, RZ, PT ;  /* 0x000000ff0800720c */ /* 0x000fe20003f25070 */
[----:B------:R-:W-:Y:S01]  /*21f0*/  IMAD.X R11, RZ, RZ, R12, P2 ;  /* 0x000000ffff0b7224 */ /* 0x000fe200010e060c */
[----:B------:R-:W-:-:S02]  /*2200*/  SEL R10, R10, R13, P0 ;  /* 0x0000000d0a0a7207 */ /* 0x000fc40000000000 */
[----:B------:R-:W-:Y:S02]  /*2210*/  ISETP.NE.AND.EX P1, PT, RZ, UR4, PT, P1 ;  /* 0x00000004ff007c0c */ /* 0x000fe4000bf25310 */
[----:B------:R-:W-:Y:S02]  /*2220*/  SEL R11, R11, R12, P0 ;  /* 0x0000000c0b0b7207 */ /* 0x000fe40000000000 */
[----:B------:R-:W-:Y:S02]  /*2230*/  SEL R10, R10, 0xffffffff, P1 ;  /* 0xffffffff0a0a7807 */ /* 0x000fe40000800000 */
[----:B------:R-:W-:Y:S01]  /*2240*/  SEL R11, R11, 0xffffffff, P1 ;  /* 0xffffffff0b0b7807 */ /* 0x000fe20000800000 */
[----:B------:R-:W-:Y:S06]  /*2250*/  RET.REL.NODEC R14 `(_ZN3cub18CUB_300001_SM_10006detail9transform16transform_kernelINS2_10policy_hubILb0EN4cuda3std3__45tupleIJN6thrust24THRUST_300001_SM_1000_NS6detail15normal_iteratorINSA_10device_ptrIdEEEESF_EEEE10policy1000ElNS7_10multipliesIdEESF_JPdSL_EEEvT0_iT1_T2_DpNS2_10kernel_argIT3_EE) ;  /* 0xffffffdc0e687950 */ /* 0x000fec0003c3ffff */
.L_x_196:
        /* <DEDUP_REMOVED lines=10> */
.L_x_494:


//--------------------- .text._ZN3cub18CUB_300001_SM_10006detail9transform16transform_kernelINS2_10policy_hubILb0EN4cuda3std3__45tupleIJN6thrust24THRUST_300001_SM_1000_NS6detail15normal_iteratorINSA_10device_ptrIdEEEESF_EEEE10policy1000EiNS7_10multipliesIdEESF_JPdSL_EEEvT0_iT1_T2_DpNS2_10kernel_argIT3_EE --------------------------
	.section	.text._ZN3cub18CUB_300001_SM_10006detail9transform16transform_kernelINS2_10policy_hubILb0EN4cuda3std3__45tupleIJN6thrust24THRUST_300001_SM_1000_NS6detail15normal_iteratorINSA_10device_ptrIdEEEESF_EEEE10policy1000EiNS7_10multipliesIdEESF_JPdSL_EEEvT0_iT1_T2_DpNS2_10kernel_argIT3_EE,"ax",@progbits
	.align	128
        .global         _ZN3cub18CUB_300001_SM_10006detail9transform16transform_kernelINS2_10policy_hubILb0EN4cuda3std3__45tupleIJN6thrust24THRUST_300001_SM_1000_NS6detail15normal_iteratorINSA_10device_ptrIdEEEESF_EEEE10policy1000EiNS7_10multipliesIdEESF_JPdSL_EEEvT0_iT1_T2_DpNS2_10kernel_argIT3_EE
        .type           _ZN3cub18CUB_300001_SM_10006detail9transform16transform_kernelINS2_10policy_hubILb0EN4cuda3std3__45tupleIJN6thrust24THRUST_300001_SM_1000_NS6detail15normal_iteratorINSA_10device_ptrIdEEEESF_EEEE10policy1000EiNS7_10multipliesIdEESF_JPdSL_EEEvT0_iT1_T2_DpNS2_10kernel_argIT3_EE,@function
        .size           _ZN3cub18CUB_300001_SM_10006detail9transform16transform_kernelINS2_10policy_hubILb0EN4cuda3std3__45tupleIJN6thrust24THRUST_300001_SM_1000_NS6detail15normal_iteratorINSA_10device_ptrIdEEEESF_EEEE10policy1000EiNS7_10multipliesIdEESF_JPdSL_EEEvT0_iT1_T2_DpNS2_10kernel_argIT3_EE,(.L_x_495 - _ZN3cub18CUB_300001_SM_10006detail9transform16transform_kernelINS2_10policy_hubILb0EN4cuda3std3__45tupleIJN6thrust24THRUST_300001_SM_1000_NS6detail15normal_iteratorINSA_10device_ptrIdEEEESF_EEEE10policy1000EiNS7_10multipliesIdEESF_JPdSL_EEEvT0_iT1_T2_DpNS2_10kernel_argIT3_EE)
        .other          _ZN3cub18CUB_300001_SM_10006detail9transform16transform_kernelINS2_10policy_hubILb0EN4cuda3std3__45tupleIJN6thrust24THRUST_300001_SM_1000_NS6detail15normal_iteratorINSA_10device_ptrIdEEEESF_EEEE10policy1000EiNS7_10multipliesIdEESF_JPdSL_EEEvT0_iT1_T2_DpNS2_10kernel_argIT3_EE,@"STO_CUDA_ENTRY STV_DEFAULT"
_ZN3cub18CUB_300001_SM_10006detail9transform16transform_kernelINS2_10policy_hubILb0EN4cuda3std3__45tupleIJN6thrust24THRUST_300001_SM_1000_NS6detail15normal_iteratorINSA_10device_ptrIdEEEESF_EEEE10policy1000EiNS7_10multipliesIdEESF_JPdSL_EEEvT0_iT1_T2_DpNS2_10kernel_argIT3_EE:
.text._ZN3cub18CUB_300001_SM_10006detail9transform16transform_kernelINS2_10policy_hubILb0EN4cuda3std3__45tupleIJN6thrust24THRUST_300001_SM_1000_NS6detail15normal_iteratorINSA_10device_ptrIdEEEESF_EEEE10policy1000EiNS7_10multipliesIdEESF_JPdSL_EEEvT0_iT1_T2_DpNS2_10kernel_argIT3_EE:
[----:B------:R-:W-:Y:S08]  /*0000*/  LDC R1, c[0x0][0x37c] ;  /* 0x0000df00ff017b82 */ /* 0x000ff00000000800 */
[----:B------:R-:W1:Y:S01]  /*0010*/  S2UR UR5, SR_CTAID.X ;  /* 0x00000000000579c3 */ /* 0x000e620000002500 */
[----:B------:R-:W2:Y:S01]  /*0020*/  LDCU UR7, c[0x0][0x370] ;  /* 0x00006e00ff0777ac */ /* 0x000ea20008000800 */
[----:B------:R-:W3:Y:S01]  /*0030*/  LDCU.64 UR16, c[0x0][0x380] ;  /* 0x00007000ff1077ac */ /* 0x000ee20008000a00 */
[----:B------:R-:W4:Y:S01]  /*0040*/  LDCU.64 UR20, c[0x0][0x358] ;  /* 0x00006b00ff1477ac */ /* 0x000f220008000a00 */
[----:B---3--:R-:W-:-:S02]  /*0050*/  USHF.L.U32 UR24, UR17, 0x7, URZ ;  /* 0x0000000711187899 */ /* 0x008fc400080006ff */
[----:B-1----:R-:W-:Y:S02]  /*0060*/  UIADD3 UR4, UPT, UPT, UR5, 0x2, URZ ;  /* 0x0000000205047890 */ /* 0x002fe4000fffe0ff */
[----:B------:R-:W-:Y:S02]  /*0070*/  UIMAD UR22, UR24, UR5, URZ ;  /* 0x00000005181672a4 */ /* 0x000fe4000f8e02ff */
[----:B--2---:R-:W-:Y:S02]  /*0080*/  UISETP.GE.U32.AND UP0, UPT, UR4, UR7, UPT ;  /* 0x000000070400728c */ /* 0x004fe4000bf06070 */
[----:B------:R-:W-:Y:S02]  /*0090*/  UIADD3 UR6, UPT, UPT, -UR22, UR16, URZ ;  /* 0x0000001016067290 */ /* 0x000fe4000fffe1ff */
[----:B------:R-:W-:Y:S02]  /*00a0*/  UISETP.EQ.OR UP0, UPT, UR5, URZ, UP0 ;  /* 0x000000ff0500728c */ /* 0x000fe40008702670 */
[----:B------:R-:W-:-:S04]  /*00b0*/  UISETP.LT.AND UP1, UPT, UR24, UR6, UPT ;  /* 0x000000061800728c */ /* 0x000fc8000bf21270 */
[----:B------:R-:W-:-:S03]  /*00c0*/  USEL UR23, UR24, UR6, UP1 ;  /* 0x0000000618177287 */ /* 0x000fc60008800000 */
[----:B----4-:R-:W-:Y:S09]  /*00d0*/  BRA.U UP0, `(.L_x_197) ;  /* 0x0000000100dc7547 */ /* 0x010ff2000b800000 */
        /* <DEDUP_REMOVED lines=20> */
[----:B------:R-:W-:Y:S02]  /*0220*/  ULOP3.LUT UR13, UR13, 0xfffffff0, URZ, 0xc0, !UPT ;  /* 0xfffffff00d0d7892 */ /* 0x000fe4000f8ec0ff */
[----:B------:R-:W-:Y:S02]  /*0230*/  ULOP3.LUT UR12, UR12, 0xfffffff0, URZ, 0xc0, !UPT ;  /* 0xfffffff00c0c7892 */ /* 0x000fe4000f8ec0ff */
[----:B------:R-:W-:Y:S02]  /*0240*/  ULEA UR14, UR16, UR14, 0x18 ;  /* 0x0000000e100e7291 */ /* 0x000fe4000f8ec0ff */
[----:B------:R-:W-:Y:S01]  /*0250*/  USHF.R.U32.HI UR7, URZ, 0x4, UR13 ;  /* 0x00000004ff077899 */ /* 0x000fe2000801160d */
        /* <DEDUP_REMOVED lines=8> */
[----:B------:R-:W-:-:S02]  /*02e0*/  UIADD3 UR13, UPT, UPT, UR13, UR12, URZ ;  /* 0x0000000c0d0d7290 */ /* 0x000fc4000fffe0ff */
[----:B------:R-:W-:Y:S02]  /*02f0*/  ULEA UR16, UR17, UR14, 0xa ;  /* 0x0000000e11107291 */ /* 0x000fe4000f8e50ff */
[----:B------:R-:W-:Y:S02]  /*0300*/  USHF.R.U32.HI UR12, URZ, 0x4, UR12 ;  /* 0x00000004ff0c7899 */ /* 0x000fe4000801160c */
[----:B----4-:R-:W-:Y:S01]  /*0310*/  UIMAD.WIDE UR4, UR22, 0x8, UR4 ;  /* 0x00000008160478a5 */ /* 0x010fe2000f8e0204 */
[----:B------:R-:W-:Y:S01]  /*0320*/  IMAD.U32 R0, RZ, RZ, UR13 ;  /* 0x0000000dff007e24 */ /* 0x000fe2000f8e00ff */
[----:B------:R-:W-:Y:S02]  /*0330*/  UPRMT UR7, UR7, 0x5410, URZ ;  /* 0x0000541007077896 */ /* 0x000fe400080000ff */
[----:B--2---:R-:W-:Y:S02]  /*0340*/  UIMAD.WIDE UR8, UR22, 0x8, UR8 ;  /* 0x00000008160878a5 */ /* 0x004fe4000f8e0208 */
[----:B------:R-:W-:-:S02]  /*0350*/  UIADD3 UR18, UPT, UPT, UR16, 0x80, URZ ;  /* 0x0000008010127890 */ /* 0x000fc4000fffe0ff */
[----:B------:R-:W-:Y:S01]  /*0360*/  UPRMT UR12, UR12, 0x5410, URZ ;  /* 0x000054100c0c7896 */ /* 0x000fe200080000ff */
[----:B------:R-:W-:Y:S02]  /*0370*/  UMOV UR19, UR15 ;  /* 0x0000000f00137c82 */ /* 0x000fe40008000000 */
[----:B---3--:R1:W-:Y:S06]  /*0380*/  UBLKCP.S.G [UR14], [UR4], UR7 ;  /* 0x0000000e040073ba */ /* 0x0083ec0008000207 */
[----:B------:R1:W-:Y:S01]  /*0390*/  UBLKCP.S.G [UR18], [UR8], UR12 ;  /* 0x00000012080073ba */ /* 0x0003e2000800020c */
[----:B------:R1:W-:Y:S01]  /*03a0*/  SYNCS.ARRIVE.TRANS64 RZ, [UR15], R0 ;  /* 0x00000000ffff79a7 */ /* 0x0003e2000800000f */
[----:B------:R-:W-:Y:S01]  /*03b0*/  NOP ;  /* 0x0000000000007918 */ /* 0x000fe20000000000 */
.L_x_199:
[----:B-1----:R-:W-:Y:S05]  /*03c0*/  BSYNC.RECONVERGENT B0 ;  /* 0x0000000000007941 */ /* 0x002fea0003800200 */
.L_x_198:
[----:B------:R-:W1:Y:S08]  /*03d0*/  S2UR UR5, SR_CgaCtaId ;  /* 0x00000000000579c3 */ /* 0x000e700000008800 */
[----:B------:R-:W-:Y:S01]  /*03e0*/  BAR.SYNC.DEFER_BLOCKING 0x0 ;  /* 0x0000000000007b1d */ /* 0x000fe20000010000 */
[----:B------:R-:W-:-:S05]  /*03f0*/  SHF.L.U32 R0, RZ, 0x1f, RZ ;  /* 0x0000001fff007819 */ /* 0x000fca00000006ff */
[----:B------:R-:W-:Y:S02]  /*0400*/  UMOV UR4, 0x400 ;  /* 0x0000040000047882 */ /* 0x000fe40000000000 */
[----:B-1----:R-:W-:-:S12]  /*0410*/  ULEA UR4, UR5, UR4, 0x18 ;  /* 0x0000000405047291 */ /* 0x002fd8000f8ec0ff */
.L_x_200:
[----:B------:R-:W1:Y:S02]  /*0420*/  SYNCS.PHASECHK.TRANS64.TRYWAIT P0, [UR4], R0 ;  /* 0x00000000ff0075a7 */ /* 0x000e640008001104 */
[----:B-1----:R-:W-:Y:S05]  /*0430*/  @!P0 BRA `(.L_x_200) ;  /* 0xfffffffc00f88947 */ /* 0x002fea000383ffff */
[----:B------:R-:W-:Y:S05]  /*0440*/  BRA `(.L_x_201) ;  /* 0x00000014004c7947 */ /* 0x000fea0003800000 */
.L_x_197:
[----:B------:R-:W1:Y:S01]  /*0450*/  S2R R2, SR_TID.Y ;  /* 0x0000000000027919 */ /* 0x000e620000002200 */
[----:B------:R-:W2:Y:S01]  /*0460*/  LDCU UR10, c[0x0][0x360] ;  /* 0x00006c00ff0a77ac */ /* 0x000ea20008000800 */
[----:B------:R-:W-:Y:S01]  /*0470*/  BSSY.RECONVERGENT B0, `(.L_x_202) ;  /* 0x00000af000007945 */ /* 0x000fe20003800200 */
[----:B------:R-:W1:Y:S01]  /*0480*/  S2R R3, SR_TID.Z ;  /* 0x0000000000037919 */ /* 0x000e620000002300 */
[----:B------:R-:W2:Y:S01]  /*0490*/  LDCU UR11, c[0x0][0x364] ;  /* 0x00006c80ff0b77ac */ /* 0x000ea20008000800 */
[----:B------:R-:W3:Y:S01]  /*04a0*/  LDC R0, c[0x0][0x368] ;  /* 0x0000da00ff007b82 */ /* 0x000ee20000000800 */
[----:B------:R-:W4:Y:S01]  /*04b0*/  S2R R5, SR_TID.X ;  /* 0x0000000000057919 */ /* 0x000f220000002100 */
[----:B------:R-:W-:Y:S02]  /*04c0*/  USHF.L.U32 UR4, UR23, 0x3, URZ ;  /* 0x0000000317047899 */ /* 0x000fe400080006ff */
[----:B------:R-:W-:Y:S02]  /*04d0*/  USHF.R.S32.HI UR12, URZ, 0x1f, UR22 ;  /* 0x0000001fff0c7899 */ /* 0x000fe40008011416 */
[----:B------:R-:W-:-:S04]  /*04e0*/  USHF.R.S32.HI UR5, URZ, 0x1f, UR4 ;  /* 0x0000001fff057899 */ /* 0x000fc80008011404 */
[----:B------:R-:W-:Y:S02]  /*04f0*/  USHF.R.U32.HI UR13, URZ, 0x3, UR5 ;  /* 0x00000003ff0d7899 */ /* 0x000fe40008011605 */
[----:B------:R-:W-:Y:S02]  /*0500*/  USHF.R.U64 UR7, UR4, 0x3, UR5 ;  /* 0x0000000304077899 */ /* 0x000fe40008001205 */
[----:B--2---:R-:W-:Y:S02]  /*0510*/  UIMAD UR4, UR10, UR11, URZ ;  /* 0x0000000b0a0472a4 */ /* 0x004fe4000f8e02ff */
[----:B-1----:R-:W-:Y:S02]  /*0520*/  IMAD R2, R3, UR11, R2 ;  /* 0x0000000b03027c24 */ /* 0x002fe4000f8e0202 */
[----:B------:R-:W-:Y:S02]  /*0530*/  IMAD.U32 R3, RZ, RZ, UR13 ;  /* 0x0000000dff037e24 */ /* 0x000fe4000f8e00ff */
[----:B----4-:R-:W-:-:S02]  /*0540*/  IMAD R2, R2, UR10, R5 ;  /* 0x0000000a02027c24 */ /* 0x010fc4000f8e0205 */
[----:B---3--:R-:W-:Y:S01]  /*0550*/  IMAD R5, R0, UR4, RZ ;  /* 0x0000000400057c24 */ /* 0x008fe2000f8e02ff */
[----:B------:R-:W-:Y:S02]  /*0560*/  UMOV UR4, URZ ;  /* 0x000000ff00047c82 */ /* 0x000fe40008000000 */
[----:B------:R-:W-:-:S04]  /*0570*/  ISETP.LT.U32.AND P0, PT, R2, UR7, PT ;  /* 0x0000000702007c0c */ /* 0x000fc8000bf01070 */
[----:B------:R-:W-:Y:S01]  /*0580*/  ISETP.GT.U32.AND.EX P0, PT, R3, RZ, PT, P0 ;  /* 0x000000ff0300720c */ /* 0x000fe20003f04100 */
[----:B------:R-:W-:-:S12]  /*0590*/  IMAD.MOV.U32 R3, RZ, RZ, RZ ;  /* 0x000000ffff037224 */ /* 0x000fd800078e00ff */
[----:B------:R-:W-:Y:S05]  /*05a0*/  @!P0 BRA `(.L_x_203) ;  /* 0x00000008006c8947 */ /* 0x000fea0003800000 */
[----:B------:R-:W-:Y:S01]  /*05b0*/  IMAD.IADD R7, R5, 0x1, R2 ;  /* 0x0000000105077824 */ /* 0x000fe200078e0202 */
[----:B------:R-:W-:Y:S01]  /*05c0*/  MOV R6, UR7 ;  /* 0x0000000700067c02 */ /* 0x000fe20008000f00 */
[----:B------:R-:W-:Y:S01]  /*05d0*/  IMAD.U32 R4, RZ, RZ, UR13 ;  /* 0x0000000dff047e24 */ /* 0x000fe2000f8e00ff */
[----:B------:R-:W-:Y:S01]  /*05e0*/  BSSY.RECONVERGENT B1, `(.L_x_204) ;  /* 0x0000029000017945 */ /* 0x000fe20003800200 */
[----:B------:R-:W-:Y:S01]  /*05f0*/  IMAD.U32 R8, RZ, RZ, UR13 ;  /* 0x0000000dff087e24 */ /* 0x000fe2000f8e00ff */
[C---:B------:R-:W-:Y:S01]  /*0600*/  ISETP.LT.U32.AND P2, PT, R7.reuse, UR7, PT ;  /* 0x0000000707007c0c */ /* 0x040fe2000bf41070 */
[----:B------:R-:W-:Y:S01]  /*0610*/  IMAD.MOV.U32 R9, RZ, RZ, -0x1 ;  /* 0xffffffffff097424 */ /* 0x000fe200078e00ff */
[----:B------:R-:W-:Y:S02]  /*0620*/  ISETP.LT.U32.AND P1, PT, R7, UR7, PT ;  /* 0x0000000707007c0c */ /* 0x000fe4000bf21070 */
[----:B------:R-:W-:Y:S02]  /*0630*/  ISETP.GT.U32.AND.EX P2, PT, R4, RZ, PT, P2 ;  /* 0x000000ff0400720c */ /* 0x000fe40003f44120 */
[----:B------:R-:W-:Y:S01]  /*0640*/  ISETP.GT.U32.AND.EX P1, PT, R8, RZ, PT, P1 ;  /* 0x000000ff0800720c */ /* 0x000fe20003f24110 */
[----:B------:R-:W-:Y:S01]  /*0650*/  IMAD.U32 R8, RZ, RZ, UR13 ;  /* 0x0000000dff087e24 */ /* 0x000fe2000f8e00ff */
[----:B------:R-:W-:-:S02]  /*0660*/  SEL R6, R6, R7, P2 ;  /* 0x0000000706067207 */ /* 0x000fc40001000000 */
[----:B------:R-:W-:Y:S02]  /*0670*/  SEL R4, RZ, 0x1, !P1 ;  /* 0x00000001ff047807 */ /* 0x000fe40004800000 */
        /* <DEDUP_REMOVED lines=23> */
[----:B------:R-:W-:-:S05]  /*07f0*/  @!P3 LOP3.LUT R7, RZ, R5, RZ, 0x33, !PT ;  /* 0x00000005ff07b212 */ /* 0x000fca00078e33ff */
[----:B------:R-:W-:Y:S01]  /*0800*/  IMAD.MOV.U32 R8, RZ, RZ, R7 ;  /* 0x000000ffff087224 */ /* 0x000fe200078e0007 */
[----:B------:R-:W-:Y:S06]  /*0810*/  BRA `(.L_x_206) ;  /* 0x0000000000147947 */ /* 0x000fec0003800000 */
.L_x_205:
[----:B------:R-:W-:Y:S01]  /*0820*/  IMAD.MOV.U32 R9, RZ, RZ, R12 ;  /* 0x000000ffff097224 */ /* 0x000fe200078e000c */
[----:B------:R-:W-:-:S07]  /*0830*/  MOV R8, 0x850 ;  /* 0x0000085000087802 */ /* 0x000fce0000000f00 */
[----:B------:R-:W-:Y:S05]  /*0840*/  CALL.REL.NOINC `($__internal_5_$__cuda_sm20_div_u64) ;  /* 0x0000001400587944 */ /* 0x000fea0003c00000 */
[----:B------:R-:W-:Y:S01]  /*0850*/  IMAD.MOV.U32 R8, RZ, RZ, R6 ;  /* 0x000000ffff087224 */ /* 0x000fe200078e0006 */
[----:B------:R-:W-:-:S07]  /*0860*/  MOV R9, R7 ;  /* 0x0000000700097202 */ /* 0x000fce0000000f00 */
.L_x_206:
[----:B------:R-:W-:Y:S05]  /*0870*/  BSYNC.RECONVERGENT B1 ;  /* 0x0000000000017941 */ /* 0x000fea0003800200 */
.L_x_204:
[----:B------:R-:W-:Y:S01]  /*0880*/  IADD3 R4, P1, PT, R8, R4, RZ ;  /* 0x0000000408047210 */ /* 0x000fe20007f3e0ff */
[----:B------:R-:W1:Y:S01]  /*0890*/  LDC R6, c[0x0][0x3a0] ;  /* 0x0000e800ff067b82 */ /* 0x000e620000000800 */
[----:B------:R-:W-:Y:S01]  /*08a0*/  BSSY.RECONVERGENT B1, `(.L_x_207) ;  /* 0x0000030000017945 */ /* 0x000fe20003800200 */
[----:B------:R-:W-:Y:S01]  /*08b0*/  IMAD.MOV.U32 R28, RZ, RZ, R2 ;  /* 0x000000ffff1c7224 */ /* 0x000fe200078e0002 */
[C---:B------:R-:W-:Y:S01]  /*08c0*/  LOP3.LUT R7, R4.reuse, 0x3, RZ, 0xc0, !PT ;  /* 0x0000000304077812 */ /* 0x040fe200078ec0ff */
[----:B------:R-:W-:Y:S01]  /*08d0*/  IMAD.X R8, RZ, RZ, R9, P1 ;  /* 0x000000ffff087224 */ /* 0x000fe200008e0609 */
[----:B------:R-:W-:Y:S01]  /*08e0*/  ISETP.GE.U32.AND P1, PT, R4, 0x3, PT ;  /* 0x000000030400780c */ /* 0x000fe20003f26070 */
[----:B------:R-:W-:Y:S01]  /*08f0*/  IMAD.MOV.U32 R29, RZ, RZ, R3 ;  /* 0x000000ffff1d7224 */ /* 0x000fe200078e0003 */
[----:B------:R-:W-:Y:S02]  /*0900*/  ISETP.NE.U32.AND P2, PT, R7, 0x3, PT ;  /* 0x000000030700780c */ /* 0x000fe40003f45070 */
[----:B------:R-:W-:-:S02]  /*0910*/  ISETP.GE.U32.AND.EX P1, PT, R8, RZ, PT, P1 ;  /* 0x000000ff0800720c */ /* 0x000fc40003f26110 */
[----:B------:R-:W-:Y:S02]  /*0920*/  ISETP.NE.AND.EX P2, PT, RZ, RZ, PT, P2 ;  /* 0x000000ffff00720c */ /* 0x000fe40003f45320 */
[----:B-1----:R-:W-:-:S11]  /*0930*/  SHF.R.S32.HI R10, RZ, 0x1f, R6 ;  /* 0x0000001fff0a7819 */ /* 0x002fd60000011406 */
[----:B------:R-:W-:Y:S05]  /*0940*/  @!P2 BRA `(.L_x_208) ;  /* 0x000000000094a947 */ /* 0x000fea0003800000 */
[----:B------:R-:W1:Y:S01]  /*0950*/  S2UR UR8, SR_CgaCtaId ;  /* 0x00000000000879c3 */ /* 0x000e620000008800 */
[----:B------:R-:W2:Y:S01]  /*0960*/  LDCU.64 UR14, c[0x0][0x398] ;  /* 0x00007300ff0e77ac */ /* 0x000ea20008000a00 */
[----:B------:R-:W-:Y:S01]  /*0970*/  VIADD R11, R4, 0x1 ;  /* 0x00000001040b7836 */ /* 0x000fe20000000000 */
[----:B------:R-:W-:Y:S01]  /*0980*/  MOV R29, R3 ;  /* 0x00000003001d7202 */ /* 0x000fe20000000f00 */
[----:B------:R-:W-:Y:S01]  /*0990*/  IMAD R4, R0, UR11, RZ ;  /* 0x0000000b00047c24 */ /* 0x000fe2000f8e02ff */
[----:B------:R-:W-:Y:S01]  /*09a0*/  USHF.L.U32 UR5, UR22, 0x3, URZ ;  /* 0x0000000316057899 */ /* 0x000fe200080006ff */
[----:B------:R-:W-:Y:S01]  /*09b0*/  IMAD.MOV.U32 R28, RZ, RZ, R2 ;  /* 0x000000ffff1c7224 */ /* 0x000fe200078e0002 */
[----:B------:R-:W-:Y:S01]  /*09c0*/  USHF.L.U64.HI UR9, UR22, 0x3, UR12 ;  /* 0x0000000316097899 */ /* 0x000fe2000801020c */
[----:B------:R-:W-:Y:S01]  /*09d0*/  LOP3.LUT R11, R11, 0x3, RZ, 0xc0, !PT ;  /* 0x000000030b0b7812 */ /* 0x000fe200078ec0ff */
[----:B------:R-:W-:Y:S02]  /*09e0*/  IMAD R4, R4, UR10, RZ ;  /* 0x0000000a04047c24 */ /* 0x000fe4000f8e02ff */
[----:B------:R-:W-:Y:S01]  /*09f0*/  LEA R7, P2, R2, UR5, 0x3 ;  /* 0x0000000502077c11 */ /* 0x000fe2000f8418ff */
[----:B------:R-:W-:-:S02]  /*0a00*/  UMOV UR5, 0x400 ;  /* 0x0000040000057882 */ /* 0x000fc40000000000 */
[----:B------:R-:W-:Y:S01]  /*0a10*/  UIADD3 UR5, UPT, UPT, UR5, 0x80, URZ ;  /* 0x0000008005057890 */ /* 0x000fe2000fffe0ff */
[----:B------:R-:W-:Y:S02]  /*0a20*/  LEA.HI.X R15, R2, UR9, R3, 0x3, P2 ;  /* 0x00000009020f7c11 */ /* 0x000fe400090f1c03 */
[----:B------:R-:W-:Y:S02]  /*0a30*/  IADD3 R11, P2, PT, RZ, -R11, RZ ;  /* 0x8000000bff0b7210 */ /* 0x000fe40007f5e0ff */
[----:B--2---:R-:W-:-:S03]  /*0a40*/  IADD3 R14, P3, P4, R7, UR14, R6 ;  /* 0x0000000e070e7c10 */ /* 0x004fc6000fc7e006 */
[----:B------:R-:W-:Y:S01]  /*0a50*/  IMAD.X R12, RZ, RZ, -0x1, P2 ;  /* 0xffffffffff0c7424 */ /* 0x000fe200010e06ff */
[----:B------:R-:W-:Y:S01]  /*0a60*/  IADD3.X R15, PT, PT, R15, UR15, R10, P3, P4 ;  /* 0x0000000f0f0f7c10 */ /* 0x000fe20009fe840a */
[----:B-1----:R-:W-:-:S06]  /*0a70*/  ULEA UR5, UR8, UR5, 0x18 ;  /* 0x0000000508057291 */ /* 0x002fcc000f8ec0ff */
[----:B------:R-:W-:-:S04]  /*0a80*/  VIADD R7, R6, UR5 ;  /* 0x0000000506077c36 */ /* 0x000fc80008000000 */
[----:B------:R-:W-:-:S07]  /*0a90*/  IMAD R7, R2, 0x8, R7 ;  /* 0x0000000802077824 */ /* 0x000fce00078e0207 */
.L_x_209:
[----:B------:R-:W-:Y:S01]  /*0aa0*/  IADD3 R11, P2, PT, R11, 0x1, RZ ;  /* 0x000000010b0b7810 */ /* 0x000fe20007f5e0ff */
[----:B------:R-:W-:Y:S01]  /*0ab0*/  IMAD.MOV.U32 R8, RZ, RZ, R14 ;  /* 0x000000ffff087224 */ /* 0x000fe200078e000e */
[C---:B------:R-:W-:Y:S01]  /*0ac0*/  IADD3 R28, P3, PT, R5.reuse, R28, RZ ;  /* 0x0000001c051c7210 */ /* 0x040fe20007f7e0ff */
[----:B------:R-:W-:Y:S01]  /*0ad0*/  IMAD.MOV.U32 R9, RZ, RZ, R15 ;  /* 0x000000ffff097224 */ /* 0x000fe200078e000f */
[----:B------:R-:W-:Y:S01]  /*0ae0*/  LEA R14, P4, R5, R14, 0x3 ;  /* 0x0000000e050e7211 */ /* 0x000fe200078818ff */
        /* <DEDUP_REMOVED lines=8> */
[----:B------:R-:W-:-:S02]  /*0b70*/  ISETP.NE.AND.EX P2, PT, R12, RZ, PT, P2 ;  /* 0x000000ff0c00720c */ /* 0x000fc40003f45320 */
[----:B-1----:R-:W-:-:S11]  /*0b80*/  LEA R7, R4, R7, 0x3 ;  /* 0x0000000704077211 */ /* 0x002fd600078e18ff */
[----:B------:R-:W-:Y:S05]  /*0b90*/  @P2 BRA `(.L_x_209) ;  /* 0xfffffffc00c02947 */ /* 0x000fea000383ffff */
.L_x_208:
[----:B------:R-:W-:Y:S05]  /*0ba0*/  BSYNC.RECONVERGENT B1 ;  /* 0x0000000000017941 */ /* 0x000fea0003800200 */
.L_x_207:
[----:B------:R-:W-:Y:S05]  /*0bb0*/  @!P1 BRA `(.L_x_203) ;  /* 0x0000000000e89947 */ /* 0x000fea0003800000 */
[----:B------:R-:W1:Y:S01]  /*0bc0*/  S2UR UR9, SR_CgaCtaId ;  /* 0x00000000000979c3 */ /* 0x000e620000008800 */
[----:B------:R-:W2:Y:S01]  /*0bd0*/  LDCU.64 UR16, c[0x0][0x398] ;  /* 0x00007300ff1077ac */ /* 0x000ea20008000a00 */
[----:B------:R-:W-:Y:S01]  /*0be0*/  IADD3 R4, P1, PT, R28, UR22, RZ ;  /* 0x000000161c047c10 */ /* 0x000fe2000ff3e0ff */
[----:B------:R-:W-:Y:S01]  /*0bf0*/  IMAD R9, R0, UR11, RZ ;  /* 0x0000000b00097c24 */ /* 0x000fe2000f8e02ff */
[----:B------:R-:W-:Y:S01]  /*0c00*/  UMOV UR8, 0x400 ;  /* 0x0000040000087882 */ /* 0x000fe20000000000 */
[----:B------:R-:W-:Y:S01]  /*0c10*/  USHF.L.U32 UR15, UR22, 0x3, URZ ;  /* 0x00000003160f7899 */ /* 0x000fe200080006ff */
[----:B------:R-:W-:Y:S01]  /*0c20*/  IADD3.X R13, PT, PT, R29, UR12, RZ, P1, !PT ;  /* 0x0000000c1d0d7c10 */ /* 0x000fe20008ffe4ff */
[----:B------:R-:W-:Y:S01]  /*0c30*/  UIADD3 UR8, UPT, UPT, UR8, 0x80, URZ ;  /* 0x0000008008087890 */ /* 0x000fe2000fffe0ff */
[C---:B------:R-:W-:Y:S01]  /*0c40*/  IMAD.SHL.U32 R12, R4.reuse, 0x8, RZ ;  /* 0x00000008040c7824 */ /* 0x040fe200078e00ff */
[----:B------:R-:W-:Y:S01]  /*0c50*/  USHF.L.U64.HI UR14, UR22, 0x3, UR12 ;  /* 0x00000003160e7899 */ /* 0x000fe2000801020c */
[----:B------:R-:W-:Y:S01]  /*0c60*/  SHF.L.U64.HI R13, R4, 0x3, R13 ;  /* 0x00000003040d7819 */ /* 0x000fe2000001020d */
[----:B------:R-:W-:Y:S01]  /*0c70*/  IMAD R9, R9, UR10, RZ ;  /* 0x0000000a09097c24 */ /* 0x000fe2000f8e02ff */
[----:B------:R-:W-:Y:S01]  /*0c80*/  UMOV UR5, URZ ;  /* 0x000000ff00057c82 */ /* 0x000fe20008000000 */
[----:B------:R-:W-:Y:S01]  /*0c90*/  IMAD.WIDE.U32 R12, R5, 0x18, R12 ;  /* 0x00000018050c7825 */ /* 0x000fe200078e000c */
[----:B--2---:R-:W-:-:S03]  /*0ca0*/  IADD3 R25, P2, PT, R6, UR16, RZ ;  /* 0x0000001006197c10 */ /* 0x004fc6000ff5e0ff */
[----:B------:R-:W-:Y:S01]  /*0cb0*/  VIADD R26, R13, UR5 ;  /* 0x000000050d1a7c36 */ /* 0x000fe20008000000 */
[----:B------:R-:W-:Y:S01]  /*0cc0*/  IADD3.X R7, PT, PT, R10, UR17, RZ, P2, !PT ;  /* 0x000000110a077c10 */ /* 0x000fe200097fe4ff */
[----:B-1----:R-:W-:Y:S01]  /*0cd0*/  ULEA UR8, UR9, UR8, 0x18 ;  /* 0x0000000809087291 */ /* 0x002fe2000f8ec0ff */
[----:B------:R-:W-:-:S04]  /*0ce0*/  LEA R10, P1, R28, UR15, 0x3 ;  /* 0x0000000f1c0a7c11 */ /* 0x000fc8000f8218ff */
[----:B------:R-:W-:Y:S01]  /*0cf0*/  LEA.HI.X R11, R28, UR14, R29, 0x3, P1 ;  /* 0x0000000e1c0b7c11 */ /* 0x000fe200088f1c1d */
[----:B------:R-:W-:Y:S01]  /*0d00*/  VIADD R15, R6, UR8 ;  /* 0x00000008060f7c36 */ /* 0x000fe20008000000 */
[----:B------:R-:W-:-:S03]  /*0d10*/  LEA R20, P1, R5, R10, 0x4 ;  /* 0x0000000a05147211 */ /* 0x000fc600078220ff */
[----:B------:R-:W-:Y:S01]  /*0d20*/  IMAD R8, R28, 0x8, R15 ;  /* 0x000000081c087824 */ /* 0x000fe200078e020f */
[C---:B------:R-:W-:Y:S01]  /*0d30*/  LEA.HI.X R24, R5.reuse, R11, RZ, 0x4, P1 ;  /* 0x0000000b05187211 */ /* 0x040fe200008f24ff */
[----:B------:R-:W-:-:S04]  /*0d40*/  IMAD.WIDE.U32 R14, R5, 0x8, R10 ;  /* 0x00000008050e7825 */ /* 0x000fc800078e000a */
[C-C-:B------:R-:W-:Y:S02]  /*0d50*/  IMAD R21, R9.reuse, 0x8, R8.reuse ;  /* 0x0000000809157824 */ /* 0x140fe400078e0208 */
[C-C-:B------:R-:W-:Y:S02]  /*0d60*/  IMAD R6, R9.reuse, 0x10, R8.reuse ;  /* 0x0000001009067824 */ /* 0x140fe400078e0208 */
[----:B------:R-:W-:-:S07]  /*0d70*/  IMAD R4, R9, 0x18, R8 ;  /* 0x0000001809047824 */ /* 0x000fce00078e0208 */
.L_x_210:
[----:B------:R-:W-:Y:S02]  /*0d80*/  IADD3 R16, P1, PT, R25, R10, RZ ;  /* 0x0000000a19107210 */ /* 0x000fe40007f3e0ff */
[----:B------:R-:W-:Y:S02]  /*0d90*/  IADD3 R22, P2, PT, R14, R25, RZ ;  /* 0x000000190e167210 */ /* 0x000fe40007f5e0ff */
[----:B------:R-:W-:-:S03]  /*0da0*/  IADD3.X R17, PT, PT, R7, R11, RZ, P1, !PT ;  /* 0x0000000b07117210 */ /* 0x000fc60000ffe4ff */
[----:B------:R-:W-:Y:S01]  /*0db0*/  IMAD.X R23, R15, 0x1, R7, P2 ;  /* 0x000000010f177824 */ /* 0x000fe200010e0607 */
[----:B------:R-:W-:Y:S01]  /*0dc0*/  IADD3 R18, P2, PT, R25, R12, RZ ;  /* 0x0000000c19127210 */ /* 0x000fe20007f5e0ff */
[----:B------:R-:W-:Y:S01]  /*0dd0*/  @!PT LDS RZ, [RZ] ;  /* 0x00000000fffff984 */ /* 0x000fe20000000800 */
[----:B------:R-:W-:Y:S01]  /*0de0*/  @!PT LDS RZ, [RZ] ;  /* 0x00000000fffff984 */ /* 0x000fe20000000800 */
[----:B------:R-:W-:Y:S01]  /*0df0*/  @!PT LDS RZ, [RZ] ;  /* 0x00000000fffff984 */ /* 0x000fe20000000800 */
[----:B------:R1:W-:Y:S04]  /*0e00*/  LDGSTS.E.64 [R8], desc[UR20][R16.64] ;  /* 0x0000000010087fae */ /* 0x0003e8000b9a1414 */
[----:B------:R-:W-:Y:S01]  /*0e10*/  IMAD.X R19, R7, 0x1, R26, P2 ;  /* 0x0000000107137824 */ /* 0x000fe200010e061a */
[----:B------:R2:W-:Y:S01]  /*0e20*/  LDGSTS.E.64 [R21], desc[UR20][R22.64] ;  /* 0x0000000016157fae */ /* 0x0005e2000b9a1414 */
[----:B-1----:R-:W-:Y:S01]  /*0e30*/  IADD3 R16, P1, PT, R25, R20, RZ ;  /* 0x0000001419107210 */ /* 0x002fe20007f3e0ff */
[----:B------:R-:W-:-:S04]  /*0e40*/  IMAD R8, R9, 0x20, R8 ;  /* 0x0000002009087824 */ /* 0x000fc800078e0208 */
[----:B------:R-:W-:Y:S02]  /*0e50*/  IMAD.X R17, R7, 0x1, R24, P1 ;  /* 0x0000000107117824 */ /* 0x000fe400008e0618 */
[----:B--2---:R-:W-:-:S03]  /*0e60*/  IMAD R21, R9, 0x20, R21 ;  /* 0x0000002009157824 */ /* 0x004fc600078e0215 */
[----:B------:R1:W-:Y:S04]  /*0e70*/  LDGSTS.E.64 [R6], desc[UR20][R16.64] ;  /* 0x0000000010067fae */ /* 0x0003e8000b9a1414 */
[----:B------:R2:W-:Y:S01]  /*0e80*/  LDGSTS.E.64 [R4], desc[UR20][R18.64] ;  /* 0x0000000012047fae */ /* 0x0005e2000b9a1414 */
[----:B-1----:R-:W-:Y:S02]  /*0e90*/  IMAD.MOV.U32 R16, RZ, RZ, R25 ;  /* 0x000000ffff107224 */ /* 0x002fe400078e0019 */
[----:B------:R-:W-:Y:S02]  /*0ea0*/  IMAD.MOV.U32 R17, RZ, RZ, R7 ;  /* 0x000000ffff117224 */ /* 0x000fe400078e0007 */
[----:B--2---:R-:W-:-:S04]  /*0eb0*/  IMAD.WIDE.U32 R18, R5, 0x4, R28 ;  /* 0x0000000405127825 */ /* 0x004fc800078e001c */
[----:B------:R-:W-:Y:S01]  /*0ec0*/  IMAD.WIDE.U32 R16, R5, 0x20, R16 ;  /* 0x0000002005107825 */ /* 0x000fe200078e0010 */
[----:B------:R-:W-:Y:S02]  /*0ed0*/  ISETP.GE.U32.AND P1, PT, R18, UR7, PT ;  /* 0x0000000712007c0c */ /* 0x000fe4000bf26070 */
[----:B------:R-:W-:Y:S01]  /*0ee0*/  MOV R29, R19 ;  /* 0x00000013001d7202 */ /* 0x000fe20000000f00 */
[----:B------:R-:W-:Y:S01]  /*0ef0*/  IMAD.MOV.U32 R28, RZ, RZ, R18 ;  /* 0x000000ffff1c7224 */ /* 0x000fe200078e0012 */
[----:B------:R-:W-:Y:S01]  /*0f00*/  ISETP.GE.U32.AND.EX P1, PT, R19, UR13, PT, P1 ;  /* 0x0000000d13007c0c */ /* 0x000fe2000bf26110 */
[----:B------:R-:W-:Y:S02]  /*0f10*/  IMAD.MOV.U32 R25, RZ, RZ, R16 ;  /* 0x000000ffff197224 */ /* 0x000fe400078e0010 */
[----:B------:R-:W-:Y:S02]  /*0f20*/  IMAD.MOV.U32 R7, RZ, RZ, R17 ;  /* 0x000000ffff077224 */ /* 0x000fe400078e0011 */
[----:B------:R-:W-:-:S02]  /*0f30*/  IMAD R6, R9, 0x20, R6 ;  /* 0x0000002009067824 */ /* 0x000fc400078e0206 */
[----:B------:R-:W-:-:S06]  /*0f40*/  IMAD R4, R9, 0x20, R4 ;  /* 0x0000002009047824 */ /* 0x000fcc00078e0204 */
[----:B------:R-:W-:Y:S05]  /*0f50*/  @!P1 BRA `(.L_x_210) ;  /* 0xfffffffc00889947 */ /* 0x000fea000383ffff */
.L_x_203:
[----:B------:R-:W-:Y:S05]  /*0f60*/  BSYNC.RECONVERGENT B0 ;  /* 0x0000000000007941 */ /* 0x000fea0003800200 */
.L_x_202:
[----:B------:R-:W0:Y:S01]  /*0f70*/  LDGDEPBAR ;  /* 0x00000000000079af */ /* 0x000e220000000000 */
[----:B------:R-:W-:Y:S04]  /*0f80*/  BSSY.RECONVERGENT B0, `(.L_x_211) ;  /* 0x000009c000007945 */ /* 0x000fe80003800200 */
[----:B------:R-:W-:Y:S05]  /*0f90*/  @!P0 BRA `(.L_x_212) ;  /* 0x0000000800688947 */ /* 0x000fea0003800000 */
[----:B------:R-:W-:Y:S01]  /*0fa0*/  IADD3 R9, PT, PT, R5, R2, RZ ;  /* 0x0000000205097210 */ /* 0x000fe20007ffe0ff */
[----:B------:R-:W-:Y:S01]  /*0fb0*/  IMAD.U32 R4, RZ, RZ, UR13 ;  /* 0x0000000dff047e24 */ /* 0x000fe2000f8e00ff */
[----:B------:R-:W-:Y:S01]  /*0fc0*/  BSSY.RECONVERGENT B1, `(.L_x_213) ;  /* 0x0000028000017945 */ /* 0x000fe20003800200 */
[----:B------:R-:W-:Y:S01]  /*0fd0*/  IMAD.U32 R7, RZ, RZ, UR13 ;  /* 0x0000000dff077e24 */ /* 0x000fe2000f8e00ff */
[C---:B------:R-:W-:Y:S01]  /*0fe0*/  ISETP.LT.U32.AND P0, PT, R9.reuse, UR7, PT ;  /* 0x0000000709007c0c */ /* 0x040fe2000bf01070 */
[----:B------:R-:W-:Y:S01]  /*0ff0*/  IMAD.U32 R6, RZ, RZ, UR7 ;  /* 0x00000007ff067e24 */ /* 0x000fe2000f8e00ff */
[----:B------:R-:W-:Y:S01]  /*1000*/  ISETP.LT.U32.AND P1, PT, R9, UR7, PT ;  /* 0x0000000709007c0c */ /* 0x000fe2000bf21070 */
[----:B------:R-:W-:Y:S01]  /*1010*/  IMAD.U32 R10, RZ, RZ, UR13 ;  /* 0x0000000dff0a7e24 */ /* 0x000fe2000f8e00ff */
[----:B------:R-:W-:Y:S02]  /*1020*/  ISETP.GT.U32.AND.EX P0, PT, R4, RZ, PT, P0 ;  /* 0x000000ff0400720c */ /* 0x000fe40003f04100 */
[----:B------:R-:W-:Y:S01]  /*1030*/  ISETP.GT.U32.AND.EX P1, PT, R7, RZ, PT, P1 ;  /* 0x000000ff0700720c */ /* 0x000fe20003f24110 */
[----:B------:R-:W-:Y:S01]  /*1040*/  IMAD.MOV.U32 R7, RZ, RZ, -0x1 ;  /* 0xffffffffff077424 */ /* 0x000fe200078e00ff */
        /* <DEDUP_REMOVED lines=12> */
[----:B-1----:R-:W-:-:S06]  /*1110*/  IADD3 R7, PT, PT, R10, 0xffffffe, RZ ;  /* 0x0ffffffe0a077810 */ /* 0x002fcc0007ffe0ff */
[----:B------:R-:W1:Y:S02]  /*1120*/  F2I.FTZ.U32.TRUNC.NTZ R7, R7 ;  /* 0x0000000700077305 */ /* 0x000e64000021f000 */
[----:B-1----:R-:W-:-:S04]  /*1130*/  IMAD R11, R11, R7, RZ ;  /* 0x000000070b0b7224 */ /* 0x002fc800078e02ff */
[----:B------:R-:W-:-:S06]  /*1140*/  IMAD.HI.U32 R6, R7, R11, R6 ;  /* 0x0000000b07067227 */ /* 0x000fcc00078e0006 */
[----:B------:R-:W-:-:S04]  /*1150*/  IMAD.HI.U32 R8, R6, R9, RZ ;  /* 0x0000000906087227 */ /* 0x000fc800078e00ff */
[----:B------:R-:W-:-:S04]  /*1160*/  IMAD.MOV R6, RZ, RZ, -R8 ;  /* 0x000000ffff067224 */ /* 0x000fc800078e0a08 */
[----:B------:R-:W-:Y:S02]  /*1170*/  IMAD R6, R5, R6, R9 ;  /* 0x0000000605067224 */ /* 0x000fe400078e0209 */
[----:B------:R-:W-:-:S03]  /*1180*/  IMAD.MOV.U32 R9, RZ, RZ, RZ ;  /* 0x000000ffff097224 */ /* 0x000fc600078e00ff */
[----:B------:R-:W-:-:S13]  /*1190*/  ISETP.GE.U32.AND P0, PT, R6, R5, PT ;  /* 0x000000050600720c */ /* 0x000fda0003f06070 */
[----:B------:R-:W-:Y:S02]  /*11a0*/  @P0 IMAD.IADD R6, R6, 0x1, -R5 ;  /* 0x0000000106060824 */ /* 0x000fe400078e0a05 */
[----:B------:R-:W-:-:S03]  /*11b0*/  @P0 VIADD R8, R8, 0x1 ;  /* 0x0000000108080836 */ /* 0x000fc60000000000 */
[----:B------:R-:W-:-:S13]  /*11c0*/  ISETP.GE.U32.AND P1, PT, R6, R5, PT ;  /* 0x000000050600720c */ /* 0x000fda0003f26070 */
[----:B------:R-:W-:Y:S02]  /*11d0*/  @P1 IADD3 R8, PT, PT, R8, 0x1, RZ ;  /* 0x0000000108081810 */ /* 0x000fe40007ffe0ff */
[----:B------:R-:W-:Y:S01]  /*11e0*/  @!P2 LOP3.LUT R8, RZ, R5, RZ, 0x33, !PT ;  /* 0x00000005ff08a212 */ /* 0x000fe200078e33ff */
[----:B------:R-:W-:Y:S06]  /*11f0*/  BRA `(.L_x_215) ;  /* 0x0000000000107947 */ /* 0x000fec0003800000 */
.L_x_214:
[----:B------:R-:W-:-:S07]  /*1200*/  MOV R8, 0x1220 ;  /* 0x0000122000087802 */ /* 0x000fce0000000f00 */
[----:B------:R-:W-:Y:S05]  /*1210*/  CALL.REL.NOINC `($__internal_5_$__cuda_sm20_div_u64) ;  /* 0x0000000800e47944 */ /* 0x000fea0003c00000 */
[----:B------:R-:W-:Y:S02]  /*1220*/  IMAD.MOV.U32 R8, RZ, RZ, R6 ;  /* 0x000000ffff087224 */ /* 0x000fe400078e0006 */
[----:B------:R-:W-:-:S07]  /*1230*/  IMAD.MOV.U32 R9, RZ, RZ, R7 ;  /* 0x000000ffff097224 */ /* 0x000fce00078e0007 */
.L_x_215:
[----:B------:R-:W-:Y:S05]  /*1240*/  BSYNC.RECONVERGENT B1 ;  /* 0x0000000000017941 */ /* 0x000fea0003800200 */
.L_x_213:
[----:B------:R-:W-:Y:S01]  /*1250*/  IADD3 R4, P0, PT, R8, R4, RZ ;  /* 0x0000000408047210 */ /* 0x000fe20007f1e0ff */
[----:B------:R-:W1:Y:S01]  /*1260*/  LDC R6, c[0x0][0x3b0] ;  /* 0x0000ec00ff067b82 */ /* 0x000e620000000800 */
[----:B------:R-:W-:Y:S02]  /*1270*/  BSSY.RECONVERGENT B1, `(.L_x_216) ;  /* 0x0000031000017945 */ /* 0x000fe40003800200 */
[C---:B------:R-:W-:Y:S01]  /*1280*/  LOP3.LUT R7, R4.reuse, 0x3, RZ, 0xc0, !PT ;  /* 0x0000000304077812 */ /* 0x040fe200078ec0ff */
[----:B------:R-:W-:Y:S01]  /*1290*/  IMAD.X R8, RZ, RZ, R9, P0 ;  /* 0x000000ffff087224 */ /* 0x000fe200000e0609 */
[----:B------:R-:W-:Y:S02]  /*12a0*/  ISETP.GE.U32.AND P0, PT, R4, 0x3, PT ;  /* 0x000000030400780c */ /* 0x000fe40003f06070 */
[----:B------:R-:W-:Y:S02]  /*12b0*/  ISETP.NE.U32.AND P1, PT, R7, 0x3, PT ;  /* 0x000000030700780c */ /* 0x000fe40003f25070 */
[----:B------:R-:W-:Y:S01]  /*12c0*/  ISETP.GE.U32.AND.EX P0, PT, R8, RZ, PT, P0 ;  /* 0x000000ff0800720c */ /* 0x000fe20003f06100 */
[----:B------:R-:W-:Y:S01]  /*12d0*/  IMAD.U32 R8, RZ, RZ, UR22 ;  /* 0x00000016ff087e24 */ /* 0x000fe2000f8e00ff */
[----:B------:R-:W-:-:S04]  /*12e0*/  ISETP.NE.AND.EX P1, PT, RZ, RZ, PT, P1 ;  /* 0x000000ffff00720c */ /* 0x000fc80003f25310 */
[----:B------:R-:W-:Y:S02]  /*12f0*/  SHF.R.S32.HI R8, RZ, 0x1f, R8 ;  /* 0x0000001fff087819 */ /* 0x000fe40000011408 */
[----:B-1----:R-:W-:-:S07]  /*1300*/  SHF.R.S32.HI R18, RZ, 0x1f, R6 ;  /* 0x0000001fff127819 */ /* 0x002fce0000011406 */
[----:B------:R-:W-:Y:S05]  /*1310*/  @!P1 BRA `(.L_x_217) ;  /* 0x0000000000989947 */ /* 0x000fea0003800000 */
[----:B------:R-:W1:Y:S01]  /*1320*/  S2UR UR8, SR_CgaCtaId ;  /* 0x00000000000879c3 */ /* 0x000e620000008800 */
[----:B------:R-:W2:Y:S01]  /*1330*/  LDCU.64 UR14, c[0x0][0x3a8] ;  /* 0x00007500ff0e77ac */ /* 0x000ea20008000a00 */
[----:B------:R-:W-:Y:S01]  /*1340*/  MOV R7, UR22 ;  /* 0x0000001600077c02 */ /* 0x000fe20008000f00 */
[----:B------:R-:W-:Y:S01]  /*1350*/  VIADD R9, R4, 0x1 ;  /* 0x0000000104097836 */ /* 0x000fe20000000000 */
[----:B------:R-:W-:Y:S01]  /*1360*/  UMOV UR5, 0x400 ;  /* 0x0000040000057882 */ /* 0x000fe20000000000 */
[----:B------:R-:W-:Y:S01]  /*1370*/  USHF.L.U32 UR9, UR22, 0x3, URZ ;  /* 0x0000000316097899 */ /* 0x000fe200080006ff */
[----:B------:R-:W-:Y:S02]  /*1380*/  SHF.L.U64.HI R4, R7, 0x3, R8 ;  /* 0x0000000307047819 */ /* 0x000fe40000010208 */
[----:B------:R-:W3:Y:S01]  /*1390*/  LDC R11, c[0x0][0x384] ;  /* 0x0000e100ff0b7b82 */ /* 0x000ee20000000800 */
[----:B------:R-:W-:Y:S01]  /*13a0*/  UIADD3 UR5, UPT, UPT, UR5, 0x80, URZ ;  /* 0x0000008005057890 */ /* 0x000fe2000fffe0ff */
[----:B------:R-:W-:Y:S01]  /*13b0*/  LOP3.LUT R9, R9, 0x3, RZ, 0xc0, !PT ;  /* 0x0000000309097812 */ /* 0x000fe200078ec0ff */
[----:B------:R-:W-:Y:S01]  /*13c0*/  IMAD R10, R0, UR11, RZ ;  /* 0x0000000b000a7c24 */ /* 0x000fe2000f8e02ff */
[----:B------:R-:W-:-:S02]  /*13d0*/  LEA R7, P1, R2, UR9, 0x3 ;  /* 0x0000000902077c11 */ /* 0x000fc4000f8218ff */
[----:B------:R-:W-:Y:S01]  /*13e0*/  IADD3 R9, P3, PT, RZ, -R9, RZ ;  /* 0x80000009ff097210 */ /* 0x000fe20007f7e0ff */
[----:B------:R-:W-:Y:S01]  /*13f0*/  IMAD R14, R10, UR10, RZ ;  /* 0x0000000a0a0e7c24 */ /* 0x000fe2000f8e02ff */
[----:B------:R-:W-:Y:S02]  /*1400*/  LEA.HI.X R13, R2, R4, R3, 0x3, P1 ;  /* 0x00000004020d7211 */ /* 0x000fe400008f1c03 */
[----:B--2---:R-:W-:-:S04]  /*1410*/  IADD3 R12, P1, P2, R7, UR14, R6 ;  /* 0x0000000e070c7c10 */ /* 0x004fc8000fa3e006 */
[----:B------:R-:W-:Y:S01]  /*1420*/  IADD3.X R13, PT, PT, R13, UR15, R18, P1, P2 ;  /* 0x0000000f0d0d7c10 */ /* 0x000fe20008fe4412 */
[----:B-1----:R-:W-:-:S06]  /*1430*/  ULEA UR5, UR8, UR5, 0x18 ;  /* 0x0000000508057291 */ /* 0x002fcc000f8ec0ff */
[----:B------:R-:W-:-:S04]  /*1440*/  VIADD R4, R6, UR5 ;  /* 0x0000000506047c36 */ /* 0x000fc80008000000 */
[----:B---3--:R-:W-:Y:S02]  /*1450*/  IMAD R7, R11, 0x400, R4 ;  /* 0x000004000b077824 */ /* 0x008fe400078e0204 */
[----:B------:R-:W-:Y:S02]  /*1460*/  IMAD.X R4, RZ, RZ, -0x1, P3 ;  /* 0xffffffffff047424 */ /* 0x000fe400018e06ff */
[----:B------:R-:W-:-:S07]  /*1470*/  IMAD R7, R2, 0x8, R7 ;  /* 0x0000000802077824 */ /* 0x000fce00078e0207 */
.L_x_218:
[----:B------:R-:W-:Y:S01]  /*1480*/  IADD3 R9, P1, PT, R9, 0x1, RZ ;  /* 0x0000000109097810 */ /* 0x000fe20007f3e0ff */
[----:B------:R-:W-:Y:S01]  /*1490*/  IMAD.MOV.U32 R11, RZ, RZ, R13 ;  /* 0x000000ffff0b7224 */ /* 0x000fe200078e000d */
[----:B------:R-:W-:Y:S02]  /*14a0*/  MOV R10, R12 ;  /* 0x0000000c000a7202 */ /* 0x000fe40000000f00 */
[----:B------:R-:W-:Y:S01]  /*14b0*/  IADD3 R2, P2, PT, R5, R2, RZ ;  /* 0x0000000205027210 */ /* 0x000fe20007f5e0ff */
[----:B------:R-:W-:Y:S01]  /*14c0*/  IMAD.X R4, RZ, RZ, R4, P1 ;  /* 0x000000ffff047224 */ /* 0x000fe200008e0604 */
[----:B------:R-:W-:Y:S01]  /*14d0*/  ISETP.NE.U32.AND P1, PT, R9, RZ, PT ;  /* 0x000000ff0900720c */ /* 0x000fe20003f25070 */
[----:B------:R-:W-:Y:S01]  /*14e0*/  @!PT LDS RZ, [RZ] ;  /* 0x00000000fffff984 */ /* 0x000fe20000000800 */
[----:B------:R-:W-:Y:S01]  /*14f0*/  @!PT LDS RZ, [RZ] ;  /* 0x00000000fffff984 */ /* 0x000fe20000000800 */
[----:B------:R-:W-:Y:S01]  /*1500*/  @!PT LDS RZ, [RZ] ;  /* 0x00000000fffff984 */ /* 0x000fe20000000800 */
[----:B------:R1:W-:Y:S01]  /*1510*/  LDGSTS.E.64 [R7+0x80], desc[UR20][R10.64] ;  /* 0x000800000a077fae */ /* 0x0003e2000b9a1414 */
[----:B------:R-:W-:Y:S01]  /*1520*/  LEA R12, P3, R5, R12, 0x3 ;  /* 0x0000000c050c7211 */ /* 0x000fe200078618ff */
[----:B------:R-:W-:Y:S01]  /*1530*/  IMAD.X R3, RZ, RZ, R3, P2 ;  /* 0x000000ffff037224 */ /* 0x000fe200010e0603 */
[----:B------:R-:W-:-:S02]  /*1540*/  ISETP.NE.AND.EX P1, PT, R4, RZ, PT, P1 ;  /* 0x000000ff0400720c */ /* 0x000fc40003f25310 */
[----:B------:R-:W-:Y:S01]  /*1550*/  LEA.HI.X R13, R5, R13, RZ, 0x3, P3 ;  /* 0x0000000d050d7211 */ /* 0x000fe200018f1cff */
[----:B-1----:R-:W-:-:S10]  /*1560*/  IMAD R7, R14, 0x8, R7 ;  /* 0x000000080e077824 */ /* 0x002fd400078e0207 */
[----:B------:R-:W-:Y:S05]  /*1570*/  @P1 BRA `(.L_x_218) ;  /* 0xfffffffc00c01947 */ /* 0x000fea000383ffff */
.L_x_217:
[----:B------:R-:W-:Y:S05]  /*1580*/  BSYNC.RECONVERGENT B1 ;  /* 0x0000000000017941 */ /* 0x000fea0003800200 */
.L_x_216:
[----:B------:R-:W-:Y:S05]  /*1590*/  @!P0 BRA `(.L_x_212) ;  /* 0x0000000000e88947 */ /* 0x000fea0003800000 */
[----:B------:R-:W1:Y:S01]  /*15a0*/  S2UR UR8, SR_CgaCtaId ;  /* 0x00000000000879c3 */ /* 0x000e620000008800 */
[----:B------:R-:W2:Y:S01]  /*15b0*/  LDCU.64 UR14, c[0x0][0x3a8] ;  /* 0x00007500ff0e77ac */ /* 0x000ea20008000a00 */
[----:B------:R-:W-:Y:S02]  /*15c0*/  IADD3 R9, P0, PT, R2, UR22, RZ ;  /* 0x0000001602097c10 */ /* 0x000fe4000ff1e0ff */
[----:B------:R-:W-:Y:S01]  /*15d0*/  MOV R11, UR22 ;  /* 0x00000016000b7c02 */ /* 0x000fe20008000f00 */
[----:B------:R-:W-:Y:S02]  /*15e0*/  UMOV UR5, 0x400 ;  /* 0x0000040000057882 */ /* 0x000fe40000000000 */
[----:B------:R-:W-:Y:S01]  /*15f0*/  UIADD3 UR5, UPT, UPT, UR5, 0x80, URZ ;  /* 0x0000008005057890 */ /* 0x000fe2000fffe0ff */
[----:B------:R-:W3:Y:S01]  /*1600*/  LDC R10, c[0x0][0x384] ;  /* 0x0000e100ff0a7b82 */ /* 0x000ee20000000800 */
[----:B--2---:R-:W-:-:S04]  /*1610*/  IADD3 R4, P1, PT, R6, UR14, RZ ;  /* 0x0000000e06047c10 */ /* 0x004fc8000ff3e0ff */
[----:B------:R-:W-:Y:S01]  /*1620*/  IADD3.X R18, PT, PT, R18, UR15, RZ, P1, !PT ;  /* 0x0000000f12127c10 */ /* 0x000fe20008ffe4ff */
[----:B-1----:R-:W-:Y:S02]  /*1630*/  ULEA UR5, UR8, UR5, 0x18 ;  /* 0x0000000508057291 */ /* 0x002fe4000f8ec0ff */
[----:B------:R-:W-:-:S04]  /*1640*/  USHF.L.U32 UR8, UR22, 0x3, URZ ;  /* 0x0000000316087899 */ /* 0x000fc800080006ff */
[----:B------:R-:W-:Y:S01]  /*1650*/  VIADD R7, R6, UR5 ;  /* 0x0000000506077c36 */ /* 0x000fe20008000000 */
[----:B------:R-:W-:Y:S01]  /*1660*/  UMOV UR5, URZ ;  /* 0x000000ff00057c82 */ /* 0x000fe20008000000 */
[----:B------:R-:W-:Y:S01]  /*1670*/  IMAD.X R6, R8, 0x1, R3, P0 ;  /* 0x0000000108067824 */ /* 0x000fe200000e0603 */
[----:B------:R-:W-:Y:S01]  /*1680*/  LEA R16, P0, R2, UR8, 0x3 ;  /* 0x0000000802107c11 */ /* 0x000fe2000f8018ff */
[----:B---3--:R-:W-:Y:S01]  /*1690*/  IMAD R21, R10, 0x400, R7 ;  /* 0x000004000a157824 */ /* 0x008fe200078e0207 */
[----:B------:R-:W-:Y:S01]  /*16a0*/  SHF.L.U64.HI R10, R11, 0x3, R8 ;  /* 0x000000030b0a7819 */ /* 0x000fe20000010208 */
[----:B------:R-:W-:Y:S01]  /*16b0*/  IMAD R8, R0, UR11, RZ ;  /* 0x0000000b00087c24 */ /* 0x000fe2000f8e02ff */
[C---:B------:R-:W-:Y:S01]  /*16c0*/  SHF.L.U64.HI R7, R9.reuse, 0x3, R6 ;  /* 0x0000000309077819 */ /* 0x040fe20000010206 */
[----:B------:R-:W-:Y:S01]  /*16d0*/  IMAD.SHL.U32 R6, R9, 0x8, RZ ;  /* 0x0000000809067824 */ /* 0x000fe200078e00ff */
[----:B------:R-:W-:Y:S01]  /*16e0*/  LEA.HI.X R0, R2, R10, R3, 0x3, P0 ;  /* 0x0000000a02007211 */ /* 0x000fe200000f1c03 */
[----:B------:R-:W-:Y:S01]  /*16f0*/  IMAD R24, R8, UR10, RZ ;  /* 0x0000000a08187c24 */ /* 0x000fe2000f8e02ff */
[CC--:B------:R-:W-:Y:S01]  /*1700*/  LEA R19, P0, R5.reuse, R16.reuse, 0x3 ;  /* 0x0000001005137211 */ /* 0x0c0fe200078018ff */
[----:B------:R-:W-:Y:S01]  /*1710*/  IMAD R21, R2, 0x8, R21 ;  /* 0x0000000802157824 */ /* 0x000fe200078e0215 */
[C---:B------:R-:W-:Y:S01]  /*1720*/  LEA R17, P1, R5.reuse, R16, 0x4 ;  /* 0x0000001005117211 */ /* 0x040fe200078220ff */
[C---:B------:R-:W-:Y:S01]  /*1730*/  IMAD.WIDE.U32 R6, R5.reuse, 0x18, R6 ;  /* 0x0000001805067825 */ /* 0x040fe200078e0006 */
[----:B------:R-:W-:-:S02]  /*1740*/  LEA.HI.X R29, R5, R0, RZ, 0x3, P0 ;  /* 0x00000000051d7211 */ /* 0x000fc400000f1cff */
[----:B------:R-:W-:Y:S01]  /*1750*/  LEA.HI.X R20, R5, R0, RZ, 0x4, P1 ;  /* 0x0000000005147211 */ /* 0x000fe200008f24ff */
[----:B------:R-:W-:Y:S01]  /*1760*/  VIADD R22, R7, UR5 ;  /* 0x0000000507167c36 */ /* 0x000fe20008000000 */
[C---:B------:R-:W-:Y:S01]  /*1770*/  LEA R23, R24.reuse, R21, 0x3 ;  /* 0x0000001518177211 */ /* 0x040fe200078e18ff */
[C-C-:B------:R-:W-:Y:S02]  /*1780*/  IMAD R25, R24.reuse, 0x10, R21.reuse ;  /* 0x0000001018197824 */ /* 0x140fe400078e0215 */
[----:B------:R-:W-:-:S07]  /*1790*/  IMAD R27, R24, 0x18, R21 ;  /* 0x00000018181b7824 */ /* 0x000fce00078e0215 */
.L_x_219:
[C---:B------:R-:W-:Y:S02]  /*17a0*/  IADD3 R8, P0, PT, R4.reuse, R16, RZ ;  /* 0x0000001004087210 */ /* 0x040fe40007f1e0ff */
[C---:B------:R-:W-:Y:S02]  /*17b0*/  IADD3 R10, P1, PT, R4.reuse, R19, RZ ;  /* 0x00000013040a7210 */ /* 0x040fe40007f3e0ff */
[----:B------:R-:W-:Y:S01]  /*17c0*/  IADD3 R14, P2, PT, R4, R6, RZ ;  /* 0x00000006040e7210 */ /* 0x000fe20007f5e0ff */
[----:B------:R-:W-:Y:S01]  /*17d0*/  IMAD.X R9, R18, 0x1, R0, P0 ;  /* 0x0000000112097824 */ /* 0x000fe200000e0600 */
[----:B------:R-:W-:Y:S01]  /*17e0*/  IADD3 R12, P0, PT, R4, R17, RZ ;  /* 0x00000011040c7210 */ /* 0x000fe20007f1e0ff */
[C---:B------:R-:W-:Y:S01]  /*17f0*/  IMAD.X R11, R18.reuse, 0x1, R29, P1 ;  /* 0x00000001120b7824 */ /* 0x040fe200008e061d */
[C---:B------:R-:W-:Y:S01]  /*1800*/  LEA R4, P1, R5.reuse, R4, 0x5 ;  /* 0x0000000405047211 */ /* 0x040fe200078228ff */
[C---:B------:R-:W-:Y:S01]  /*1810*/  IMAD.X R15, R18.reuse, 0x1, R22, P2 ;  /* 0x00000001120f7824 */ /* 0x040fe200010e0616 */
[----:B------:R-:W-:Y:S01]  /*1820*/  @!PT LDS RZ, [RZ] ;  /* 0x00000000fffff984 */ /* 0x000fe20000000800 */
[----:B------:R-:W-:Y:S01]  /*1830*/  @!PT LDS RZ, [RZ] ;  /* 0x00000000fffff984 */ /* 0x000fe20000000800 */
[----:B------:R-:W-:Y:S01]  /*1840*/  @!PT LDS RZ, [RZ] ;  /* 0x00000000fffff984 */ /* 0x000fe20000000800 */
[----:B------:R1:W-:Y:S01]  /*1850*/  LDGSTS.E.64 [R21+0x80], desc[UR20][R8.64] ;  /* 0x0008000008157fae */ /* 0x0003e2000b9a1414 */
[----:B------:R-:W-:Y:S01]  /*1860*/  IMAD.X R13, R18, 0x1, R20, P0 ;  /* 0x00000001120d7824 */ /* 0x000fe200000e0614 */
[----:B------:R-:W-:-:S02]  /*1870*/  LEA R2, P0, R5, R2, 0x2 ;  /* 0x0000000205027211 */ /* 0x000fc400078010ff */
[----:B------:R2:W-:Y:S01]  /*1880*/  LDGSTS.E.64 [R23+0x80], desc[UR20][R10.64] ;  /* 0x000800000a177fae */ /* 0x0005e2000b9a1414 */
[C---:B------:R-:W-:Y:S02]  /*1890*/  LEA.HI.X R18, R5.reuse, R18, RZ, 0x5, P1 ;  /* 0x0000001205127211 */ /* 0x040fe400008f2cff */
[----:B------:R-:W-:Y:S01]  /*18a0*/  LEA.HI.X R3, R5, R3, RZ, 0x2, P0 ;  /* 0x0000000305037211 */ /* 0x000fe200000f14ff */
[----:B------:R3:W-:Y:S01]  /*18b0*/  LDGSTS.E.64 [R25+0x80], desc[UR20][R12.64] ;  /* 0x000800000c197fae */ /* 0x0007e2000b9a1414 */
[----:B------:R-:W-:-:S03]  /*18c0*/  ISETP.GE.U32.AND P0, PT, R2, UR7, PT ;  /* 0x0000000702007c0c */ /* 0x000fc6000bf06070 */
[----:B------:R4:W-:Y:S01]  /*18d0*/  LDGSTS.E.64 [R27+0x80], desc[UR20][R14.64] ;  /* 0x000800000e1b7fae */ /* 0x0009e2000b9a1414 */
[----:B------:R-:W-:Y:S02]  /*18e0*/  ISETP.GE.U32.AND.EX P0, PT, R3, UR13, PT, P0 ;  /* 0x0000000d03007c0c */ /* 0x000fe4000bf06100 */
[C---:B-1----:R-:W-:Y:S01]  /*18f0*/  LEA R21, R24.reuse, R21, 0x5 ;  /* 0x0000001518157211 */ /* 0x042fe200078e28ff */
[C---:B--2---:R-:W-:Y:S02]  /*1900*/  IMAD R23, R24.reuse, 0x20, R23 ;  /* 0x0000002018177824 */ /* 0x044fe400078e0217 */
[C---:B---3--:R-:W-:Y:S02]  /*1910*/  IMAD R25, R24.reuse, 0x20, R25 ;  /* 0x0000002018197824 */ /* 0x048fe400078e0219 */
[----:B----4-:R-:W-:-:S06]  /*1920*/  IMAD R27, R24, 0x20, R27 ;  /* 0x00000020181b7824 */ /* 0x010fcc00078e021b */
[----:B------:R-:W-:Y:S05]  /*1930*/  @!P0 BRA `(.L_x_219) ;  /* 0xfffffffc00988947 */ /* 0x000fea000383ffff */
.L_x_212:
[----:B------:R-:W-:Y:S05]  /*1940*/  BSYNC.RECONVERGENT B0 ;  /* 0x0000000000007941 */ /* 0x000fea0003800200 */
.L_x_211:
[----:B------:R-:W0:Y:S01]  /*1950*/  LDGDEPBAR ;  /* 0x00000000000079af */ /* 0x000e220000000000 */
[----:B------:R-:W-:-:S04]  /*1960*/  DEPBAR.LE SB0, 0x0 ;  /* 0x000080000000791a */ /* 0x000fc80000000000 */
[----:B------:R-:W-:Y:S06]  /*1970*/  BAR.SYNC.DEFER_BLOCKING 0x0 ;  /* 0x0000000000007b1d */ /* 0x000fec0000010000 */
.L_x_201:
[----:B------:R-:W-:-:S09]  /*1980*/  UISETP.GT.AND UP0, UPT, UR24, UR6, UPT ;  /* 0x000000061800728c */ /* 0x000fd2000bf04270 */
[----:B------:R-:W-:Y:S05]  /*1990*/  BRA.U UP0, `(.L_x_220) ;  /* 0x0000000100807547 */ /* 0x000fea000b800000 */
        /* <DEDUP_REMOVED lines=10> */
[----:B----4-:R-:W-:Y:S01]  /*1a40*/  UIMAD.WIDE UR4, UR22, 0x8, UR4 ;  /* 0x00000008160478a5 */ /* 0x010fe2000f8e0204 */
[----:B--2---:R-:W-:-:S03]  /*1a50*/  IMAD R0, R3, 0x400, R0 ;  /* 0x0000040003007824 */ /* 0x004fc600078e0200 */
[----:B-1----:R-:W-:Y:S02]  /*1a60*/  LEA R5, R5, R2, 0x18 ;  /* 0x0000000205057211 */ /* 0x002fe400078ec0ff */
[C---:B---3--:R-:W-:Y:S02]  /*1a70*/  LEA R2, R9.reuse, UR6, 0x3 ;  /* 0x0000000609027c11 */ /* 0x048fe4000f8e18ff */
[----:B------:R-:W-:-:S03]  /*1a80*/  LEA R0, R9, R0, 0x3 ;  /* 0x0000000009007211 */ /* 0x000fc600078e18ff */
[----:B------:R-:W-:Y:S01]  /*1a90*/  IMAD.IADD R10, R5, 0x1, R2 ;  /* 0x00000001050a7824 */ /* 0x000fe200078e0202 */
[----:B------:R-:W-:Y:S01]  /*1aa0*/  IADD3 R8, PT, PT, R0, 0x80, R5 ;  /* 0x0000008000087810 */ /* 0x000fe20007ffe005 */
[----:B------:R-:W-:-:S07]  /*1ab0*/  IMAD.MOV R0, RZ, RZ, -R3 ;  /* 0x000000ffff007224 */ /* 0x000fce00078e0a03 */
.L_x_221:
[----:B-1----:R-:W-:Y:S01]  /*1ac0*/  LDS.64 R2, [R10] ;  /* 0x000000000a027984 */ /* 0x002fe20000000a00 */
[----:B------:R-:W-:Y:S02]  /*1ad0*/  VIADD R0, R0, 0x1 ;  /* 0x0000000100007836 */ /* 0x000fe40000000000 */
[----:B------:R-:W-:Y:S01]  /*1ae0*/  IMAD.U32 R6, RZ, RZ, UR4 ;  /* 0x00000004ff067e24 */ /* 0x000fe2000f8e00ff */
[----:B------:R-:W1:Y:S01]  /*1af0*/  LDS.64 R4, [R8] ;  /* 0x0000000008047984 */ /* 0x000e620000000a00 */
[----:B------:R-:W-:Y:S01]  /*1b00*/  IMAD.U32 R7, RZ, RZ, UR5 ;  /* 0x00000005ff077e24 */ /* 0x000fe2000f8e00ff */
[----:B------:R-:W-:Y:S01]  /*1b10*/  ISETP.NE.AND P0, PT, R0, RZ, PT ;  /* 0x000000ff0000720c */ /* 0x000fe20003f05270 */
[----:B-1----:R-:W-:Y:S01]  /*1b20*/  DMUL R4, R2, R4 ;  /* 0x0000000402047228 */ /* 0x002fe20000000000 */
[----:B------:R-:W-:-:S06]  /*1b30*/  IMAD.WIDE R2, R9, 0x8, R6 ;  /* 0x0000000809027825 */ /* 0x000fcc00078e0206 */
[----:B------:R1:W-:Y:S05]  /*1b40*/  STG.E.64 desc[UR20][R2.64], R4 ;  /* 0x0000000402007986 */ /* 0x0003ea000c101b14 */
[----:B------:R-:W-:Y:S05]  /*1b50*/  @!P0 EXIT ;  /* 0x000000000000894d */ /* 0x000fea0003800000 */
[----:B------:R-:W-:Y:S01]  /*1b60*/  IADD3 R8, PT, PT, R8, 0x400, RZ ;  /* 0x0000040008087810 */ /* 0x000fe20007ffe0ff */
[----:B------:R-:W-:Y:S02]  /*1b70*/  VIADD R10, R10, 0x400 ;  /* 0x000004000a0a7836 */ /* 0x000fe40000000000 */
[----:B------:R-:W-:Y:S01]  /*1b80*/  VIADD R9, R9, 0x80 ;  /* 0x0000008009097836 */ /* 0x000fe20000000000 */
[----:B------:R-:W-:Y:S06]  /*1b90*/  BRA `(.L_x_221) ;  /* 0xfffffffc00c87947 */ /* 0x000fec000383ffff */
.L_x_220:
[----:B------:R-:W1:Y:S02]  /*1ba0*/  LDC R0, c[0x0][0x384] ;  /* 0x0000e100ff007b82 */ /* 0x000e640000000800 */
[----:B-1----:R-:W-:-:S13]  /*1bb0*/  ISETP.GE.AND P0, PT, R0, 0x1, PT ;  /* 0x000000010000780c */ /* 0x002fda0003f06270 */
[----:B------:R-:W-:Y:S05]  /*1bc0*/  @!P0 EXIT ;  /* 0x000000000000894d */ /* 0x000fea0003800000 */
[----:B------:R-:W1:Y:S01]  /*1bd0*/  S2R R9, SR_TID.X ;  /* 0x0000000000097919 */ /* 0x000e620000002100 */
[----:B------:R-:W2:Y:S01]  /*1be0*/  LDC R3, c[0x0][0x3b0] ;  /* 0x0000ec00ff037b82 */ /* 0x000ea20000000800 */
[----:B------:R-:W3:Y:S01]  /*1bf0*/  LDCU UR6, c[0x0][0x3a0] ;  /* 0x00007400ff0677ac */ /* 0x000ee20008000800 */
[----:B------:R-:W-:Y:S01]  /*1c00*/  MOV R2, 0x400 ;  /* 0x0000040000027802 */ /* 0x000fe20000000f00 */
[----:B------:R-:W4:Y:S01]  /*1c10*/  S2R R5, SR_CgaCtaId ;  /* 0x0000000000057919 */ /* 0x000f220000008800 */
[----:B------:R-:W5:Y:S03]  /*1c20*/  LDCU.64 UR4, c[0x0][0x390] ;  /* 0x00007200ff0477ac */ /* 0x000f660008000a00 */
[----:B------:R-:W-:Y:S01]  /*1c30*/  VIADD R4, R2, 0x80 ;  /* 0x0000008002047836 */ /* 0x000fe20000000000 */
[----:B-----5:R-:W-:Y:S01]  /*1c40*/  UIMAD.WIDE UR4, UR22, 0x8, UR4 ;  /* 0x00000008160478a5 */ /* 0x020fe2000f8e0204 */
[----:B--2---:R-:W-:-:S02]  /*1c50*/  IMAD R2, R0, 0x400, R3 ;  /* 0x0000040000027824 */ /* 0x004fc400078e0203 */
[----:B------:R-:W-:Y:S02]  /*1c60*/  IMAD.MOV R0, RZ, RZ, -R0 ;  /* 0x000000ffff007224 */ /* 0x000fe400078e0a00 */
[C---:B-1----:R-:W-:Y:S01]  /*1c70*/  IMAD R2, R9.reuse, 0x8, R2 ;  /* 0x0000000809027824 */ /* 0x042fe200078e0202 */
[----:B---3--:R-:W-:Y:S02]  /*1c80*/  LEA R10, R9, UR6, 0x3 ;  /* 0x00000006090a7c11 */ /* 0x008fe4000f8e18ff */
[----:B----4-:R-:W-:-:S04]  /*1c90*/  LEA R5, R5, R4, 0x18 ;  /* 0x0000000405057211 */ /* 0x010fc800078ec0ff */
[----:B------:R-:W-:Y:S02]  /*1ca0*/  IADD3 R10, PT, PT, R5, R10, RZ ;  /* 0x0000000a050a7210 */ /* 0x000fe40007ffe0ff */
[----:B------:R-:W-:-:S07]  /*1cb0*/  IADD3 R8, PT, PT, R2, 0x80, R5 ;  /* 0x0000008002087810 */ /* 0x000fce0007ffe005 */
.L_x_222:
[----:B------:R-:W-:Y:S01]  /*1cc0*/  ISETP.GE.AND P0, PT, R9, UR23, PT ;  /* 0x0000001709007c0c */ /* 0x000fe2000bf06270 */
[----:B------:R-:W-:Y:S02]  /*1cd0*/  IMAD.U32 R6, RZ, RZ, UR4 ;  /* 0x00000004ff067e24 */ /* 0x000fe4000f8e00ff */
[----:B------:R-:W-:Y:S02]  /*1ce0*/  IMAD.U32 R7, RZ, RZ, UR5 ;  /* 0x00000005ff077e24 */ /* 0x000fe4000f8e00ff */
[----:B------:R-:W-:-:S08]  /*1cf0*/  VIADD R0, R0, 0x1 ;  /* 0x0000000100007836 */ /* 0x000fd00000000000 */
[----:B------:R1:W-:Y:S04]  /*1d00*/  @!P0 LDS.64 R2, [R10] ;  /* 0x000000000a028984 */ /* 0x0003e80000000a00 */
[----:B------:R2:W3:Y:S01]  /*1d10*/  @!P0 LDS.64 R4, [R8] ;  /* 0x0000000008048984 */ /* 0x0004e20000000a00 */
[----:B-1----:R-:W-:Y:S01]  /*1d20*/  IADD3 R10, PT, PT, R10, 0x400, RZ ;  /* 0x000004000a0a7810 */ /* 0x002fe20007ffe0ff */
        /* <DEDUP_REMOVED lines=8> */
        .weak           $__internal_5_$__cuda_sm20_div_u64
        .type           $__internal_5_$__cuda_sm20_div_u64,@function
        .size           $__internal_5_$__cuda_sm20_div_u64,(.L_x_495 - $__internal_5_$__cuda_sm20_div_u64)
$__internal_5_$__cuda_sm20_div_u64:
[----:B------:R-:W-:Y:S02]  /*1db0*/  IMAD.U32 R15, RZ, RZ, UR4 ;  /* 0x00000004ff0f7e24 */ /* 0x000fe4000f8e00ff */
[----:B------:R-:W-:-:S04]  /*1dc0*/  IMAD.MOV.U32 R14, RZ, RZ, R5 ;  /* 0x000000ffff0e7224 */ /* 0x000fc800078e0005 */
        /* <DEDUP_REMOVED lines=39> */
[----:B------:R-:W-:-:S03]  /*2040*/  IMAD.WIDE.U32 R6, R12, R5, RZ ;  /* 0x000000050c067225 */ /* 0x000fc600078e00ff */
[----:B------:R-:W-:Y:S01]  /*2050*/  IADD3.X R14, PT, PT, RZ, R11, RZ, P2, !PT ;  /* 0x0000000bff0e7210 */ /* 0x000fe200017fe4ff */
[----:B------:R-:W-:Y:S01]  /*2060*/  IMAD R7, R12, UR4, R7 ;  /* 0x000000040c077c24 */ /* 0x000fe2000f8e0207 */
[----:B------:R-:W-:Y:S02]  /*2070*/  IADD3 R16, P2, PT, -R6, R9, RZ ;  /* 0x0000000906107210 */ /* 0x000fe40007f5e1ff */
[----:B------:R-:W-:Y:S01]  /*2080*/  IADD3 R9, P3, PT, R12, 0x1, RZ ;  /* 0x000000010c097810 */ /* 0x000fe20007f7e0ff */
[-C--:B------:R-:W-:Y:S01]  /*2090*/  IMAD R7, R14, R5.reuse, R7 ;  /* 0x000000050e077224 */ /* 0x080fe200078e0207 */
[----:B------:R-:W-:-:S03]  /*20a0*/  ISETP.GE.U32.AND P1, PT, R16, R5, PT ;  /* 0x000000051000720c */ /* 0x000fc60003f26070 */
[----:B------:R-:W-:Y:S01]  /*20b0*/  IMAD.X R11, R10, 0x1, ~R7, P2 ;  /* 0x000000010a0b7824 */ /* 0x000fe200010e0e07 */
[----:B------:R-:W-:Y:S01]  /*20c0*/  IADD3 R6, P2, PT, -R5, R16, RZ ;  /* 0x0000001005067210 */ /* 0x000fe20007f5e1ff */
[----:B------:R-:W-:-:S03]  /*20d0*/  IMAD.X R7, RZ, RZ, R14, P3 ;  /* 0x000000ffff077224 */ /* 0x000fc600018e060e */
[C---:B------:R-:W-:Y:S02]  /*20e0*/  ISETP.GE.U32.AND.EX P1, PT, R11.reuse, UR4, PT, P1 ;  /* 0x000000040b007c0c */ /* 0x040fe4000bf26110 */
[----:B------:R-:W-:Y:S02]  /*20f0*/  IADD3.X R10, PT, PT, R11, ~UR4, RZ, P2, !PT ;  /* 0x800000040b0a7c10 */ /* 0x000fe400097fe4ff */
[----:B------:R-:W-:Y:S02]  /*2100*/  SEL R6, R6, R16, P1 ;  /* 0x0000001006067207 */ /* 0x000fe40000800000 */
[----:B------:R-:W-:Y:S02]  /*2110*/  SEL R9, R9, R12, P1 ;  /* 0x0000000c09097207 */ /* 0x000fe40000800000 */
[----:B------:R-:W-:Y:S02]  /*2120*/  SEL R10, R10, R11, P1 ;  /* 0x0000000b0a0a7207 */ /* 0x000fe40000800000 */
[----:B------:R-:W-:-:S02]  /*2130*/  SEL R14, R7, R14, P1 ;  /* 0x0000000e070e7207 */ /* 0x000fc40000800000 */
[----:B------:R-:W-:Y:S02]  /*2140*/  ISETP.GE.U32.AND P1, PT, R6, R5, PT ;  /* 0x000000050600720c */ /* 0x000fe40003f26070 */
[----:B------:R-:W-:Y:S02]  /*2150*/  IADD3 R6, P3, PT, R9, 0x1, RZ ;  /* 0x0000000109067810 */ /* 0x000fe40007f7e0ff */
[----:B------:R-:W-:Y:S02]  /*2160*/  ISETP.GE.U32.AND.EX P1, PT, R10, UR4, PT, P1 ;  /* 0x000000040a007c0c */ /* 0x000fe4000bf26110 */
[----:B------:R-:W-:Y:S01]  /*2170*/  ISETP.NE.U32.AND P2, PT, R5, RZ, PT ;  /* 0x000000ff0500720c */ /* 0x000fe20003f45070 */
[----:B------:R-:W-:Y:S01]  /*2180*/  IMAD.X R7, RZ, RZ, R14, P3 ;  /* 0x000000ffff077224 */ /* 0x000fe200018e060e */
[----:B------:R-:W-:Y:S01]  /*2190*/  SEL R6, R6, R9, P1 ;  /* 0x0000000906067207 */ /* 0x000fe20000800000 */
[----:B------:R-:W-:Y:S01]  /*21a0*/  IMAD.MOV.U32 R9, RZ, RZ, 0x0 ;  /* 0x00000000ff097424 */ /* 0x000fe200078e00ff */
[----:B------:R-:W-:-:S02]  /*21b0*/  ISETP.NE.AND.EX P2, PT, RZ, UR4, PT, P2 ;  /* 0x00000004ff007c0c */ /* 0x000fc4000bf45320 */
[----:B------:R-:W-:Y:S02]  /*21c0*/  SEL R7, R7, R14, P1 ;  /* 0x0000000e07077207 */ /* 0x000fe40000800000 */
[----:B------:R-:W-:Y:S02]  /*21d0*/  SEL R6, R6, 0xffffffff, P2 ;  /* 0xffffffff06067807 */ /* 0x000fe40001000000 */
[----:B------:R-:W-:Y:S01]  /*21e0*/  SEL R7, R7, 0xffffffff, P2 ;  /* 0xffffffff07077807 */ /* 0x000fe20001000000 */
[----:B------:R-:W-:Y:S06]  /*21f0*/  RET.REL.NODEC R8 `(_ZN3cub18CUB_300001_SM_10006detail9transform16transform_kernelINS2_10policy_hubILb0EN4cuda3std3__45tupleIJN6thrust24THRUST_300001_SM_1000_NS6detail15normal_iteratorINSA_10device_ptrIdEEEESF_EEEE10policy1000EiNS7_10multipliesIdEESF_JPdSL_EEEvT0_iT1_T2_DpNS2_10kernel_argIT3_EE) ;  /* 0xffffffdc08807950 */ /* 0x000fec0003c3ffff */
.L_x_223:
        /* <DEDUP_REMOVED lines=16> */
.L_x_495:


//--------------------- .text._ZN3cub18CUB_300001_SM_10006detail9transform16transform_kernelINS2_10policy_hubILb0EN4cuda3std3__45tupleIJN6thrust24THRUST_300001_SM_1000_NS6detail15normal_iteratorINSA_10device_ptrIdEEEESF_EEEE10policy1000ElNS7_4plusIdEESF_JPdSL_EEEvT0_iT1_T2_DpNS2_10kernel_argIT3_EE --------------------------
	.section	.text._ZN3cub18CUB_300001_SM_10006detail9transform16transform_kernelINS2_10policy_hubILb0EN4cuda3std3__45tupleIJN6thrust24THRUST_300001_SM_1000_NS6detail15normal_iteratorINSA_10device_ptrIdEEEESF_EEEE10policy1000ElNS7_4plusIdEESF_JPdSL_EEEvT0_iT1_T2_DpNS2_10kernel_argIT3_EE,"ax",@progbits
	.align	128
        .global         _ZN3cub18CUB_300001_SM_10006detail9transform16transform_kernelINS2_10policy_hubILb0EN4cuda3std3__45tupleIJN6thrust24THRUST_300001_SM_1000_NS6detail15normal_iteratorINSA_10device_ptrIdEEEESF_EEEE10policy1000ElNS7_4plusIdEESF_JPdSL_EEEvT0_iT1_T2_DpNS2_10kernel_argIT3_EE
        .type           _ZN3cub18CUB_300001_SM_10006detail9transform16transform_kernelINS2_10policy_hubILb0EN4cuda3std3__45tupleIJN6thrust24THRUST_300001_SM_1000_NS6detail15normal_iteratorINSA_10device_ptrIdEEEESF_EEEE10policy1000ElNS7_4plusIdEESF_JPdSL_EEEvT0_iT1_T2_DpNS2_10kernel_argIT3_EE,@function
        .size           _ZN3cub18CUB_300001_SM_10006detail9transform16transform_kernelINS2_10policy_hubILb0EN4cuda3std3__45tupleIJN6thrust24THRUST_300001_SM_1000_NS6detail15normal_iteratorINSA_10device_ptrIdEEEESF_EEEE10policy1000ElNS7_4plusIdEESF_JPdSL_EEEvT0_iT1_T2_DpNS2_10kernel_argIT3_EE,(.L_x_496 - _ZN3cub18CUB_300001_SM_10006detail9transform16transform_kernelINS2_10policy_hubILb0EN4cuda3std3__45tupleIJN6thrust24THRUST_300001_SM_1000_NS6detail15normal_iteratorINSA_10device_ptrIdEEEESF_EEEE10policy1000ElNS7_4plusIdEESF_JPdSL_EEEvT0_iT1_T2_DpNS2_10kernel_argIT3_EE)
        .other          _ZN3cub18CUB_300001_SM_10006detail9transform16transform_kernelINS2_10policy_hubILb0EN4cuda3std3__45tupleIJN6thrust24THRUST_300001_SM_1000_NS6detail15normal_iteratorINSA_10device_ptrIdEEEESF_EEEE10policy1000ElNS7_4plusIdEESF_JPdSL_EEEvT0_iT1_T2_DpNS2_10kernel_argIT3_EE,@"STO_CUDA_ENTRY STV_DEFAULT"
_ZN3cub18CUB_300001_SM_10006detail9transform16transform_kernelINS2_10policy_hubILb0EN4cuda3std3__45tupleIJN6thrust24THRUST_300001_SM_1000_NS6detail15normal_iteratorINSA_10device_ptrIdEEEESF_EEEE10policy1000ElNS7_4plusIdEESF_JPdSL_EEEvT0_iT1_T2_DpNS2_10kernel_argIT3_EE:
.text._ZN3cub18CUB_300001_SM_10006detail9transform16transform_kernelINS2_10policy_hubILb0EN4cuda3std3__45tupleIJN6thrust24THRUST_300001_SM_1000_NS6detail15normal_iteratorINSA_10device_ptrIdEEEESF_EEEE10policy1000ElNS7_4plusIdEESF_JPdSL_EEEvT0_iT1_T2_DpNS2_10kernel_argIT3_EE:
        /* <DEDUP_REMOVED lines=68> */
.L_x_226:
[----:B-1----:R-:W-:Y:S05]  /*0440*/  BSYNC.RECONVERGENT B0 ;  /* 0x0000000000007941 */ /* 0x002fea0003800200 */
.L_x_225:
[----:B------:R-:W1:Y:S08]  /*0450*/  S2UR UR5, SR_CgaCtaId ;  /* 0x00000000000579c3 */ /* 0x000e700000008800 */
[----:B------:R-:W-:Y:S01]  /*0460*/  BAR.SYNC.DEFER_BLOCKING 0x0 ;  /* 0x0000000000007b1d */ /* 0x000fe20000010000 */
[----:B------:R-:W-:-:S05]  /*0470*/  SHF.L.U32 R2, RZ, 0x1f, RZ ;  /* 0x0000001fff027819 */ /* 0x000fca00000006ff */
[----:B------:R-:W-:Y:S02]  /*0480*/  UMOV UR4, 0x400 ;  /* 0x0000040000047882 */ /* 0x000fe40000000000 */
[----:B-1----:R-:W-:-:S12]  /*0490*/  ULEA UR4, UR5, UR4, 0x18 ;  /* 0x0000000405047291 */ /* 0x002fd8000f8ec0ff */
.L_x_227:
[----:B------:R-:W1:Y:S02]  /*04a0*/  SYNCS.PHASECHK.TRANS64.TRYWAIT P0, [UR4], R2 ;  /* 0x00000002ff0075a7 */ /* 0x000e640008001104 */
[----:B-1----:R-:W-:Y:S05]  /*04b0*/  @!P0 BRA `(.L_x_227) ;  /* 0xfffffffc00f88947 */ /* 0x002fea000383ffff */
[----:B------:R-:W-:Y:S05]  /*04c0*/  BRA `(.L_x_228) ;  /* 0x00000014003c7947 */ /* 0x000fea0003800000 */
.L_x_224:
        /* <DEDUP_REMOVED lines=54> */
.L_x_232:
[----:B------:R-:W-:Y:S01]  /*0830*/  IMAD.MOV.U32 R9, RZ, RZ, R14 ;  /* 0x000000ffff097224 */ /* 0x000fe200078e000e */
[----:B------:R-:W-:-:S07]  /*0840*/  MOV R14, 0x860 ;  /* 0x00000860000e7802 */ /* 0x000fce0000000f00 */
[----:B------:R-:W-:Y:S05]  /*0850*/  CALL.REL.NOINC `($__internal_6_$__cuda_sm20_div_u64) ;  /* 0x00000014006c7944 */ /* 0x000fea0003c00000 */
.L_x_233:
[----:B------:R-:W-:Y:S05]  /*0860*/  BSYNC.RECONVERGENT B1 ;  /* 0x0000000000017941 */ /* 0x000fea0003800200 */
.L_x_231:
        /* <DEDUP_REMOVED lines=37> */
.L_x_236:
        /* <DEDUP_REMOVED lines=16> */
.L_x_235:
[----:B------:R-:W-:Y:S05]  /*0bc0*/  BSYNC.RECONVERGENT B1 ;  /* 0x0000000000017941 */ /* 0x000fea0003800200 */
.L_x_234:
        /* <DEDUP_REMOVED lines=33> */
.L_x_237:
        /* <DEDUP_REMOVED lines=29> */
.L_x_230:
[----:B------:R-:W-:Y:S05]  /*0fb0*/  BSYNC.RECONVERGENT B0 ;  /* 0x0000000000007941 */ /* 0x000fea0003800200 */
.L_x_229:
        /* <DEDUP_REMOVED lines=39> */
.L_x_241:
[----:B------:R-:W-:Y:S01]  /*1230*/  IMAD.MOV.U32 R9, RZ, RZ, R12 ;  /* 0x000000ffff097224 */ /* 0x000fe200078e000c */
[----:B------:R-:W-:-:S07]  /*1240*/  MOV R14, 0x1260 ;  /* 0x00001260000e7802 */ /* 0x000fce0000000f00 */
[----:B------:R-:W-:Y:S05]  /*1250*/  CALL.REL.NOINC `($__internal_6_$__cuda_sm20_div_u64) ;  /* 0x0000000800ec7944 */ /* 0x000fea0003c00000 */
.L_x_242:
[----:B------:R-:W-:Y:S05]  /*1260*/  BSYNC.RECONVERGENT B1 ;  /* 0x0000000000017941 */ /* 0x000fea0003800200 */
.L_x_240:
        /* <DEDUP_REMOVED lines=35> */
.L_x_245:
        /* <DEDUP_REMOVED lines=16> */
.L_x_244:
[----:B------:R-:W-:Y:S05]  /*15a0*/  BSYNC.RECONVERGENT B1 ;  /* 0x0000000000017941 */ /* 0x000fea0003800200 */
.L_x_243:
        /* <DEDUP_REMOVED lines=35> */
.L_x_246:
        /* <DEDUP_REMOVED lines=26> */
.L_x_239:
[----:B------:R-:W-:Y:S05]  /*1980*/  BSYNC.RECONVERGENT B0 ;  /* 0x0000000000007941 */ /* 0x000fea0003800200 */
.L_x_238:
[----:B------:R-:W0:Y:S01]  /*1990*/  LDGDEPBAR ;  /* 0x00000000000079af */ /* 0x000e220000000000 */
[----:B------:R-:W-:-:S04]  /*19a0*/  DEPBAR.LE SB0, 0x0 ;  /* 0x000080000000791a */ /* 0x000fc80000000000 */
[----:B------:R-:W-:Y:S06]  /*19b0*/  BAR.SYNC.DEFER_BLOCKING 0x0 ;  /* 0x0000000000007b1d */ /* 0x000fec0000010000 */
.L_x_228:
        /* <DEDUP_REMOVED lines=21> */
.L_x_248:
        /* <DEDUP_REMOVED lines=8> */
[----:B---3--:R-:W-:Y:S01]  /*1b90*/  @!P0 DADD R2, R2, R4 ;  /* 0x0000000002028229 */ /* 0x008fe20000000004 */
[----:B------:R-:W-:-:S04]  /*1ba0*/  @!P0 IMAD.WIDE R4, R9, 0x8, R6 ;  /* 0x0000000809048825 */ /* 0x000fc800078e0206 */
[----:B------:R-:W-:Y:S02]  /*1bb0*/  VIADD R9, R9, 0x80 ;  /* 0x0000008009097836 */ /* 0x000fe40000000000 */
[----:B------:R1:W-:Y:S01]  /*1bc0*/  @!P0 STG.E.64 desc[UR22][R4.64], R2 ;  /* 0x0000000204008986 */ /* 0x0003e2000c101b16 */
[----:B------:R-:W-:-:S13]  /*1bd0*/  ISETP.NE.AND P0, PT, R8, RZ, PT ;  /* 0x000000ff0800720c */ /* 0x000fda0003f05270 */
[----:B-1----:R-:W-:Y:S05]  /*1be0*/  @P0 BRA `(.L_x_248) ;  /* 0xfffffffc00c80947 */ /* 0x002fea000383ffff */
[----:B------:R-:W-:Y:S05]  /*1bf0*/  EXIT ;  /* 0x000000000000794d */ /* 0x000fea0003800000 */
.L_x_247:
        /* <DEDUP_REMOVED lines=19> */
.L_x_249:
[----:B-1----:R-:W-:Y:S01]  /*1d30*/  LDS.64 R2, [R10] ;  /* 0x000000000a027984 */ /* 0x002fe20000000a00 */
[----:B------:R-:W-:Y:S01]  /*1d40*/  VIADD R0, R0, 0x1 ;  /* 0x0000000100007836 */ /* 0x000fe20000000000 */
[----:B------:R-:W-:Y:S01]  /*1d50*/  MOV R6, UR4 ;  /* 0x0000000400067c02 */ /* 0x000fe20008000f00 */
[----:B------:R-:W-:Y:S01]  /*1d60*/  IMAD.U32 R7, RZ, RZ, UR5 ;  /* 0x00000005ff077e24 */ /* 0x000fe2000f8e00ff */
[----:B------:R-:W1:Y:S02]  /*1d70*/  LDS.64 R4, [R8] ;  /* 0x0000000008047984 */ /* 0x000e640000000a00 */
[----:B------:R-:W-:Y:S01]  /*1d80*/  ISETP.NE.AND P0, PT, R0, RZ, PT ;  /* 0x000000ff0000720c */ /* 0x000fe20003f05270 */
[----:B-1----:R-:W-:Y:S01]  /*1d90*/  DADD R4, R2, R4 ;  /* 0x0000000002047229 */ /* 0x002fe20000000004 */
[----:B------:R-:W-:-:S06]  /*1da0*/  IMAD.WIDE R2, R9, 0x8, R6 ;  /* 0x0000000809027825 */ /* 0x000fcc00078e0206 */
[----:B------:R1:W-:Y:S05]  /*1db0*/  STG.E.64 desc[UR22][R2.64], R4 ;  /* 0x0000000402007986 */ /* 0x0003ea000c101b16 */
[----:B------:R-:W-:Y:S05]  /*1dc0*/  @!P0 EXIT ;  /* 0x000000000000894d */ /* 0x000fea0003800000 */
[----:B------:R-:W-:Y:S02]  /*1dd0*/  VIADD R8, R8, 0x400 ;  /* 0x0000040008087836 */ /* 0x000fe40000000000 */
[----:B------:R-:W-:Y:S02]  /*1de0*/  VIADD R10, R10, 0x400 ;  /* 0x000004000a0a7836 */ /* 0x000fe40000000000 */
[----:B------:R-:W-:Y:S01]  /*1df0*/  VIADD R9, R9, 0x80 ;  /* 0x0000008009097836 */ /* 0x000fe20000000000 */
[----:B------:R-:W-:Y:S06]  /*1e00*/  BRA `(.L_x_249) ;  /* 0xfffffffc00c87947 */ /* 0x000fec000383ffff */
        .weak           $__internal_6_$__cuda_sm20_div_u64
        .type           $__internal_6_$__cuda_sm20_div_u64,@function
        .size           $__internal_6_$__cuda_sm20_div_u64,(.L_x_496 - $__internal_6_$__cuda_sm20_div_u64)
$__internal_6_$__cuda_sm20_div_u64:
        /* <DEDUP_REMOVED lines=68> */
[----:B------:R-:W-:Y:S06]  /*2250*/  RET.REL.NODEC R14 `(_ZN3cub18CUB_300001_SM_10006detail9transform16transform_kernelINS2_10policy_hubILb0EN4cuda3std3__45tupleIJN6thrust24THRUST_300001_SM_1000_NS6detail15normal_iteratorINSA_10device_ptrIdEEEESF_EEEE10policy1000ElNS7_4plusIdEESF_JPdSL_EEEvT0_iT1_T2_DpNS2_10kernel_argIT3_EE) ;  /* 0xffffffdc0e687950 */ /* 0x000fec0003c3ffff */
.L_x_250:
        /* <DEDUP_REMOVED lines=10> */
.L_x_496:


//--------------------- .text._ZN3cub18CUB_300001_SM_10006detail9transform16transform_kernelINS2_10policy_hubILb0EN4cuda3std3__45tupleIJN6thrust24THRUST_300001_SM_1000_NS6detail15normal_iteratorINSA_10device_ptrIdEEEESF_EEEE10policy1000EiNS7_4plusIdEESF_JPdSL_EEEvT0_iT1_T2_DpNS2_10kernel_argIT3_EE --------------------------
	.section	.text._ZN3cub18CUB_300001_SM_10006detail9transform16transform_kernelINS2_10policy_hubILb0EN4cuda3std3__45tupleIJN6thrust24THRUST_300001_SM_1000_NS6detail15normal_iteratorINSA_10device_ptrIdEEEESF_EEEE10policy1000EiNS7_4plusIdEESF_JPdSL_EEEvT0_iT1_T2_DpNS2_10kernel_argIT3_EE,"ax",@progbits
	.align	128
        .global         _ZN3cub18CUB_300001_SM_10006detail9transform16transform_kernelINS2_10policy_hubILb0EN4cuda3std3__45tupleIJN6thrust24THRUST_300001_SM_1000_NS6detail15normal_iteratorINSA_10device_ptrIdEEEESF_EEEE10policy1000EiNS7_4plusIdEESF_JPdSL_EEEvT0_iT1_T2_DpNS2_10kernel_argIT3_EE
        .type           _ZN3cub18CUB_300001_SM_10006detail9transform16transform_kernelINS2_10policy_hubILb0EN4cuda3std3__45tupleIJN6thrust24THRUST_300001_SM_1000_NS6detail15normal_iteratorINSA_10device_ptrIdEEEESF_EEEE10policy1000EiNS7_4plusIdEESF_JPdSL_EEEvT0_iT1_T2_DpNS2_10kernel_argIT3_EE,@function
        .size           _ZN3cub18CUB_300001_SM_10006detail9transform16transform_kernelINS2_10policy_hubILb0EN4cuda3std3__45tupleIJN6thrust24THRUST_300001_SM_1000_NS6detail15normal_iteratorINSA_10device_ptrIdEEEESF_EEEE10policy1000EiNS7_4plusIdEESF_JPdSL_EEEvT0_iT1_T2_DpNS2_10kernel_argIT3_EE,(.L_x_497 - _ZN3cub18CUB_300001_SM_10006detail9transform16transform_kernelINS2_10policy_hubILb0EN4cuda3std3__45tupleIJN6thrust24THRUST_300001_SM_1000_NS6detail15normal_iteratorINSA_10device_ptrIdEEEESF_EEEE10policy1000EiNS7_4plusIdEESF_JPdSL_EEEvT0_iT1_T2_DpNS2_10kernel_argIT3_EE)
        .other          _ZN3cub18CUB_300001_SM_10006detail9transform16transform_kernelINS2_10policy_hubILb0EN4cuda3std3__45tupleIJN6thrust24THRUST_300001_SM_1000_NS6detail15normal_iteratorINSA_10device_ptrIdEEEESF_EEEE10policy1000EiNS7_4plusIdEESF_JPdSL_EEEvT0_iT1_T2_DpNS2_10kernel_argIT3_EE,@"STO_CUDA_ENTRY STV_DEFAULT"
_ZN3cub18CUB_300001_SM_10006detail9transform16transform_kernelINS2_10policy_hubILb0EN4cuda3std3__45tupleIJN6thrust24THRUST_300001_SM_1000_NS6detail15normal_iteratorINSA_10device_ptrIdEEEESF_EEEE10policy1000EiNS7_4plusIdEESF_JPdSL_EEEvT0_iT1_T2_DpNS2_10kernel_argIT3_EE:
.text._ZN3cub18CUB_300001_SM_10006detail9transform16transform_kernelINS2_10policy_hubILb0EN4cuda3std3__45tupleIJN6thrust24THRUST_300001_SM_1000_NS6detail15normal_iteratorINSA_10device_ptrIdEEEESF_EEEE10policy1000EiNS7_4plusIdEESF_JPdSL_EEEvT0_iT1_T2_DpNS2_10kernel_argIT3_EE:
        /* <DEDUP_REMOVED lines=60> */
.L_x_253:
[----:B-1----:R-:W-:Y:S05]  /*03c0*/  BSYNC.RECONVERGENT B0 ;  /* 0x0000000000007941 */ /* 0x002fea0003800200 */
.L_x_252:
[----:B------:R-:W1:Y:S08]  /*03d0*/  S2UR UR5, SR_CgaCtaId ;  /* 0x00000000000579c3 */ /* 0x000e700000008800 */
[----:B------:R-:W-:Y:S01]  /*03e0*/  BAR.SYNC.DEFER_BLOCKING 0x0 ;  /* 0x0000000000007b1d */ /* 0x000fe20000010000 */
[----:B------:R-:W-:-:S05]  /*03f0*/  SHF.L.U32 R0, RZ, 0x1f, RZ ;  /* 0x0000001fff007819 */ /* 0x000fca00000006ff */
[----:B------:R-:W-:Y:S02]  /*0400*/  UMOV UR4, 0x400 ;  /* 0x0000040000047882 */ /* 0x000fe40000000000 */
[----:B-1----:R-:W-:-:S12]  /*0410*/  ULEA UR4, UR5, UR4, 0x18 ;  /* 0x0000000405047291 */ /* 0x002fd8000f8ec0ff */
.L_x_254:
[----:B------:R-:W1:Y:S02]  /*0420*/  SYNCS.PHASECHK.TRANS64.TRYWAIT P0, [UR4], R0 ;  /* 0x00000000ff0075a7 */ /* 0x000e640008001104 */
[----:B-1----:R-:W-:Y:S05]  /*0430*/  @!P0 BRA `(.L_x_254) ;  /* 0xfffffffc00f88947 */ /* 0x002fea000383ffff */
[----:B------:R-:W-:Y:S05]  /*0440*/  BRA `(.L_x_255) ;  /* 0x00000014004c7947 */ /* 0x000fea0003800000 */
.L_x_251:
        /* <DEDUP_REMOVED lines=61> */
.L_x_259:
[----:B------:R-:W-:Y:S01]  /*0820*/  IMAD.MOV.U32 R9, RZ, RZ, R12 ;  /* 0x000000ffff097224 */ /* 0x000fe200078e000c */
[----:B------:R-:W-:-:S07]  /*0830*/  MOV R8, 0x850 ;  /* 0x0000085000087802 */ /* 0x000fce0000000f00 */
[----:B------:R-:W-:Y:S05]  /*0840*/  CALL.REL.NOINC `($__internal_7_$__cuda_sm20_div_u64) ;  /* 0x0000001400587944 */ /* 0x000fea0003c00000 */
[----:B------:R-:W-:Y:S01]  /*0850*/  IMAD.MOV.U32 R8, RZ, RZ, R6 ;  /* 0x000000ffff087224 */ /* 0x000fe200078e0006 */
[----:B------:R-:W-:-:S07]  /*0860*/  MOV R9, R7 ;  /* 0x0000000700097202 */ /* 0x000fce0000000f00 */
.L_x_260:
[----:B------:R-:W-:Y:S05]  /*0870*/  BSYNC.RECONVERGENT B1 ;  /* 0x0000000000017941 */ /* 0x000fea0003800200 */
.L_x_258:
        /* <DEDUP_REMOVED lines=34> */
.L_x_263:
        /* <DEDUP_REMOVED lines=16> */
.L_x_262:
[----:B------:R-:W-:Y:S05]  /*0ba0*/  BSYNC.RECONVERGENT B1 ;  /* 0x0000000000017941 */ /* 0x000fea0003800200 */
.L_x_261:
        /* <DEDUP_REMOVED lines=29> */
.L_x_264:
        /* <DEDUP_REMOVED lines=30> */
.L_x_257:
[----:B------:R-:W-:Y:S05]  /*0f60*/  BSYNC.RECONVERGENT B0 ;  /* 0x0000000000007941 */ /* 0x000fea0003800200 */
.L_x_256:
        /* <DEDUP_REMOVED lines=41> */
.L_x_268:
[----:B------:R-:W-:-:S07]  /*1200*/  MOV R8, 0x1220 ;  /* 0x0000122000087802 */ /* 0x000fce0000000f00 */
[----:B------:R-:W-:Y:S05]  /*1210*/  CALL.REL.NOINC `($__internal_7_$__cuda_sm20_div_u64) ;  /* 0x0000000800e47944 */ /* 0x000fea0003c00000 */
[----:B------:R-:W-:Y:S02]  /*1220*/  IMAD.MOV.U32 R8, RZ, RZ, R6 ;  /* 0x000000ffff087224 */ /* 0x000fe400078e0006 */
[----:B------:R-:W-:-:S07]  /*1230*/  IMAD.MOV.U32 R9, RZ, RZ, R7 ;  /* 0x000000ffff097224 */ /* 0x000fce00078e0007 */
.L_x_269:
[----:B------:R-:W-:Y:S05]  /*1240*/  BSYNC.RECONVERGENT B1 ;  /* 0x0000000000017941 */ /* 0x000fea0003800200 */
.L_x_267:
        /* <DEDUP_REMOVED lines=35> */
.L_x_272:
        /* <DEDUP_REMOVED lines=16> */
.L_x_271:
[----:B------:R-:W-:Y:S05]  /*1580*/  BSYNC.RECONVERGENT B1 ;  /* 0x0000000000017941 */ /* 0x000fea0003800200 */
.L_x_270:
        /* <DEDUP_REMOVED lines=33> */
.L_x_273:
        /* <DEDUP_REMOVED lines=26> */
.L_x_266:
[----:B------:R-:W-:Y:S05]  /*1940*/  BSYNC.RECONVERGENT B0 ;  /* 0x0000000000007941 */ /* 0x000fea0003800200 */
.L_x_265:
[----:B------:R-:W0:Y:S01]  /*1950*/  LDGDEPBAR ;  /* 0x00000000000079af */ /* 0x000e220000000000 */
[----:B------:R-:W-:-:S04]  /*1960*/  DEPBAR.LE SB0, 0x0 ;  /* 0x000080000000791a */ /* 0x000fc80000000000 */
[----:B------:R-:W-:Y:S06]  /*1970*/  BAR.SYNC.DEFER_BLOCKING 0x0 ;  /* 0x0000000000007b1d */ /* 0x000fec0000010000 */
.L_x_255:
        /* <DEDUP_REMOVED lines=20> */
.L_x_275:
[----:B-1----:R-:W-:Y:S01]  /*1ac0*/  LDS.64 R2, [R10] ;  /* 0x000000000a027984 */ /* 0x002fe20000000a00 */
[----:B------:R-:W-:Y:S02]  /*1ad0*/  VIADD R0, R0, 0x1 ;  /* 0x0000000100007836 */ /* 0x000fe40000000000 */
[----:B------:R-:W-:Y:S01]  /*1ae0*/  IMAD.U32 R6, RZ, RZ, UR4 ;  /* 0x00000004ff067e24 */ /* 0x000fe2000f8e00ff */
[----:B------:R-:W1:Y:S01]  /*1af0*/  LDS.64 R4, [R8] ;  /* 0x0000000008047984 */ /* 0x000e620000000a00 */
[----:B------:R-:W-:Y:S01]  /*1b00*/  IMAD.U32 R7, RZ, RZ, UR5 ;  /* 0x00000005ff077e24 */ /* 0x000fe2000f8e00ff */
[----:B------:R-:W-:Y:S01]  /*1b10*/  ISETP.NE.AND P0, PT, R0, RZ, PT ;  /* 0x000000ff0000720c */ /* 0x000fe20003f05270 */
[----:B-1----:R-:W-:Y:S01]  /*1b20*/  DADD R4, R2, R4 ;  /* 0x0000000002047229 */ /* 0x002fe20000000004 */
[----:B------:R-:W-:-:S06]  /*1b30*/  IMAD.WIDE R2, R9, 0x8, R6 ;  /* 0x0000000809027825 */ /* 0x000fcc00078e0206 */
[----:B------:R1:W-:Y:S05]  /*1b40*/  STG.E.64 desc[UR20][R2.64], R4 ;  /* 0x0000000402007986 */ /* 0x0003ea000c101b14 */
[----:B------:R-:W-:Y:S05]  /*1b50*/  @!P0 EXIT ;  /* 0x000000000000894d */ /* 0x000fea0003800000 */
[----:B------:R-:W-:Y:S01]  /*1b60*/  IADD3 R8, PT, PT, R8, 0x400, RZ ;  /* 0x0000040008087810 */ /* 0x000fe20007ffe0ff */
[----:B------:R-:W-:Y:S02]  /*1b70*/  VIADD R10, R10, 0x400 ;  /* 0x000004000a0a7836 */ /* 0x000fe40000000000 */
[----:B------:R-:W-:Y:S01]  /*1b80*/  VIADD R9, R9, 0x80 ;  /* 0x0000008009097836 */ /* 0x000fe20000000000 */
[----:B------:R-:W-:Y:S06]  /*1b90*/  BRA `(.L_x_275) ;  /* 0xfffffffc00c87947 */ /* 0x000fec000383ffff */
.L_x_274:
        /* <DEDUP_REMOVED lines=18> */
.L_x_276:
        /* <DEDUP_REMOVED lines=15> */
        .weak           $__internal_7_$__cuda_sm20_div_u64
        .type           $__internal_7_$__cuda_sm20_div_u64,@function
        .size           $__internal_7_$__cuda_sm20_div_u64,(.L_x_497 - $__internal_7_$__cuda_sm20_div_u64)
$__internal_7_$__cuda_sm20_div_u64:
        /* <DEDUP_REMOVED lines=68> */
[----:B------:R-:W-:Y:S06]  /*21f0*/  RET.REL.NODEC R8 `(_ZN3cub18CUB_300001_SM_10006detail9transform16transform_kernelINS2_10policy_hubILb0EN4cuda3std3__45tupleIJN6thrust24THRUST_300001_SM_1000_NS6detail15normal_iteratorINSA_10device_ptrIdEEEESF_EEEE10policy1000EiNS7_4plusIdEESF_JPdSL_EEEvT0_iT1_T2_DpNS2_10kernel_argIT3_EE) ;  /* 0xffffffdc08807950 */ /* 0x000fec0003c3ffff */
.L_x_277:
        /* <DEDUP_REMOVED lines=16> */
.L_x_497:


//--------------------- .text._ZN3cub18CUB_300001_SM_10006detail9transform16transform_kernelINS2_10policy_hubILb0EN4cuda3std3__45tupleIJN6thrust24THRUST_300001_SM_1000_NS6detail15normal_iteratorINSA_10device_ptrIdEEEENSC_INSD_IKdEEEEEEEE10policy1000ElNS7_4plusIdEESF_JPdPSG_EEEvT0_iT1_T2_DpNS2_10kernel_argIT3_EE --------------------------
	.section	.text._ZN3cub18CUB_300001_SM_10006detail9transform16transform_kernelINS2_10policy_hubILb0EN4cuda3std3__45tupleIJN6thrust24THRUST_300001_SM_1000_NS6detail15normal_iteratorINSA_10device_ptrIdEEEENSC_INSD_IKdEEEEEEEE10policy1000ElNS7_4plusIdEESF_JPdPSG_EEEvT0_iT1_T2_DpNS2_10kernel_argIT3_EE,"ax",@progbits
	.align	128
        .global         _ZN3cub18CUB_300001_SM_10006detail9transform16transform_kernelINS2_10policy_hubILb0EN4cuda3std3__45tupleIJN6thrust24THRUST_300001_SM_1000_NS6detail15normal_iteratorINSA_10device_ptrIdEEEENSC_INSD_IKdEEEEEEEE10policy1000ElNS7_4plusIdEESF_JPdPSG_EEEvT0_iT1_T2_DpNS2_10kernel_argIT3_EE
        .type           _ZN3cub18CUB_300001_SM_10006detail9transform16transform_kernelINS2_10policy_hubILb0EN4cuda3std3__45tupleIJN6thrust24THRUST_300001_SM_1000_NS6detail15normal_iteratorINSA_10device_ptrIdEEEENSC_INSD_IKdEEEEEEEE10policy1000ElNS7_4plusIdEESF_JPdPSG_EEEvT0_iT1_T2_DpNS2_10kernel_argIT3_EE,@function
        .size           _ZN3cub18CUB_300001_SM_10006detail9transform16transform_kernelINS2_10policy_hubILb0EN4cuda3std3__45tupleIJN6thrust24THRUST_300001_SM_1000_NS6detail15normal_iteratorINSA_10device_ptrIdEEEENSC_INSD_IKdEEEEEEEE10policy1000ElNS7_4plusIdEESF_JPdPSG_EEEvT0_iT1_T2_DpNS2_10kernel_argIT3_EE,(.L_x_498 - _ZN3cub18CUB_300001_SM_10006detail9transform16transform_kernelINS2_10policy_hubILb0EN4cuda3std3__45tupleIJN6thrust24THRUST_300001_SM_1000_NS6detail15normal_iteratorINSA_10device_ptrIdEEEENSC_INSD_IKdEEEEEEEE10policy1000ElNS7_4plusIdEESF_JPdPSG_EEEvT0_iT1_T2_DpNS2_10kernel_argIT3_EE)
        .other          _ZN3cub18CUB_300001_SM_10006detail9transform16transform_kernelINS2_10policy_hubILb0EN4cuda3std3__45tupleIJN6thrust24THRUST_300001_SM_1000_NS6detail15normal_iteratorINSA_10device_ptrIdEEEENSC_INSD_IKdEEEEEEEE10policy1000ElNS7_4plusIdEESF_JPdPSG_EEEvT0_iT1_T2_DpNS2_10kernel_argIT3_EE,@"STO_CUDA_ENTRY STV_DEFAULT"
_ZN3cub18CUB_300001_SM_10006detail9transform16transform_kernelINS2_10policy_hubILb0EN4cuda3std3__45tupleIJN6thrust24THRUST_300001_SM_1000_NS6detail15normal_iteratorINSA_10device_ptrIdEEEENSC_INSD_IKdEEEEEEEE10policy1000ElNS7_4plusIdEESF_JPdPSG_EEEvT0_iT1_T2_DpNS2_10kernel_argIT3_EE:
.text._ZN3cub18CUB_300001_SM_10006detail9transform16transform_kernelINS2_10policy_hubILb0EN4cuda3std3__45tupleIJN6thrust24THRUST_300001_SM_1000_NS6detail15normal_iteratorINSA_10device_ptrIdEEEENSC_INSD_IKdEEEEEEEE10policy1000ElNS7_4plusIdEESF_JPdPSG_EEEvT0_iT1_T2_DpNS2_10kernel_argIT3_EE:
        /* <DEDUP_REMOVED lines=68> */
.L_x_280:
[----:B-1----:R-:W-:Y:S05]  /*0440*/  BSYNC.RECONVERGENT B0 ;  /* 0x0000000000007941 */ /* 0x002fea0003800200 */
.L_x_279:
[----:B------:R-:W1:Y:S08]  /*0450*/  S2UR UR5, SR_CgaCtaId ;  /* 0x00000000000579c3 */ /* 0x000e700000008800 */
[----:B------:R-:W-:Y:S01]  /*0460*/  BAR.SYNC.DEFER_BLOCKING 0x0 ;  /* 0x0000000000007b1d */ /* 0x000fe20000010000 */
[----:B------:R-:W-:-:S05]  /*0470*/  SHF.L.U32 R2, RZ, 0x1f, RZ ;  /* 0x0000001fff027819 */ /* 0x000fca00000006ff */
[----:B------:R-:W-:Y:S02]  /*0480*/  UMOV UR4, 0x400 ;  /* 0x0000040000047882 */ /* 0x000fe40000000000 */
[----:B-1----:R-:W-:-:S12]  /*0490*/  ULEA UR4, UR5, UR4, 0x18 ;  /* 0x0000000405047291 */ /* 0x002fd8000f8ec0ff */
.L_x_281:
[----:B------:R-:W1:Y:S02]  /*04a0*/  SYNCS.PHASECHK.TRANS64.TRYWAIT P0, [UR4], R2 ;  /* 0x00000002ff0075a7 */ /* 0x000e640008001104 */
[----:B-1----:R-:W-:Y:S05]  /*04b0*/  @!P0 BRA `(.L_x_281) ;  /* 0xfffffffc00f88947 */ /* 0x002fea000383ffff */
[----:B------:R-:W-:Y:S05]  /*04c0*/  BRA `(.L_x_282) ;  /* 0x00000014003c7947 */ /* 0x000fea0003800000 */
.L_x_278:
        /* <DEDUP_REMOVED lines=54> */
.L_x_286:
[----:B------:R-:W-:Y:S01]  /*0830*/  IMAD.MOV.U32 R9, RZ, RZ, R14 ;  /* 0x000000ffff097224 */ /* 0x000fe200078e000e */
[----:B------:R-:W-:-:S07]  /*0840*/  MOV R14, 0x860 ;  /* 0x00000860000e7802 */ /* 0x000fce0000000f00 */
[----:B------:R-:W-:Y:S05]  /*0850*/  CALL.REL.NOINC `($__internal_8_$__cuda_sm20_div_u64) ;  /* 0x00000014006c7944 */ /* 0x000fea0003c00000 */
.L_x_287:
[----:B------:R-:W-:Y:S05]  /*0860*/  BSYNC.RECONVERGENT B1 ;  /* 0x0000000000017941 */ /* 0x000fea0003800200 */
.L_x_285:
        /* <DEDUP_REMOVED lines=37> */
.L_x_290:
        /* <DEDUP_REMOVED lines=16> */
.L_x_289:
[----:B------:R-:W-:Y:S05]  /*0bc0*/  BSYNC.RECONVERGENT B1 ;  /* 0x0000000000017941 */ /* 0x000fea0003800200 */
.L_x_288:
        /* <DEDUP_REMOVED lines=33> */
.L_x_291:
        /* <DEDUP_REMOVED lines=29> */
.L_x_284:
[----:B------:R-:W-:Y:S05]  /*0fb0*/  BSYNC.RECONVERGENT B0 ;  /* 0x0000000000007941 */ /* 0x000fea0003800200 */
.L_x_283:
        /* <DEDUP_REMOVED lines=39> */
.L_x_295:
[----:B------:R-:W-:Y:S01]  /*1230*/  IMAD.MOV.U32 R9, RZ, RZ, R12 ;  /* 0x000000ffff097224 */ /* 0x000fe200078e000c */
[----:B------:R-:W-:-:S07]  /*1240*/  MOV R14, 0x1260 ;  /* 0x00001260000e7802 */ /* 0x000fce0000000f00 */
[----:B------:R-:W-:Y:S05]  /*1250*/  CALL.REL.NOINC `($__internal_8_$__cuda_sm20_div_u64) ;  /* 0x0000000800ec7944 */ /* 0x000fea0003c00000 */
.L_x_296:
[----:B------:R-:W-:Y:S05]  /*1260*/  BSYNC.RECONVERGENT B1 ;  /* 0x0000000000017941 */ /* 0x000fea0003800200 */
.L_x_294:
        /* <DEDUP_REMOVED lines=35> */
.L_x_299:
        /* <DEDUP_REMOVED lines=16> */
.L_x_298:
[----:B------:R-:W-:Y:S05]  /*15a0*/  BSYNC.RECONVERGENT B1 ;  /* 0x0000000000017941 */ /* 0x000fea0003800200 */
.L_x_297:
        /* <DEDUP_REMOVED lines=35> */
.L_x_300:
        /* <DEDUP_REMOVED lines=26> */
.L_x_293:
[----:B------:R-:W-:Y:S05]  /*1980*/  BSYNC.RECONVERGENT B0 ;  /* 0x0000000000007941 */ /* 0x000fea0003800200 */
.L_x_292:
[----:B------:R-:W0:Y:S01]  /*1990*/  LDGDEPBAR ;  /* 0x00000000000079af */ /* 0x000e220000000000 */
[----:B------:R-:W-:-:S04]  /*19a0*/  DEPBAR.LE SB0, 0x0 ;  /* 0x000080000000791a */ /* 0x000fc80000000000 */
[----:B------:R-:W-:Y:S06]  /*19b0*/  BAR.SYNC.DEFER_BLOCKING 0x0 ;  /* 0x0000000000007b1d */ /* 0x000fec0000010000 */
.L_x_282:
        /* <DEDUP_REMOVED lines=21> */
.L_x_302:
        /* <DEDUP_REMOVED lines=15> */
.L_x_301:
        /* <DEDUP_REMOVED lines=19> */
.L_x_303:
        /* <DEDUP_REMOVED lines=14> */
        .weak           $__internal_8_$__cuda_sm20_div_u64
        .type           $__internal_8_$__cuda_sm20_div_u64,@function
        .size           $__internal_8_$__cuda_sm20_div_u64,(.L_x_498 - $__internal_8_$__cuda_sm20_div_u64)
$__internal_8_$__cuda_sm20_div_u64:
        /* <DEDUP_REMOVED lines=68> */
[----:B------:R-:W-:Y:S06]  /*2250*/  RET.REL.NODEC R14 `(_ZN3cub18CUB_300001_SM_10006detail9transform16transform_kernelINS2_10policy_hubILb0EN4cuda3std3__45tupleIJN6thrust24THRUST_300001_SM_1000_NS6detail15normal_iteratorINSA_10device_ptrIdEEEENSC_INSD_IKdEEEEEEEE10policy1000ElNS7_4plusIdEESF_JPdPSG_EEEvT0_iT1_T2_DpNS2_10kernel_argIT3_EE) ;  /* 0xffffffdc0e687950 */ /* 0x000fec0003c3ffff */
.L_x_304:
        /* <DEDUP_REMOVED lines=10> */
.L_x_498:


//--------------------- .text._ZN3cub18CUB_300001_SM_10006detail9transform16transform_kernelINS2_10policy_hubILb0EN4cuda3std3__45tupleIJN6thrust24THRUST_300001_SM_1000_NS6detail15normal_iteratorINSA_10device_ptrIdEEEENSC_INSD_IKdEEEEEEEE10policy1000EiNS7_4plusIdEESF_JPdPSG_EEEvT0_iT1_T2_DpNS2_10kernel_argIT3_EE --------------------------
	.section	.text._ZN3cub18CUB_300001_SM_10006detail9transform16transform_kernelINS2_10policy_hubILb0EN4cuda3std3__45tupleIJN6thrust24THRUST_300001_SM_1000_NS6detail15normal_iteratorINSA_10device_ptrIdEEEENSC_INSD_IKdEEEEEEEE10policy1000EiNS7_4plusIdEESF_JPdPSG_EEEvT0_iT1_T2_DpNS2_10kernel_argIT3_EE,"ax",@progbits
	.align	128
        .global         _ZN3cub18CUB_300001_SM_10006detail9transform16transform_kernelINS2_10policy_hubILb0EN4cuda3std3__45tupleIJN6thrust24THRUST_300001_SM_1000_NS6detail15normal_iteratorINSA_10device_ptrIdEEEENSC_INSD_IKdEEEEEEEE10policy1000EiNS7_4plusIdEESF_JPdPSG_EEEvT0_iT1_T2_DpNS2_10kernel_argIT3_EE
        .type           _ZN3cub18CUB_300001_SM_10006detail9transform16transform_kernelINS2_10policy_hubILb0EN4cuda3std3__45tupleIJN6thrust24THRUST_300001_SM_1000_NS6detail15normal_iteratorINSA_10device_ptrIdEEEENSC_INSD_IKdEEEEEEEE10policy1000EiNS7_4plusIdEESF_JPdPSG_EEEvT0_iT1_T2_DpNS2_10kernel_argIT3_EE,@function
        .size           _ZN3cub18CUB_300001_SM_10006detail9transform16transform_kernelINS2_10policy_hubILb0EN4cuda3std3__45tupleIJN6thrust24THRUST_300001_SM_1000_NS6detail15normal_iteratorINSA_10device_ptrIdEEEENSC_INSD_IKdEEEEEEEE10policy1000EiNS7_4plusIdEESF_JPdPSG_EEEvT0_iT1_T2_DpNS2_10kernel_argIT3_EE,(.L_x_499 - _ZN3cub18CUB_300001_SM_10006detail9transform16transform_kernelINS2_10policy_hubILb0EN4cuda3std3__45tupleIJN6thrust24THRUST_300001_SM_1000_NS6detail15normal_iteratorINSA_10device_ptrIdEEEENSC_INSD_IKdEEEEEEEE10policy1000EiNS7_4plusIdEESF_JPdPSG_EEEvT0_iT1_T2_DpNS2_10kernel_argIT3_EE)
        .other          _ZN3cub18CUB_300001_SM_10006detail9transform16transform_kernelINS2_10policy_hubILb0EN4cuda3std3__45tupleIJN6thrust24THRUST_300001_SM_1000_NS6detail15normal_iteratorINSA_10device_ptrIdEEEENSC_INSD_IKdEEEEEEEE10policy1000EiNS7_4plusIdEESF_JPdPSG_EEEvT0_iT1_T2_DpNS2_10kernel_argIT3_EE,@"STO_CUDA_ENTRY STV_DEFAULT"
_ZN3cub18CUB_300001_SM_10006detail9transform16transform_kernelINS2_10policy_hubILb0EN4cuda3std3__45tupleIJN6thrust24THRUST_300001_SM_1000_NS6detail15normal_iteratorINSA_10device_ptrIdEEEENSC_INSD_IKdEEEEEEEE10policy1000EiNS7_4plusIdEESF_JPdPSG_EEEvT0_iT1_T2_DpNS2_10kernel_argIT3_EE:
.text._ZN3cub18CUB_300001_SM_10006detail9transform16transform_kernelINS2_10policy_hubILb0EN4cuda3std3__45tupleIJN6thrust24THRUST_300001_SM_1000_NS6detail15normal_iteratorINSA_10device_ptrIdEEEENSC_INSD_IKdEEEEEEEE10policy1000EiNS7_4plusIdEESF_JPdPSG_EEEvT0_iT1_T2_DpNS2_10kernel_argIT3_EE:
        /* <DEDUP_REMOVED lines=60> */
.L_x_307:
[----:B-1----:R-:W-:Y:S05]  /*03c0*/  BSYNC.RECONVERGENT B0 ;  /* 0x0000000000007941 */ /* 0x002fea0003800200 */
.L_x_306:
[----:B------:R-:W1:Y:S08]  /*03d0*/  S2UR UR5, SR_CgaCtaId ;  /* 0x00000000000579c3 */ /* 0x000e700000008800 */
[----:B------:R-:W-:Y:S01]  /*03e0*/  BAR.SYNC.DEFER_BLOCKING 0x0 ;  /* 0x0000000000007b1d */ /* 0x000fe20000010000 */
[----:B------:R-:W-:-:S05]  /*03f0*/  SHF.L.U32 R0, RZ, 0x1f, RZ ;  /* 0x0000001fff007819 */ /* 0x000fca00000006ff */
[----:B------:R-:W-:Y:S02]  /*0400*/  UMOV UR4, 0x400 ;  /* 0x0000040000047882 */ /* 0x000fe40000000000 */
[----:B-1----:R-:W-:-:S12]  /*0410*/  ULEA UR4, UR5, UR4, 0x18 ;  /* 0x0000000405047291 */ /* 0x002fd8000f8ec0ff */
.L_x_308:
[----:B------:R-:W1:Y:S02]  /*0420*/  SYNCS.PHASECHK.TRANS64.TRYWAIT P0, [UR4], R0 ;  /* 0x00000000ff0075a7 */ /* 0x000e640008001104 */
[----:B-1----:R-:W-:Y:S05]  /*0430*/  @!P0 BRA `(.L_x_308) ;  /* 0xfffffffc00f88947 */ /* 0x002fea000383ffff */
[----:B------:R-:W-:Y:S05]  /*0440*/  BRA `(.L_x_309) ;  /* 0x00000014004c7947 */ /* 0x000fea0003800000 */
.L_x_305:
        /* <DEDUP_REMOVED lines=61> */
.L_x_313:
[----:B------:R-:W-:Y:S01]  /*0820*/  IMAD.MOV.U32 R9, RZ, RZ, R12 ;  /* 0x000000ffff097224 */ /* 0x000fe200078e000c */
[----:B------:R-:W-:-:S07]  /*0830*/  MOV R8, 0x850 ;  /* 0x0000085000087802 */ /* 0x000fce0000000f00 */
[----:B------:R-:W-:Y:S05]  /*0840*/  CALL.REL.NOINC `($__internal_9_$__cuda_sm20_div_u64) ;  /* 0x0000001400587944 */ /* 0x000fea0003c00000 */
[----:B------:R-:W-:Y:S01]  /*0850*/  IMAD.MOV.U32 R8, RZ, RZ, R6 ;  /* 0x000000ffff087224 */ /* 0x000fe200078e0006 */
[----:B------:R-:W-:-:S07]  /*0860*/  MOV R9, R7 ;  /* 0x0000000700097202 */ /* 0x000fce0000000f00 */
.L_x_314:
[----:B------:R-:W-:Y:S05]  /*0870*/  BSYNC.RECONVERGENT B1 ;  /* 0x0000000000017941 */ /* 0x000fea0003800200 */
.L_x_312:
        /* <DEDUP_REMOVED lines=34> */
.L_x_317:
        /* <DEDUP_REMOVED lines=16> */
.L_x_316:
[----:B------:R-:W-:Y:S05]  /*0ba0*/  BSYNC.RECONVERGENT B1 ;  /* 0x0000000000017941 */ /* 0x000fea0003800200 */
.L_x_315:
        /* <DEDUP_REMOVED lines=29> */
.L_x_318:
        /* <DEDUP_REMOVED lines=30> */
.L_x_311:
[----:B------:R-:W-:Y:S05]  /*0f60*/  BSYNC.RECONVERGENT B0 ;  /* 0x0000000000007941 */ /* 0x000fea0003800200 */
.L_x_310:
        /* <DEDUP_REMOVED lines=41> */
.L_x_322:
[----:B------:R-:W-:-:S07]  /*1200*/  MOV R8, 0x1220 ;  /* 0x0000122000087802 */ /* 0x000fce0000000f00 */
[----:B------:R-:W-:Y:S05]  /*1210*/  CALL.REL.NOINC `($__internal_9_$__cuda_sm20_div_u64) ;  /* 0x0000000800e47944 */ /* 0x000fea0003c00000 */
[----:B------:R-:W-:Y:S02]  /*1220*/  IMAD.MOV.U32 R8, RZ, RZ, R6 ;  /* 0x000000ffff087224 */ /* 0x000fe400078e0006 */
[----:B------:R-:W-:-:S07]  /*1230*/  IMAD.MOV.U32 R9, RZ, RZ, R7 ;  /* 0x000000ffff097224 */ /* 0x000fce00078e0007 */
.L_x_323:
[----:B------:R-:W-:Y:S05]  /*1240*/  BSYNC.RECONVERGENT B1 ;  /* 0x0000000000017941 */ /* 0x000fea0003800200 */
.L_x_321:
        /* <DEDUP_REMOVED lines=35> */
.L_x_326:
        /* <DEDUP_REMOVED lines=16> */
.L_x_325:
[----:B------:R-:W-:Y:S05]  /*1580*/  BSYNC.RECONVERGENT B1 ;  /* 0x0000000000017941 */ /* 0x000fea0003800200 */
.L_x_324:
        /* <DEDUP_REMOVED lines=33> */
.L_x_327:
        /* <DEDUP_REMOVED lines=26> */
.L_x_320:
[----:B------:R-:W-:Y:S05]  /*1940*/  BSYNC.RECONVERGENT B0 ;  /* 0x0000000000007941 */ /* 0x000fea0003800200 */
.L_x_319:
[----:B------:R-:W0:Y:S01]  /*1950*/  LDGDEPBAR ;  /* 0x00000000000079af */ /* 0x000e220000000000 */
[----:B------:R-:W-:-:S04]  /*1960*/  DEPBAR.LE SB0, 0x0 ;  /* 0x000080000000791a */ /* 0x000fc80000000000 */
[----:B------:R-:W-:Y:S06]  /*1970*/  BAR.SYNC.DEFER_BLOCKING 0x0 ;  /* 0x0000000000007b1d */ /* 0x000fec0000010000 */
.L_x_309:
        /* <DEDUP_REMOVED lines=20> */
.L_x_329:
        /* <DEDUP_REMOVED lines=14> */
.L_x_328:
        /* <DEDUP_REMOVED lines=18> */
.L_x_330:
        /* <DEDUP_REMOVED lines=15> */
        .weak           $__internal_9_$__cuda_sm20_div_u64
        .type           $__internal_9_$__cuda_sm20_div_u64,@function
        .size           $__internal_9_$__cuda_sm20_div_u64,(.L_x_499 - $__internal_9_$__cuda_sm20_div_u64)
$__internal_9_$__cuda_sm20_div_u64:
        /* <DEDUP_REMOVED lines=68> */
[----:B------:R-:W-:Y:S06]  /*21f0*/  RET.REL.NODEC R8 `(_ZN3cub18CUB_300001_SM_10006detail9transform16transform_kernelINS2_10policy_hubILb0EN4cuda3std3__45tupleIJN6thrust24THRUST_300001_SM_1000_NS6detail15normal_iteratorINSA_10device_ptrIdEEEENSC_INSD_IKdEEEEEEEE10policy1000EiNS7_4plusIdEESF_JPdPSG_EEEvT0_iT1_T2_DpNS2_10kernel_argIT3_EE) ;  /* 0xffffffdc08807950 */ /* 0x000fec0003c3ffff */
.L_x_331:
        /* <DEDUP_REMOVED lines=16> */
.L_x_499:


//--------------------- .text._ZN3cub18CUB_300001_SM_10006detail8for_each13static_kernelINS2_12policy_hub_t12policy_500_tEmNS2_12op_wrapper_tIm14ConvolutionRevN6thrust24THRUST_300001_SM_1000_NS17counting_iteratorImNS9_11use_defaultESB_SB_EEEEEEvT0_T1_ --------------------------
	.section	.text._ZN3cub18CUB_300001_SM_10006detail8for_each13static_kernelINS2_12policy_hub_t12policy_500_tEmNS2_12op_wrapper_tIm14ConvolutionRevN6thrust24THRUST_300001_SM_1000_NS17counting_iteratorImNS9_11use_defaultESB_SB_EEEEEEvT0_T1_,"ax",@progbits
	.align	128
        .global         _ZN3cub18CUB_300001_SM_10006detail8for_each13static_kernelINS2_12policy_hub_t12policy_500_tEmNS2_12op_wrapper_tIm14ConvolutionRevN6thrust24THRUST_300001_SM_1000_NS17counting_iteratorImNS9_11use_defaultESB_SB_EEEEEEvT0_T1_
        .type           _ZN3cub18CUB_300001_SM_10006detail8for_each13static_kernelINS2_12policy_hub_t12policy_500_tEmNS2_12op_wrapper_tIm14ConvolutionRevN6thrust24THRUST_300001_SM_1000_NS17counting_iteratorImNS9_11use_defaultESB_SB_EEEEEEvT0_T1_,@function
        .size           _ZN3cub18CUB_300001_SM_10006detail8for_each13static_kernelINS2_12policy_hub_t12policy_500_tEmNS2_12op_wrapper_tIm14ConvolutionRevN6thrust24THRUST_300001_SM_1000_NS17counting_iteratorImNS9_11use_defaultESB_SB_EEEEEEvT0_T1_,(.L_x_501 - _ZN3cub18CUB_300001_SM_10006detail8for_each13static_kernelINS2_12policy_hub_t12policy_500_tEmNS2_12op_wrapper_tIm14ConvolutionRevN6thrust24THRUST_300001_SM_1000_NS17counting_iteratorImNS9_11use_defaultESB_SB_EEEEEEvT0_T1_)
        .other          _ZN3cub18CUB_300001_SM_10006detail8for_each13static_kernelINS2_12policy_hub_t12policy_500_tEmNS2_12op_wrapper_tIm14ConvolutionRevN6thrust24THRUST_300001_SM_1000_NS17counting_iteratorImNS9_11use_defaultESB_SB_EEEEEEvT0_T1_,@"STO_CUDA_ENTRY STV_DEFAULT"
_ZN3cub18CUB_300001_SM_10006detail8for_each13static_kernelINS2_12policy_hub_t12policy_500_tEmNS2_12op_wrapper_tIm14ConvolutionRevN6thrust24THRUST_300001_SM_1000_NS17counting_iteratorImNS9_11use_defaultESB_SB_EEEEEEvT0_T1_:
.text._ZN3cub18CUB_300001_SM_10006detail8for_each13static_kernelINS2_12policy_hub_t12policy_500_tEmNS2_12op_wrapper_tIm14ConvolutionRevN6thrust24THRUST_300001_SM_1000_NS17counting_iteratorImNS9_11use_defaultESB_SB_EEEEEEvT0_T1_:
[----:B------:R-:W-:Y:S08]  /*0000*/  LDC R1, c[0x0][0x37c] ;  /* 0x0000df00ff017b82 */ /* 0x000ff00000000800 */
[----:B------:R-:W0:Y:S01]  /*0010*/  S2UR UR6, SR_CTAID.X ;  /* 0x00000000000679c3 */ /* 0x000e220000002500 */
[----:B------:R-:W1:Y:S01]  /*0020*/  LDCU.64 UR4, c[0x0][0x380] ;  /* 0x00007000ff0477ac */ /* 0x000e620008000a00 */
[----:B------:R-:W2:Y:S01]  /*0030*/  LDCU.64 UR16, c[0x0][0x358] ;  /* 0x00006b00ff1077ac */ /* 0x000ea20008000a00 */
[----:B------:R-:W3:Y:S01]  /*0040*/  LDCU.64 UR8, c[0x0][0x3c8] ;  /* 0x00007900ff0877ac */ /* 0x000ee20008000a00 */
[----:B0-----:R-:W-:-:S04]  /*0050*/  UIMAD.WIDE.U32 UR6, UR6, 0x200, URZ ;  /* 0x00000200060678a5 */ /* 0x001fc8000f8e00ff */
[----:B-1----:R-:W-:-:S04]  /*0060*/  UIADD3 UR4, UP0, UPT, -UR6, UR4, URZ ;  /* 0x0000000406047290 */ /* 0x002fc8000ff1e1ff */
[----:B------:R-:W-:Y:S02]  /*0070*/  UIADD3.X UR5, UPT, UPT, ~UR7, UR5, URZ, UP0, !UPT ;  /* 0x0000000507057290 */ /* 0x000fe400087fe5ff */
[----:B------:R-:W-:-:S04]  /*0080*/  UISETP.GE.U32.AND UP0, UPT, UR4, 0x200, UPT ;  /* 0x000002000400788c */ /* 0x000fc8000bf06070 */
[----:B------:R-:W-:-:S09]  /*0090*/  UISETP.GE.U32.AND.EX UP0, UPT, UR5, URZ, UPT, UP0 ;  /* 0x000000ff0500728c */ /* 0x000fd2000bf06100 */
[----:B--23--:R-:W-:Y:S05]  /*00a0*/  BRA.U !UP0, `(.L_x_332) ;  /* 0x00000039087c7547 */ /* 0x00cfea000b800000 */
[----:B------:R-:W0:Y:S02]  /*00b0*/  LDCU.128 UR12, c[0x0][0x3d0] ;  /* 0x00007a00ff0c77ac */ /* 0x000e240008000c00 */
[----:B0-----:R-:W-:Y:S02]  /*00c0*/  ISETP.NE.U32.AND P0, PT, RZ, UR14, PT ;  /* 0x0000000eff007c0c */ /* 0x001fe4000bf05070 */
[----:B------:R-:W-:Y:S02]  /*00d0*/  ISETP.EQ.U32.AND P1, PT, RZ, UR12, PT ;  /* 0x0000000cff007c0c */ /* 0x000fe4000bf22070 */
[----:B------:R-:W-:-:S04]  /*00e0*/  ISETP.NE.AND.EX P0, PT, RZ, UR15, PT, P0 ;  /* 0x0000000fff007c0c */ /* 0x000fc8000bf05300 */
[----:B------:R-:W-:-:S13]  /*00f0*/  ISETP.EQ.OR.EX P0, PT, RZ, UR13, !P0, P1 ;  /* 0x0000000dff007c0c */ /* 0x000fda000c702710 */
[----:B------:R-:W-:Y:S05]  /*0100*/  @P0 EXIT ;  /* 0x000000000000094d */ /* 0x000fea0003800000 */
[----:B------:R-:W0:Y:S01]  /*0110*/  S2R R37, SR_TID.X ;  /* 0x0000000000257919 */ /* 0x000e220000002100 */
[----:B------:R-:W0:Y:S01]  /*0120*/  LDC.64 R2, c[0x0][0x388] ;  /* 0x0000e200ff027b82 */ /* 0x000e220000000a00 */
[----:B------:R-:W1:Y:S01]  /*0130*/  LDCU UR4, c[0x0][0x3cc] ;  /* 0x00007980ff0477ac */ /* 0x000e620008000800 */
[----:B------:R-:W-:Y:S01]  /*0140*/  BSSY.RECONVERGENT B0, `(.L_x_333) ;  /* 0x000002f000007945 */ /* 0x000fe20003800200 */
[----:B-1----:R-:W-:Y:S01]  /*0150*/  IMAD.U32 R5, RZ, RZ, UR4 ;  /* 0x00000004ff057e24 */ /* 0x002fe2000f8e00ff */
[----:B0-----:R-:W-:-:S04]  /*0160*/  IADD3 R36, P0, P1, R37, UR6, R2 ;  /* 0x0000000625247c10 */ /* 0x001fc8000f91e002 */
[----:B------:R-:W-:-:S04]  /*0170*/  IADD3.X R37, PT, PT, RZ, UR7, R3, P0, P1 ;  /* 0x00000007ff257c10 */ /* 0x000fc800087e2403 */
        /* <DEDUP_REMOVED lines=10> */
[----:B------:R0:W1:Y:S02]  /*0220*/  F2I.FTZ.U32.TRUNC.NTZ R3, R2 ;  /* 0x0000000200037305 */ /* 0x000064000021f000 */
[----:B0-----:R-:W-:Y:S02]  /*0230*/  IMAD.MOV.U32 R2, RZ, RZ, RZ ;  /* 0x000000ffff027224 */ /* 0x001fe400078e00ff */
[----:B-1----:R-:W-:-:S04]  /*0240*/  IMAD R4, R3, R9, RZ ;  /* 0x0000000903047224 */ /* 0x002fc800078e02ff */
[----:B------:R-:W-:-:S04]  /*0250*/  IMAD.MOV R7, RZ, RZ, -R4 ;  /* 0x000000ffff077224 */ /* 0x000fc800078e0a04 */
[----:B------:R-:W-:-:S04]  /*0260*/  IMAD.HI.U32 R3, R3, R7, R2 ;  /* 0x0000000703037227 */ /* 0x000fc800078e0002 */
[----:B------:R-:W-:Y:S02]  /*0270*/  IMAD.MOV.U32 R7, RZ, RZ, RZ ;  /* 0x000000ffff077224 */ /* 0x000fe400078e00ff */
        /* <DEDUP_REMOVED lines=12> */
.L_x_334:
[----:B------:R-:W-:Y:S01]  /*0340*/  IMAD.MOV.U32 R2, RZ, RZ, R36 ;  /* 0x000000ffff027224 */ /* 0x000fe200078e0024 */
[----:B------:R-:W-:Y:S01]  /*0350*/  MOV R0, 0x380 ;  /* 0x0000038000007802 */ /* 0x000fe20000000f00 */
[----:B------:R-:W-:-:S07]  /*0360*/  IMAD.MOV.U32 R3, RZ, RZ, R37 ;  /* 0x000000ffff037224 */ /* 0x000fce00078e0025 */
[----:B------:R-:W-:Y:S05]  /*0370*/  CALL.REL.NOINC `($__internal_11_$__cuda_sm20_div_u64) ;  /* 0x0000007800b87944 */ /* 0x000fea0003c00000 */
[----:B------:R-:W0:Y:S01]  /*0380*/  LDCU.64 UR4, c[0x0][0x3c8] ;  /* 0x00007900ff0477ac */ /* 0x000e220008000a00 */
[----:B------:R-:W-:Y:S01]  /*0390*/  IADD3 R3, P0, PT, RZ, -R34, RZ ;  /* 0x80000022ff037210 */ /* 0x000fe20007f1e0ff */
[----:B------:R-:W-:Y:S02]  /*03a0*/  IMAD.MOV.U32 R38, RZ, RZ, R34 ;  /* 0x000000ffff267224 */ /* 0x000fe400078e0022 */
[--C-:B------:R-:W-:Y:S02]  /*03b0*/  IMAD.MOV.U32 R39, RZ, RZ, R35.reuse ;  /* 0x000000ffff277224 */ /* 0x100fe400078e0023 */
[----:B------:R-:W-:Y:S02]  /*03c0*/  IMAD.X R0, RZ, RZ, ~R35, P0 ;  /* 0x000000ffff007224 */ /* 0x000fe400000e0e23 */
[----:B0-----:R-:W-:Y:S02]  /*03d0*/  IMAD.U32 R9, RZ, RZ, UR4 ;  /* 0x00000004ff097e24 */ /* 0x001fe4000f8e00ff */
[----:B------:R-:W-:-:S02]  /*03e0*/  IMAD.U32 R5, RZ, RZ, UR5 ;  /* 0x00000005ff057e24 */ /* 0x000fc4000f8e00ff */
[-C--:B------:R-:W-:Y:S02]  /*03f0*/  IMAD R0, R0, R9.reuse, RZ ;  /* 0x0000000900007224 */ /* 0x080fe400078e02ff */
[----:B------:R-:W-:-:S04]  /*0400*/  IMAD.WIDE.U32 R6, R3, R9, R36 ;  /* 0x0000000903067225 */ /* 0x000fc800078e0024 */
[----:B------:R-:W-:-:S04]  /*0410*/  IMAD R3, R3, R5, R0 ;  /* 0x0000000503037224 */ /* 0x000fc800078e0200 */
[----:B------:R-:W-:-:S07]  /*0420*/  IMAD.IADD R7, R7, 0x1, R3 ;  /* 0x0000000107077824 */ /* 0x000fce00078e0203 */
.L_x_335:
[----:B------:R-:W-:Y:S05]  /*0430*/  BSYNC.RECONVERGENT B0 ;  /* 0x0000000000007941 */ /* 0x000fea0003800200 */
.L_x_333:
[----:B------:R-:W0:Y:S01]  /*0440*/  LDCU.64 UR4, c[0x0][0x390] ;  /* 0x00007200ff0477ac */ /* 0x000e220008000a00 */
[----:B------:R-:W-:Y:S01]  /*0450*/  IMAD R3, R39, R9, RZ ;  /* 0x0000000927037224 */ /* 0x000fe200078e02ff */
[----:B------:R-:W1:Y:S03]  /*0460*/  LDCU.128 UR12, c[0x0][0x3b0] ;  /* 0x00007600ff0c77ac */ /* 0x000e660008000c00 */
[C---:B------:R-:W-:Y:S02]  /*0470*/  IMAD R5, R38.reuse, R5, R3 ;  /* 0x0000000526057224 */ /* 0x040fe400078e0203 */
[----:B------:R-:W-:Y:S01]  /*0480*/  IMAD.WIDE.U32 R2, R38, R9, R6 ;  /* 0x0000000926027225 */ /* 0x000fe200078e0006 */
[----:B------:R-:W2:Y:S03]  /*0490*/  LDCU UR10, c[0x0][0x3d8] ;  /* 0x00007b00ff0a77ac */ /* 0x000ea60008000800 */
[----:B------:R-:W-:Y:S01]  /*04a0*/  IMAD.IADD R3, R3, 0x1, R5 ;  /* 0x0000000103037824 */ /* 0x000fe200078e0205 */
[----:B0-----:R-:W-:-:S04]  /*04b0*/  LEA R32, P0, R2, UR4, 0x3 ;  /* 0x0000000402207c11 */ /* 0x001fc8000f8018ff */
[----:B------:R-:W-:-:S05]  /*04c0*/  LEA.HI.X R33, R2, UR5, R3, 0x3, P0 ;  /* 0x0000000502217c11 */ /* 0x000fca00080f1c03 */
[----:B------:R0:W5:Y:S01]  /*04d0*/  LDG.E.64 R34, desc[UR16][R32.64] ;  /* 0x0000001020227981 */ /* 0x000162000c1e1b00 */
[----:B-1----:R-:W-:Y:S02]  /*04e0*/  UIMAD UR6, UR15, UR12, URZ ;  /* 0x0000000c0f0672a4 */ /* 0x002fe4000f8e02ff */
[----:B------:R-:W-:Y:S02]  /*04f0*/  UIMAD.WIDE.U32 UR4, UR14, UR12, URZ ;  /* 0x0000000c0e0472a5 */ /* 0x000fe4000f8e00ff */
[----:B------:R-:W-:Y:S02]  /*0500*/  UIMAD UR6, UR14, UR13, UR6 ;  /* 0x0000000d0e0672a4 */ /* 0x000fe4000f8e0206 */
[----:B--2---:R-:W-:Y:S02]  /*0510*/  ULOP3.LUT UR10, UR10, 0x3, URZ, 0xc0, !UPT ;  /* 0x000000030a0a7892 */ /* 0x004fe4000f8ec0ff */
[----:B------:R-:W-:Y:S01]  /*0520*/  UIADD3 UR5, UPT, UPT, UR5, UR6, URZ ;  /* 0x0000000605057290 */ /* 0x000fe2000fffe0ff */
[----:B------:R-:W-:-:S02]  /*0530*/  UMOV UR7, URZ ;  /* 0x000000ff00077c82 */ /* 0x000fc40008000000 */
[----:B------:R-:W-:-:S06]  /*0540*/  UMOV UR6, URZ ;  /* 0x000000ff00067c82 */ /* 0x000fcc0008000000 */
[----:B0-----:R-:W1:Y:S03]  /*0550*/  I2F.F64.U64 R16, UR4 ;  /* 0x0000000400107d12 */ /* 0x001e660008301800 */
.L_x_367:
[----:B0-----:R-:W0:Y:S01]  /*0560*/  LDCU.64 UR4, c[0x0][0x3d8] ;  /* 0x00007b00ff0477ac */ /* 0x001e220008000a00 */
[----:B------:R-:W-:Y:S01]  /*0570*/  IADD3 R4, P1, PT, R38, UR6, RZ ;  /* 0x0000000626047c10 */ /* 0x000fe2000ff3e0ff */
[----:B------:R-:W-:Y:S02]  /*0580*/  IMAD.MOV.U32 R12, RZ, RZ, RZ ;  /* 0x000000ffff0c7224 */ /* 0x000fe400078e00ff */
[----:B------:R-:W-:Y:S01]  /*0590*/  IMAD.MOV.U32 R11, RZ, RZ, RZ ;  /* 0x000000ffff0b7224 */ /* 0x000fe200078e00ff */
[----:B------:R-:W-:Y:S01]  /*05a0*/  IADD3.X R3, PT, PT, R39, UR7, RZ, P1, !PT ;  /* 0x0000000727037c10 */ /* 0x000fe20008ffe4ff */
[----:B0-2---:R-:W-:Y:S01]  /*05b0*/  IMAD.U32 R8, RZ, RZ, UR4 ;  /* 0x00000004ff087e24 */ /* 0x005fe2000f8e00ff */
[----:B------:R-:W-:-:S04]  /*05c0*/  MOV R9, UR5 ;  /* 0x0000000500097c02 */ /* 0x000fc80008000f00 */
[----:B------:R-:W-:-:S04]  /*05d0*/  ISETP.GE.U32.AND P0, PT, R8, 0x4, PT ;  /* 0x000000040800780c */ /* 0x000fc80003f06070 */
[----:B------:R-:W-:-:S13]  /*05e0*/  ISETP.GE.U32.AND.EX P0, PT, R9, RZ, PT, P0 ;  /* 0x000000ff0900720c */ /* 0x000fda0003f06100 */
[----:B------:R-:W-:Y:S05]  /*05f0*/  @!P0 BRA `(.L_x_336) ;  /* 0x0000000c005c8947 */ /* 0x000fea0003800000 */
[----:B------:R-:W0:Y:S01]  /*0600*/  LDCU.64 UR14, c[0x0][0x3a0] ;  /* 0x00007400ff0e77ac */ /* 0x000e220008000a00 */
[----:B------:R-:W2:Y:S01]  /*0610*/  LDCU.64 UR18, c[0x0][0x3a8] ;  /* 0x00007500ff1277ac */ /* 0x000ea20008000a00 */
[----:B------:R-:W3:Y:S01]  /*0620*/  LDCU.64 UR12, c[0x0][0x398] ;  /* 0x00007300ff0c77ac */ /* 0x000ee20008000a00 */
[----:B------:R-:W4:Y:S01]  /*0630*/  LDCU.64 UR24, c[0x0][0x3b8] ;  /* 0x00007700ff1877ac */ /* 0x000f220008000a00 */
[----:B------:R-:W0:Y:S01]  /*0640*/  LDCU.128 UR20, c[0x0][0x3b0] ;  /* 0x00007600ff1477ac */ /* 0x000e220008000c00 */
[----:B------:R-:W-:Y:S01]  /*0650*/  UMOV UR4, URZ ;  /* 0x000000ff00047c82 */ /* 0x000fe20008000000 */
[----:B------:R-:W-:-:S05]  /*0660*/  UMOV UR5, URZ ;  /* 0x000000ff00057c82 */ /* 0x000fca0008000000 */
.L_x_353:
[----:B------:R-:W-:Y:S01]  /*0670*/  IADD3 R40, P0, PT, R6, UR4, RZ ;  /* 0x0000000406287c10 */ /* 0x000fe2000ff1e0ff */
[----:B0-----:R-:W-:Y:S01]  /*0680*/  IMAD R5, R3, UR22, RZ ;  /* 0x0000001603057c24 */ /* 0x001fe2000f8e02ff */
[----:B------:R-:W-:Y:S02]  /*0690*/  BSSY.RECONVERGENT B1, `(.L_x_337) ;  /* 0x0000035000017945 */ /* 0x000fe40003800200 */
[----:B------:R-:W-:Y:S01]  /*06a0*/  IADD3.X R41, PT, PT, R7, UR5, RZ, P0, !PT ;  /* 0x0000000507297c10 */ /* 0x000fe200087fe4ff */
[C---:B------:R-:W-:Y:S01]  /*06b0*/  IMAD R5, R4.reuse, UR23, R5 ;  /* 0x0000001704057c24 */ /* 0x040fe2000f8e0205 */
[----:B------:R-:W-:Y:S02]  /*06c0*/  ISETP.GE.U32.AND P0, PT, R4, UR20, PT ;  /* 0x0000001404007c0c */ /* 0x000fe4000bf06070 */
[----:B------:R-:W-:Y:S01]  /*06d0*/  ISETP.GE.U32.AND P1, PT, R40, UR22, PT ;  /* 0x0000001628007c0c */ /* 0x000fe2000bf26070 */
[----:B------:R-:W-:Y:S01]  /*06e0*/  IMAD.WIDE.U32 R8, R4, UR22, R40 ;  /* 0x0000001604087c25 */ /* 0x000fe2000f8e0028 */
[----:B------:R-:W-:-:S03]  /*06f0*/  ISETP.GE.U32.AND.EX P0, PT, R3, UR21, PT, P0 ;  /* 0x0000001503007c0c */ /* 0x000fc6000bf06100 */
[----:B------:R-:W-:Y:S01]  /*0700*/  IMAD.IADD R5, R9, 0x1, R5 ;  /* 0x0000000109057824 */ /* 0x000fe200078e0205 */
[----:B------:R-:W-:Y:S02]  /*0710*/  ISETP.GE.U32.OR.EX P1, PT, R41, UR23, P0, P1 ;  /* 0x0000001729007c0c */ /* 0x000fe40008726510 */
[----:B---3--:R-:W-:-:S04]  /*0720*/  LEA R12, P2, R8, UR12, 0x3 ;  /* 0x0000000c080c7c11 */ /* 0x008fc8000f8418ff */
[----:B------:R-:W-:-:S07]  /*0730*/  LEA.HI.X R13, R8, UR13, R5, 0x3, P2 ;  /* 0x0000000d080d7c11 */ /* 0x000fce00090f1c05 */
[----:B------:R-:W-:Y:S05]  /*0740*/  @P1 BRA `(.L_x_338) ;  /* 0x0000000000a41947 */ /* 0x000fea0003800000 */
[----:B------:R-:W0:Y:S01]  /*0750*/  LDC.64 R10, c[0x0][0x3d8] ;  /* 0x0000f600ff0a7b82 */ /* 0x000e220000000a00 */
[----:B------:R-:W-:Y:S02]  /*0760*/  IMAD.U32 R8, RZ, RZ, UR4 ;  /* 0x00000004ff087e24 */ /* 0x000fe4000f8e00ff */
[----:B------:R-:W-:Y:S02]  /*0770*/  IMAD.U32 R9, RZ, RZ, UR5 ;  /* 0x00000005ff097e24 */ /* 0x000fe4000f8e00ff */
[C---:B0-----:R-:W-:Y:S02]  /*0780*/  IMAD R0, R10.reuse, UR7, RZ ;  /* 0x000000070a007c24 */ /* 0x041fe4000f8e02ff */
[----:B------:R-:W-:-:S04]  /*0790*/  IMAD.WIDE.U32 R8, R10, UR6, R8 ;  /* 0x000000060a087c25 */ /* 0x000fc8000f8e0008 */
[----:B------:R-:W-:Y:S02]  /*07a0*/  IMAD R5, R11, UR6, R0 ;  /* 0x000000060b057c24 */ /* 0x000fe4000f8e0200 */
[----:B------:R-:W-:Y:S01]  /*07b0*/  IMAD.SHL.U32 R0, R8, 0x8, RZ ;  /* 0x0000000808007824 */ /* 0x000fe200078e00ff */
[----:B------:R-:W3:Y:S01]  /*07c0*/  LDG.E.64 R10, desc[UR16][R12.64] ;  /* 0x000000100c0a7981 */ /* 0x000ee2000c1e1b00 */
[----:B------:R-:W-:-:S03]  /*07d0*/  IMAD.IADD R5, R9, 0x1, R5 ;  /* 0x0000000109057824 */ /* 0x000fc600078e0205 */
[----:B------:R-:W-:Y:S02]  /*07e0*/  IADD3 R20, P1, PT, R0, UR14, RZ ;  /* 0x0000000e00147c10 */ /* 0x000fe4000ff3e0ff */
[----:B------:R-:W-:-:S04]  /*07f0*/  SHF.L.U64.HI R2, R8, 0x3, R5 ;  /* 0x0000000308027819 */ /* 0x000fc80000010205 */
[----:B------:R-:W-:-:S05]  /*0800*/  IADD3.X R21, PT, PT, R2, UR15, RZ, P1, !PT ;  /* 0x0000000f02157c10 */ /* 0x000fca0008ffe4ff */
[----:B------:R-:W3:Y:S01]  /*0810*/  LDG.E.64 R8, desc[UR16][R20.64] ;  /* 0x0000001014087981 */ /* 0x000ee2000c1e1b00 */
[----:B-1----:R-:W0:Y:S01]  /*0820*/  MUFU.RCP64H R15, R17 ;  /* 0x00000011000f7308 */ /* 0x002e220000001800 */
[----:B------:R-:W-:-:S06]  /*0830*/  IMAD.MOV.U32 R14, RZ, RZ, 0x1 ;  /* 0x00000001ff0e7424 */ /* 0x000fcc00078e00ff */
[----:B0-----:R-:W-:-:S08]  /*0840*/  DFMA R18, R14, -R16, 1 ;  /* 0x3ff000000e12742b */ /* 0x001fd00000000810 */
[----:B------:R-:W-:-:S08]  /*0850*/  DFMA R18, R18, R18, R18 ;  /* 0x000000121212722b */ /* 0x000fd00000000012 */
[----:B------:R-:W-:-:S08]  /*0860*/  DFMA R18, R14, R18, R14 ;  /* 0x000000120e12722b */ /* 0x000fd0000000000e */
[----:B------:R-:W-:-:S08]  /*0870*/  DFMA R14, R18, -R16, 1 ;  /* 0x3ff00000120e742b */ /* 0x000fd00000000810 */
[----:B------:R-:W-:Y:S01]  /*0880*/  DFMA R14, R18, R14, R18 ;  /* 0x0000000e120e722b */ /* 0x000fe20000000012 */
[----:B------:R-:W-:Y:S01]  /*0890*/  BSSY.RECONVERGENT B2, `(.L_x_339) ;  /* 0x000000f000027945 */ /* 0x000fe20003800200 */
[----:B---3-5:R-:W-:-:S08]  /*08a0*/  DFMA R8, R34, R8, R10 ;  /* 0x000000082208722b */ /* 0x028fd0000000000a */
[----:B------:R-:W-:-:S08]  /*08b0*/  DMUL R18, R34, R8 ;  /* 0x0000000822127228 */ /* 0x000fd00000000000 */
[----:B------:R-:W-:-:S08]  /*08c0*/  DMUL R26, R18, R14 ;  /* 0x0000000e121a7228 */ /* 0x000fd00000000000 */
[----:B------:R-:W-:-:S08]  /*08d0*/  DFMA R10, R26, -R16, R18 ;  /* 0x800000101a0a722b */ /* 0x000fd00000000012 */
[----:B------:R-:W-:Y:S01]  /*08e0*/  DFMA R26, R14, R10, R26 ;  /* 0x0000000a0e1a722b */ /* 0x000fe2000000001a */
[----:B------:R0:W-:Y:S01]  /*08f0*/  STG.E.64 desc[UR16][R12.64], R8 ;  /* 0x000000080c007986 */ /* 0x0001e2000c101b10 */
[----:B------:R-:W-:-:S08]  /*0900*/  FSETP.GEU.AND P2, PT, |R19|, 6.5827683646048100446e-37, PT ;  /* 0x036000001300780b */ /* 0x000fd00003f4e200 */
[----:B------:R-:W-:-:S05]  /*0910*/  FFMA R5, RZ, R17, R27 ;  /* 0x00000011ff057223 */ /* 0x000fca000000001b */
[----:B------:R-:W-:-:S13]  /*0920*/  FSETP.GT.AND P1, PT, |R5|, 1.469367938527859385e-39, PT ;  /* 0x001000000500780b */ /* 0x000fda0003f24200 */
[----:B0-----:R-:W-:Y:S05]  /*0930*/  @P1 BRA P2, `(.L_x_340) ;  /* 0x0000000000101947 */ /* 0x001fea0001000000 */
[----:B------:R-:W-:Y:S01]  /*0940*/  IMAD.MOV.U32 R22, RZ, RZ, R16 ;  /* 0x000000ffff167224 */ /* 0x000fe200078e0010 */
[----:B------:R-:W-:Y:S01]  /*0950*/  MOV R8, 0x980 ;  /* 0x0000098000087802 */ /* 0x000fe20000000f00 */
[----:B------:R-:W-:-:S07]  /*0960*/  IMAD.MOV.U32 R23, RZ, RZ, R17 ;  /* 0x000000ffff177224 */ /* 0x000fce00078e0011 */
[----:B--2-4-:R-:W-:Y:S05]  /*0970*/  CALL.REL.NOINC `($__internal_10_$__cuda_sm20_div_rn_f64_full) ;  /* 0x0000006c00d07944 */ /* 0x014fea0003c00000 */
.L_x_340:
[----:B--2-4-:R-:W-:Y:S05]  /*0980*/  BSYNC.RECONVERGENT B2 ;  /* 0x0000000000027941 */ /* 0x014fea0003800200 */
.L_x_339:
[----:B------:R-:W-:-:S04]  /*0990*/  IADD3 R8, P1, PT, R0, UR18, RZ ;  /* 0x0000001200087c10 */ /* 0x000fc8000ff3e0ff */
[----:B------:R-:W-:-:S05]  /*09a0*/  IADD3.X R9, PT, PT, R2, UR19, RZ, P1, !PT ;  /* 0x0000001302097c10 */ /* 0x000fca0008ffe4ff */
[----:B------:R-:W2:Y:S02]  /*09b0*/  LDG.E.64 R10, desc[UR16][R8.64] ;  /* 0x00000010080a7981 */ /* 0x000ea4000c1e1b00 */
[----:B--2---:R-:W-:-:S07]  /*09c0*/  DADD R10, R10, R26 ;  /* 0x000000000a0a7229 */ /* 0x004fce000000001a */
[----:B------:R0:W-:Y:S04]  /*09d0*/  STG.E.64 desc[UR16][R8.64], R10 ;  /* 0x0000000a08007986 */ /* 0x0001e8000c101b10 */
.L_x_338:
[----:B--2-4-:R-:W-:Y:S05]  /*09e0*/  BSYNC.RECONVERGENT B1 ;  /* 0x0000000000017941 */ /* 0x014fea0003800200 */
.L_x_337:
[----:B------:R-:W-:Y:S01]  /*09f0*/  IADD3 R0, P2, PT, R40, 0x1, RZ ;  /* 0x0000000128007810 */ /* 0x000fe20007f5e0ff */
[----:B------:R-:W-:Y:S03]  /*0a00*/  BSSY.RECONVERGENT B1, `(.L_x_341) ;  /* 0x000002e000017945 */ /* 0x000fe60003800200 */
[----:B------:R-:W-:Y:S01]  /*0a10*/  ISETP.GE.U32.AND P1, PT, R0, UR24, PT ;  /* 0x0000001800007c0c */ /* 0x000fe2000bf26070 */
[----:B------:R-:W-:-:S05]  /*0a20*/  IMAD.X R0, RZ, RZ, R41, P2 ;  /* 0x000000ffff007224 */ /* 0x000fca00010e0629 */
[----:B------:R-:W-:-:S13]  /*0a30*/  ISETP.GE.U32.OR.EX P1, PT, R0, UR25, P0, P1 ;  /* 0x0000001900007c0c */ /* 0x000fda0008726510 */
[----:B------:R-:W-:Y:S05]  /*0a40*/  @P1 BRA `(.L_x_342) ;  /* 0x0000000000a41947 */ /* 0x000fea0003800000 */
[----:B0-----:R-:W0:Y:S01]  /*0a50*/  LDC.64 R10, c[0x0][0x3d8] ;  /* 0x0000f600ff0a7b82 */ /* 0x001e220000000a00 */
[----:B------:R-:W-:Y:S02]  /*0a60*/  IMAD.U32 R8, RZ, RZ, UR4 ;  /* 0x00000004ff087e24 */ /* 0x000fe4000f8e00ff */
[----:B------:R-:W-:Y:S02]  /*0a70*/  IMAD.U32 R9, RZ, RZ, UR5 ;  /* 0x00000005ff097e24 */ /* 0x000fe4000f8e00ff */
[C---:B0-----:R-:W-:Y:S02]  /*0a80*/  IMAD R0, R10.reuse, UR7, RZ ;  /* 0x000000070a007c24 */ /* 0x041fe4000f8e02ff */
[----:B------:R-:W-:-:S04]  /*0a90*/  IMAD.WIDE.U32 R8, R10, UR6, R8 ;  /* 0x000000060a087c25 */ /* 0x000fc8000f8e0008 */
[----:B------:R-:W-:Y:S02]  /*0aa0*/  IMAD R11, R11, UR6, R0 ;  /* 0x000000060b0b7c24 */ /* 0x000fe4000f8e0200 */
[----:B------:R-:W-:Y:S02]  /*0ab0*/  IMAD.SHL.U32 R0, R8, 0x8, RZ ;  /* 0x0000000808007824 */ /* 0x000fe400078e00ff */
[----:B------:R-:W-:-:S03]  /*0ac0*/  IMAD.IADD R11, R9, 0x1, R11 ;  /* 0x00000001090b7824 */ /* 0x000fc600078e020b */
[----:B------:R-:W-:Y:S02]  /*0ad0*/  IADD3 R14, P1, PT, R0, UR14, RZ ;  /* 0x0000000e000e7c10 */ /* 0x000fe4000ff3e0ff */
[----:B------:R-:W-:Y:S02]  /*0ae0*/  SHF.L.U64.HI R2, R8, 0x3, R11 ;  /* 0x0000000308027819 */ /* 0x000fe4000001020b */
[----:B------:R-:W2:Y:S02]  /*0af0*/  LDG.E.64 R10, desc[UR16][R12.64+0x8] ;  /* 0x000008100c0a7981 */ /* 0x000ea4000c1e1b00 */
[----:B------:R-:W-:-:S05]  /*0b00*/  IADD3.X R15, PT, PT, R2, UR15, RZ, P1, !PT ;  /* 0x0000000f020f7c10 */ /* 0x000fca0008ffe4ff */
[----:B------:R-:W2:Y:S01]  /*0b10*/  LDG.E.64 R8, desc[UR16][R14.64+0x8] ;  /* 0x000008100e087981 */ /* 0x000ea2000c1e1b00 */
        /* <DEDUP_REMOVED lines=8> */
[----:B--2--5:R-:W-:-:S08]  /*0ba0*/  DFMA R8, R34, R8, R10 ;  /* 0x000000082208722b */ /* 0x024fd0000000000a */
        /* <DEDUP_REMOVED lines=12> */
[----:B------:R-:W-:Y:S05]  /*0c70*/  CALL.REL.NOINC `($__internal_10_$__cuda_sm20_div_rn_f64_full) ;  /* 0x0000006c00107944 */ /* 0x000fea0003c00000 */
.L_x_344:
[----:B------:R-:W-:Y:S05]  /*0c80*/  BSYNC.RECONVERGENT B2 ;  /* 0x0000000000027941 */ /* 0x000fea0003800200 */
.L_x_343:
[----:B------:R-:W-:-:S04]  /*0c90*/  IADD3 R8, P1, PT, R0, UR18, RZ ;  /* 0x0000001200087c10 */ /* 0x000fc8000ff3e0ff */
[----:B------:R-:W-:-:S05]  /*0ca0*/  IADD3.X R9, PT, PT, R2, UR19, RZ, P1, !PT ;  /* 0x0000001302097c10 */ /* 0x000fca0008ffe4ff */
[----:B------:R-:W2:Y:S02]  /*0cb0*/  LDG.E.64 R10, desc[UR16][R8.64+0x8] ;  /* 0x00000810080a7981 */ /* 0x000ea4000c1e1b00 */
[----:B--2---:R-:W-:-:S07]  /*0cc0*/  DADD R10, R10, R26 ;  /* 0x000000000a0a7229 */ /* 0x004fce000000001a */
[----:B------:R2:W-:Y:S04]  /*0cd0*/  STG.E.64 desc[UR16][R8.64+0x8], R10 ;  /* 0x0000080a08007986 */ /* 0x0005e8000c101b10 */
.L_x_342:
[----:B------:R-:W-:Y:S05]  /*0ce0*/  BSYNC.RECONVERGENT B1 ;  /* 0x0000000000017941 */ /* 0x000fea0003800200 */
.L_x_341:
[----:B------:R-:W-:Y:S01]  /*0cf0*/  IADD3 R0, P2, PT, R40, 0x2, RZ ;  /* 0x0000000228007810 */ /* 0x000fe20007f5e0ff */
[----:B------:R-:W-:Y:S03]  /*0d00*/  BSSY.RECONVERGENT B1, `(.L_x_345) ;  /* 0x000002e000017945 */ /* 0x000fe60003800200 */
[----:B------:R-:W-:Y:S01]  /*0d10*/  ISETP.GE.U32.AND P1, PT, R0, UR24, PT ;  /* 0x0000001800007c0c */ /* 0x000fe2000bf26070 */
[----:B------:R-:W-:-:S05]  /*0d20*/  IMAD.X R0, RZ, RZ, R41, P2 ;  /* 0x000000ffff007224 */ /* 0x000fca00010e0629 */
[----:B------:R-:W-:-:S13]  /*0d30*/  ISETP.GE.U32.OR.EX P1, PT, R0, UR25, P0, P1 ;  /* 0x0000001900007c0c */ /* 0x000fda0008726510 */
[----:B------:R-:W-:Y:S05]  /*0d40*/  @P1 BRA `(.L_x_346) ;  /* 0x0000000000a41947 */ /* 0x000fea0003800000 */
[----:B0-2---:R-:W0:Y:S01]  /*0d50*/  LDC.64 R10, c[0x0][0x3d8] ;  /* 0x0000f600ff0a7b82 */ /* 0x005e220000000a00 */
[----:B------:R-:W-:Y:S02]  /*0d60*/  IMAD.U32 R8, RZ, RZ, UR4 ;  /* 0x00000004ff087e24 */ /* 0x000fe4000f8e00ff */
[----:B------:R-:W-:Y:S02]  /*0d70*/  IMAD.U32 R9, RZ, RZ, UR5 ;  /* 0x00000005ff097e24 */ /* 0x000fe4000f8e00ff */
[C---:B0-----:R-:W-:Y:S02]  /*0d80*/  IMAD R0, R10.reuse, UR7, RZ ;  /* 0x000000070a007c24 */ /* 0x041fe4000f8e02ff */
[----:B------:R-:W-:-:S04]  /*0d90*/  IMAD.WIDE.U32 R8, R10, UR6, R8 ;  /* 0x000000060a087c25 */ /* 0x000fc8000f8e0008 */
[----:B------:R-:W-:Y:S02]  /*0da0*/  IMAD R11, R11, UR6, R0 ;  /* 0x000000060b0b7c24 */ /* 0x000fe4000f8e0200 */
[----:B------:R-:W-:-:S03]  /*0db0*/  IMAD.SHL.U32 R0, R8, 0x8, RZ ;  /* 0x0000000808007824 */ /* 0x000fc600078e00ff */
[----:B------:R-:W-:Y:S02]  /*0dc0*/  IADD3 R11, PT, PT, R9, R11, RZ ;  /* 0x0000000b090b7210 */ /* 0x000fe40007ffe0ff */
        /* <DEDUP_REMOVED lines=27> */
.L_x_348:
[----:B------:R-:W-:Y:S05]  /*0f80*/  BSYNC.RECONVERGENT B2 ;  /* 0x0000000000027941 */ /* 0x000fea0003800200 */
.L_x_347:
[----:B------:R-:W-:-:S04]  /*0f90*/  IADD3 R8, P1, PT, R0, UR18, RZ ;  /* 0x0000001200087c10 */ /* 0x000fc8000ff3e0ff */
[----:B------:R-:W-:-:S05]  /*0fa0*/  IADD3.X R9, PT, PT, R2, UR19, RZ, P1, !PT ;  /* 0x0000001302097c10 */ /* 0x000fca0008ffe4ff */
[----:B------:R-:W2:Y:S02]  /*0fb0*/  LDG.E.64 R10, desc[UR16][R8.64+0x10] ;  /* 0x00001010080a7981 */ /* 0x000ea4000c1e1b00 */
[----:B--2---:R-:W-:-:S07]  /*0fc0*/  DADD R10, R10, R26 ;  /* 0x000000000a0a7229 */ /* 0x004fce000000001a */
[----:B------:R3:W-:Y:S04]  /*0fd0*/  STG.E.64 desc[UR16][R8.64+0x10], R10 ;  /* 0x0000100a08007986 */ /* 0x0007e8000c101b10 */
.L_x_346:
[----:B------:R-:W-:Y:S05]  /*0fe0*/  BSYNC.RECONVERGENT B1 ;  /* 0x0000000000017941 */ /* 0x000fea0003800200 */
.L_x_345:
[----:B------:R-:W-:Y:S01]  /*0ff0*/  IADD3 R0, P2, PT, R40, 0x3, RZ ;  /* 0x0000000328007810 */ /* 0x000fe20007f5e0ff */
[----:B------:R-:W-:Y:S03]  /*1000*/  BSSY.RECONVERGENT B1, `(.L_x_349) ;  /* 0x000002e000017945 */ /* 0x000fe60003800200 */
[----:B------:R-:W-:Y:S01]  /*1010*/  ISETP.GE.U32.AND P1, PT, R0, UR24, PT ;  /* 0x0000001800007c0c */ /* 0x000fe2000bf26070 */
[----:B------:R-:W-:-:S05]  /*1020*/  IMAD.X R40, RZ, RZ, R41, P2 ;  /* 0x000000ffff287224 */ /* 0x000fca00010e0629 */
[----:B------:R-:W-:-:S13]  /*1030*/  ISETP.GE.U32.OR.EX P0, PT, R40, UR25, P0, P1 ;  /* 0x0000001928007c0c */ /* 0x000fda0008706510 */
[----:B------:R-:W-:Y:S05]  /*1040*/  @P0 BRA `(.L_x_350) ;  /* 0x0000000000a40947 */ /* 0x000fea0003800000 */
[----:B0-23--:R-:W0:Y:S01]  /*1050*/  LDC.64 R10, c[0x0][0x3d8] ;  /* 0x0000f600ff0a7b82 */ /* 0x00de220000000a00 */
        /* <DEDUP_REMOVED lines=34> */
.L_x_352:
[----:B------:R-:W-:Y:S05]  /*1280*/  BSYNC.RECONVERGENT B2 ;  /* 0x0000000000027941 */ /* 0x000fea0003800200 */
.L_x_351:
[----:B------:R-:W-:-:S04]  /*1290*/  IADD3 R8, P0, PT, R0, UR18, RZ ;  /* 0x0000001200087c10 */ /* 0x000fc8000ff1e0ff */
[----:B------:R-:W-:-:S05]  /*12a0*/  IADD3.X R9, PT, PT, R2, UR19, RZ, P0, !PT ;  /* 0x0000001302097c10 */ /* 0x000fca00087fe4ff */
[----:B------:R-:W2:Y:S02]  /*12b0*/  LDG.E.64 R10, desc[UR16][R8.64+0x18] ;  /* 0x00001810080a7981 */ /* 0x000ea4000c1e1b00 */
[----:B--2---:R-:W-:-:S07]  /*12c0*/  DADD R10, R10, R26 ;  /* 0x000000000a0a7229 */ /* 0x004fce000000001a */
[----:B------:R4:W-:Y:S04]  /*12d0*/  STG.E.64 desc[UR16][R8.64+0x18], R10 ;  /* 0x0000180a08007986 */ /* 0x0009e8000c101b10 */
.L_x_350:
[----:B------:R-:W-:Y:S05]  /*12e0*/  BSYNC.RECONVERGENT B1 ;  /* 0x0000000000017941 */ /* 0x000fea0003800200 */
.L_x_349:
[----:B0-234-:R-:W0:Y:S01]  /*12f0*/  LDC.64 R8, c[0x0][0x3d8] ;  /* 0x0000f600ff087b82 */ /* 0x01de220000000a00 */
[----:B------:R-:W-:-:S04]  /*1300*/  UIADD3 UR4, UP0, UPT, UR4, 0x4, URZ ;  /* 0x0000000404047890 */ /* 0x000fc8000ff1e0ff */
[----:B------:R-:W-:Y:S01]  /*1310*/  UIADD3.X UR5, UPT, UPT, URZ, UR5, URZ, UP0, !UPT ;  /* 0x00000005ff057290 */ /* 0x000fe200087fe4ff */
[----:B0-----:R-:W-:-:S04]  /*1320*/  LOP3.LUT R12, R8, 0xfffffffc, RZ, 0xc0, !PT ;  /* 0xfffffffc080c7812 */ /* 0x001fc800078ec0ff */
[----:B------:R-:W-:-:S04]  /*1330*/  ISETP.NE.U32.AND P0, PT, R12, UR4, PT ;  /* 0x000000040c007c0c */ /* 0x000fc8000bf05070 */
[----:B------:R-:W-:-:S13]  /*1340*/  ISETP.NE.AND.EX P0, PT, R9, UR5, PT, P0 ;  /* 0x0000000509007c0c */ /* 0x000fda000bf05300 */
[----:B------:R-:W-:Y:S05]  /*1350*/  @P0 BRA `(.L_x_353) ;  /* 0xfffffff000c40947 */ /* 0x000fea000383ffff */
[----:B------:R-:W0:Y:S02]  /*1360*/  LDC R11, c[0x0][0x3dc] ;  /* 0x0000f700ff0b7b82 */ /* 0x000e240000000800 */
.L_x_336:
[----:B------:R-:W-:-:S04]  /*1370*/  UISETP.NE.U32.AND UP0, UPT, UR10, URZ, UPT ;  /* 0x000000ff0a00728c */ /* 0x000fc8000bf05070 */
[----:B------:R-:W-:-:S09]  /*1380*/  UISETP.NE.AND.EX UP0, UPT, URZ, URZ, UPT, UP0 ;  /* 0x000000ffff00728c */ /* 0x000fd2000bf05300 */
[----:B------:R-:W-:Y:S05]  /*1390*/  BRA.U !UP0, `(.L_x_354) ;  /* 0x0000000908f87547 */ /* 0x000fea000b800000 */
[----:B------:R-:W-:-:S04]  /*13a0*/  UISETP.NE.U32.AND UP0, UPT, UR10, 0x1, UPT ;  /* 0x000000010a00788c */ /* 0x000fc8000bf05070 */
[----:B------:R-:W-:-:S09]  /*13b0*/  UISETP.NE.AND.EX UP0, UPT, URZ, URZ, UPT, UP0 ;  /* 0x000000ffff00728c */ /* 0x000fd2000bf05300 */
[----:B------:R-:W-:Y:S05]  /*13c0*/  BRA.U !UP0, `(.L_x_355) ;  /* 0x0000000508e47547 */ /* 0x000fea000b800000 */
[----:B------:R-:W2:Y:S01]  /*13d0*/  LDCU.128 UR12, c[0x0][0x3b0] ;  /* 0x00007600ff0c77ac */ /* 0x000ea20008000c00 */
[----:B------:R-:W-:Y:S01]  /*13e0*/  IADD3 R40, P2, PT, R6, R12, RZ ;  /* 0x0000000c06287210 */ /* 0x000fe20007f5e0ff */
[----:B------:R-:W-:Y:S04]  /*13f0*/  BSSY.RECONVERGENT B1, `(.L_x_356) ;  /* 0x0000037000017945 */ /* 0x000fe80003800200 */
[----:B0-----:R-:W-:Y:S01]  /*1400*/  IMAD.X R41, R7, 0x1, R11, P2 ;  /* 0x0000000107297824 */ /* 0x001fe200010e060b */
[----:B--2---:R-:W-:Y:S02]  /*1410*/  ISETP.GE.U32.AND P0, PT, R4, UR12, PT ;  /* 0x0000000c04007c0c */ /* 0x004fe4000bf06070 */
[----:B------:R-:W-:Y:S02]  /*1420*/  ISETP.GE.U32.AND P1, PT, R40, UR14, PT ;  /* 0x0000000e28007c0c */ /* 0x000fe4000bf26070 */
[----:B------:R-:W-:-:S04]  /*1430*/  ISETP.GE.U32.AND.EX P0, PT, R3, UR13, PT, P0 ;  /* 0x0000000d03007c0c */ /* 0x000fc8000bf06100 */
[----:B------:R-:W-:-:S13]  /*1440*/  ISETP.GE.U32.OR.EX P1, PT, R41, UR15, P0, P1 ;  /* 0x0000000f29007c0c */ /* 0x000fda0008726510 */
[----:B------:R-:W-:Y:S05]  /*1450*/  @P1 BRA `(.L_x_357) ;  /* 0x0000000000c01947 */ /* 0x000fea0003800000 */
[----:B------:R-:W0:Y:S01]  /*1460*/  LDCU.64 UR12, c[0x0][0x398] ;  /* 0x00007300ff0c77ac */ /* 0x000e220008000a00 */
[C---:B------:R-:W-:Y:S02]  /*1470*/  IMAD R0, R8.reuse, UR7, RZ ;  /* 0x0000000708007c24 */ /* 0x040fe4000f8e02ff */
[----:B------:R-:W-:Y:S01]  /*1480*/  IMAD.MOV.U32 R10, RZ, RZ, R12 ;  /* 0x000000ffff0a7224 */ /* 0x000fe200078e000c */
[----:B------:R-:W2:Y:S01]  /*1490*/  LDCU.64 UR4, c[0x0][0x3a0] ;  /* 0x00007400ff0477ac */ /* 0x000ea20008000a00 */
[----:B------:R-:W-:Y:S02]  /*14a0*/  IMAD R5, R9, UR6, R0 ;  /* 0x0000000609057c24 */ /* 0x000fe4000f8e0200 */
[----:B------:R-:W-:-:S04]  /*14b0*/  IMAD.WIDE.U32 R8, R8, UR6, R10 ;  /* 0x0000000608087c25 */ /* 0x000fc8000f8e000a */
[----:B------:R-:W-:Y:S02]  /*14c0*/  IMAD R13, R3, UR14, RZ ;  /* 0x0000000e030d7c24 */ /* 0x000fe4000f8e02ff */
[----:B------:R-:W-:Y:S02]  /*14d0*/  IMAD.IADD R5, R5, 0x1, R9 ;  /* 0x0000000105057824 */ /* 0x000fe400078e0209 */
[----:B------:R-:W-:-:S03]  /*14e0*/  IMAD.WIDE.U32 R14, R4, UR14, R40 ;  /* 0x0000000e040e7c25 */ /* 0x000fc6000f8e0028 */
[----:B------:R-:W-:Y:S01]  /*14f0*/  SHF.L.U64.HI R2, R8, 0x3, R5 ;  /* 0x0000000308027819 */ /* 0x000fe20000010205 */
[----:B------:R-:W-:Y:S02]  /*1500*/  IMAD R13, R4, UR15, R13 ;  /* 0x0000000f040d7c24 */ /* 0x000fe4000f8e020d */
[----:B------:R-:W-:Y:S01]  /*1510*/  IMAD.SHL.U32 R0, R8, 0x8, RZ ;  /* 0x0000000808007824 */ /* 0x000fe200078e00ff */
[----:B0-----:R-:W-:Y:S01]  /*1520*/  LEA R8, P2, R14, UR12, 0x3 ;  /* 0x0000000c0e087c11 */ /* 0x001fe2000f8418ff */
[----:B------:R-:W-:-:S03]  /*1530*/  IMAD.IADD R5, R13, 0x1, R15 ;  /* 0x000000010d057824 */ /* 0x000fc600078e020f */
[----:B--2---:R-:W-:Y:S02]  /*1540*/  IADD3 R20, P1, PT, R0, UR4, RZ ;  /* 0x0000000400147c10 */ /* 0x004fe4000ff3e0ff */
[----:B------:R-:W-:Y:S02]  /*1550*/  LEA.HI.X R9, R14, UR13, R5, 0x3, P2 ;  /* 0x0000000d0e097c11 */ /* 0x000fe400090f1c05 */
[----:B------:R-:W-:-:S03]  /*1560*/  IADD3.X R21, PT, PT, R2, UR5, RZ, P1, !PT ;  /* 0x0000000502157c10 */ /* 0x000fc60008ffe4ff */
[----:B------:R-:W2:Y:S04]  /*1570*/  LDG.E.64 R14, desc[UR16][R8.64] ;  /* 0x00000010080e7981 */ /* 0x000ea8000c1e1b00 */
[----:B------:R-:W2:Y:S01]  /*1580*/  LDG.E.64 R18, desc[UR16][R20.64] ;  /* 0x0000001014127981 */ /* 0x000ea2000c1e1b00 */
[----:B-1----:R-:W0:Y:S01]  /*1590*/  MUFU.RCP64H R23, R17 ;  /* 0x0000001100177308 */ /* 0x002e220000001800 */
[----:B------:R-:W-:Y:S01]  /*15a0*/  IMAD.MOV.U32 R22, RZ, RZ, 0x1 ;  /* 0x00000001ff167424 */ /* 0x000fe200078e00ff */
[----:B------:R-:W-:Y:S05]  /*15b0*/  BSSY.RECONVERGENT B2, `(.L_x_358) ;  /* 0x0000014000027945 */ /* 0x000fea0003800200 */
[----:B0-----:R-:W-:-:S08]  /*15c0*/  DFMA R24, R22, -R16, 1 ;  /* 0x3ff000001618742b */ /* 0x001fd00000000810 */
[----:B------:R-:W-:-:S08]  /*15d0*/  DFMA R24, R24, R24, R24 ;  /* 0x000000181818722b */ /* 0x000fd00000000018 */
[----:B------:R-:W-:-:S08]  /*15e0*/  DFMA R24, R22, R24, R22 ;  /* 0x000000181618722b */ /* 0x000fd00000000016 */
[----:B------:R-:W-:-:S08]  /*15f0*/  DFMA R22, R24, -R16, 1 ;  /* 0x3ff000001816742b */ /* 0x000fd00000000810 */
[----:B------:R-:W-:Y:S02]  /*1600*/  DFMA R22, R24, R22, R24 ;  /* 0x000000161816722b */ /* 0x000fe40000000018 */
[----:B--2--5:R-:W-:-:S07]  /*1610*/  DFMA R14, R34, R18, R14 ;  /* 0x00000012220e722b */ /* 0x024fce000000000e */
[----:B------:R0:W-:Y:S01]  /*1620*/  STG.E.64 desc[UR16][R8.64], R14 ;  /* 0x0000000e08007986 */ /* 0x0001e2000c101b10 */
[----:B------:R-:W-:-:S08]  /*1630*/  DMUL R18, R34, R14 ;  /* 0x0000000e22127228 */ /* 0x000fd00000000000 */
[----:B------:R-:W-:Y:S02]  /*1640*/  DMUL R26, R22, R18 ;  /* 0x00000012161a7228 */ /* 0x000fe40000000000 */
[----:B------:R-:W-:-:S06]  /*1650*/  FSETP.GEU.AND P2, PT, |R19|, 6.5827683646048100446e-37, PT ;  /* 0x036000001300780b */ /* 0x000fcc0003f4e200 */
[----:B------:R-:W-:-:S08]  /*1660*/  DFMA R20, R26, -R16, R18 ;  /* 0x800000101a14722b */ /* 0x000fd00000000012 */
[----:B------:R-:W-:-:S10]  /*1670*/  DFMA R26, R22, R20, R26 ;  /* 0x00000014161a722b */ /* 0x000fd4000000001a */
[----:B------:R-:W-:-:S05]  /*1680*/  FFMA R5, RZ, R17, R27 ;  /* 0x00000011ff057223 */ /* 0x000fca000000001b */
[----:B------:R-:W-:-:S13]  /*1690*/  FSETP.GT.AND P1, PT, |R5|, 1.469367938527859385e-39, PT ;  /* 0x001000000500780b */ /* 0x000fda0003f24200 */
[----:B0-----:R-:W-:Y:S05]  /*16a0*/  @P1 BRA P2, `(.L_x_359) ;  /* 0x0000000000101947 */ /* 0x001fea0001000000 */
[----:B------:R-:W-:Y:S01]  /*16b0*/  IMAD.MOV.U32 R22, RZ, RZ, R16 ;  /* 0x000000ffff167224 */ /* 0x000fe200078e0010 */
[----:B------:R-:W-:Y:S01]  /*16c0*/  MOV R8, 0x16f0 ;  /* 0x000016f000087802 */ /* 0x000fe20000000f00 */
[----:B------:R-:W-:-:S07]  /*16d0*/  IMAD.MOV.U32 R23, RZ, RZ, R17 ;  /* 0x000000ffff177224 */ /* 0x000fce00078e0011 */
[----:B------:R-:W-:Y:S05]  /*16e0*/  CALL.REL.NOINC `($__internal_10_$__cuda_sm20_div_rn_f64_full) ;  /* 0x0000006000747944 */ /* 0x000fea0003c00000 */
.L_x_359:
[----:B------:R-:W-:Y:S05]  /*16f0*/  BSYNC.RECONVERGENT B2 ;  /* 0x0000000000027941 */ /* 0x000fea0003800200 */
.L_x_358:
[----:B------:R-:W0:Y:S02]  /*1700*/  LDCU.64 UR4, c[0x0][0x3a8] ;  /* 0x00007500ff0477ac */ /* 0x000e240008000a00 */
[----:B0-----:R-:W-:-:S04]  /*1710*/  IADD3 R8, P1, PT, R0, UR4, RZ ;  /* 0x0000000400087c10 */ /* 0x001fc8000ff3e0ff */
[----:B------:R-:W-:-:S05]  /*1720*/  IADD3.X R9, PT, PT, R2, UR5, RZ, P1, !PT ;  /* 0x0000000502097c10 */ /* 0x000fca0008ffe4ff */
[----:B------:R-:W2:Y:S02]  /*1730*/  LDG.E.64 R14, desc[UR16][R8.64] ;  /* 0x00000010080e7981 */ /* 0x000ea4000c1e1b00 */
[----:B--2---:R-:W-:-:S07]  /*1740*/  DADD R14, R14, R26 ;  /* 0x000000000e0e7229 */ /* 0x004fce000000001a */
[----:B------:R0:W-:Y:S04]  /*1750*/  STG.E.64 desc[UR16][R8.64], R14 ;  /* 0x0000000e08007986 */ /* 0x0001e8000c101b10 */
.L_x_357:
[----:B------:R-:W-:Y:S05]  /*1760*/  BSYNC.RECONVERGENT B1 ;  /* 0x0000000000017941 */ /* 0x000fea0003800200 */
.L_x_356:
[----:B------:R-:W2:Y:S01]  /*1770*/  LDCU.64 UR4, c[0x0][0x3b8] ;  /* 0x00007700ff0477ac */ /* 0x000ea20008000a00 */
[----:B------:R-:W-:Y:S01]  /*1780*/  IADD3 R0, P2, PT, R40, 0x1, RZ ;  /* 0x0000000128007810 */ /* 0x000fe20007f5e0ff */
[----:B------:R-:W-:Y:S04]  /*1790*/  BSSY.RECONVERGENT B1, `(.L_x_360) ;  /* 0x000003a000017945 */ /* 0x000fe80003800200 */
[----:B------:R-:W-:Y:S01]  /*17a0*/  IMAD.X R40, RZ, RZ, R41, P2 ;  /* 0x000000ffff287224 */ /* 0x000fe200010e0629 */
[----:B--2---:R-:W-:-:S04]  /*17b0*/  ISETP.GE.U32.AND P1, PT, R0, UR4, PT ;  /* 0x0000000400007c0c */ /* 0x004fc8000bf26070 */
[----:B------:R-:W-:-:S13]  /*17c0*/  ISETP.GE.U32.OR.EX P0, PT, R40, UR5, P0, P1 ;  /* 0x0000000528007c0c */ /* 0x000fda0008706510 */
[----:B------:R-:W-:Y:S05]  /*17d0*/  @P0 BRA `(.L_x_361) ;  /* 0x0000000000d40947 */ /* 0x000fea0003800000 */
[----:B------:R-:W2:Y:S01]  /*17e0*/  LDC.64 R18, c[0x0][0x3d8] ;  /* 0x0000f600ff127b82 */ /* 0x000ea20000000a00 */
[----:B------:R-:W3:Y:S01]  /*17f0*/  LDCU.64 UR14, c[0x0][0x398] ;  /* 0x00007300ff0e77ac */ /* 0x000ee20008000a00 */
[-C--:B------:R-:W-:Y:S01]  /*1800*/  MOV R10, R12.reuse ;  /* 0x0000000c000a7202 */ /* 0x080fe20000000f00 */
[----:B------:R-:W-:Y:S01]  /*1810*/  IMAD R5, R3, UR4, RZ ;  /* 0x0000000403057c24 */ /* 0x000fe2000f8e02ff */
[----:B0-----:R-:W-:Y:S01]  /*1820*/  IADD3 R14, P0, PT, R6, R12, RZ ;  /* 0x0000000c060e7210 */ /* 0x001fe20007f1e0ff */
[----:B------:R-:W0:Y:S02]  /*1830*/  LDCU.64 UR12, c[0x0][0x3a0] ;  /* 0x00007400ff0c77ac */ /* 0x000e240008000a00 */
[C---:B------:R-:W-:Y:S02]  /*1840*/  IMAD R5, R4.reuse, UR5, R5 ;  /* 0x0000000504057c24 */ /* 0x040fe4000f8e0205 */
[----:B------:R-:W-:Y:S02]  /*1850*/  IMAD.X R15, R7, 0x1, R11, P0 ;  /* 0x00000001070f7824 */ /* 0x000fe400000e060b */
[----:B------:R-:W-:-:S04]  /*1860*/  IMAD.WIDE.U32 R14, R4, UR4, R14 ;  /* 0x00000004040e7c25 */ /* 0x000fc8000f8e000e */
[----:B------:R-:W-:Y:S02]  /*1870*/  IMAD.IADD R5, R5, 0x1, R15 ;  /* 0x0000000105057824 */ /* 0x000fe400078e020f */
[C---:B--2---:R-:W-:Y:S02]  /*1880*/  IMAD R0, R18.reuse, UR7, RZ ;  /* 0x0000000712007c24 */ /* 0x044fe4000f8e02ff */
[----:B------:R-:W-:-:S04]  /*1890*/  IMAD.WIDE.U32 R8, R18, UR6, R10 ;  /* 0x0000000612087c25 */ /* 0x000fc8000f8e000a */
[----:B------:R-:W-:Y:S02]  /*18a0*/  IMAD R19, R19, UR6, R0 ;  /* 0x0000000613137c24 */ /* 0x000fe4000f8e0200 */
[----:B------:R-:W-:Y:S02]  /*18b0*/  IMAD.SHL.U32 R0, R8, 0x8, RZ ;  /* 0x0000000808007824 */ /* 0x000fe400078e00ff */
[----:B------:R-:W-:-:S03]  /*18c0*/  IMAD.IADD R19, R19, 0x1, R9 ;  /* 0x0000000113137824 */ /* 0x000fc600078e0209 */
[----:B0-----:R-:W-:Y:S02]  /*18d0*/  IADD3 R20, P0, PT, R0, UR12, RZ ;  /* 0x0000000c00147c10 */ /* 0x001fe4000ff1e0ff */
[----:B------:R-:W-:Y:S02]  /*18e0*/  SHF.L.U64.HI R2, R8, 0x3, R19 ;  /* 0x0000000308027819 */ /* 0x000fe40000010213 */
[----:B---3--:R-:W-:Y:S02]  /*18f0*/  LEA R8, P1, R14, UR14, 0x3 ;  /* 0x0000000e0e087c11 */ /* 0x008fe4000f8218ff */
[----:B------:R-:W-:Y:S02]  /*1900*/  IADD3.X R21, PT, PT, R2, UR13, RZ, P0, !PT ;  /* 0x0000000d02157c10 */ /* 0x000fe400087fe4ff */
[----:B------:R-:W-:-:S03]  /*1910*/  LEA.HI.X R9, R14, UR15, R5, 0x3, P1 ;  /* 0x0000000f0e097c11 */ /* 0x000fc600088f1c05 */
[----:B------:R-:W2:Y:S04]  /*1920*/  LDG.E.64 R14, desc[UR16][R20.64+0x8] ;  /* 0x00000810140e7981 */ /* 0x000ea8000c1e1b00 */
        /* <DEDUP_REMOVED lines=21> */
[----:B------:R-:W-:Y:S02]  /*1a80*/  IMAD.MOV.U32 R19, RZ, RZ, R23 ;  /* 0x000000ffff137224 */ /* 0x000fe400078e0017 */
[----:B------:R-:W-:Y:S02]  /*1a90*/  IMAD.MOV.U32 R22, RZ, RZ, R16 ;  /* 0x000000ffff167224 */ /* 0x000fe400078e0010 */
[----:B------:R-:W-:-:S07]  /*1aa0*/  IMAD.MOV.U32 R23, RZ, RZ, R17 ;  /* 0x000000ffff177224 */ /* 0x000fce00078e0011 */
[----:B------:R-:W-:Y:S05]  /*1ab0*/  CALL.REL.NOINC `($__internal_10_$__cuda_sm20_div_rn_f64_full) ;  /* 0x0000005c00807944 */ /* 0x000fea0003c00000 */
.L_x_363:
[----:B------:R-:W-:Y:S05]  /*1ac0*/  BSYNC.RECONVERGENT B2 ;  /* 0x0000000000027941 */ /* 0x000fea0003800200 */
.L_x_362:
[----:B------:R-:W0:Y:S02]  /*1ad0*/  LDCU.64 UR12, c[0x0][0x3a8] ;  /* 0x00007500ff0c77ac */ /* 0x000e240008000a00 */
[----:B0-----:R-:W-:-:S04]  /*1ae0*/  IADD3 R8, P0, PT, R0, UR12, RZ ;  /* 0x0000000c00087c10 */ /* 0x001fc8000ff1e0ff */
[----:B------:R-:W-:-:S05]  /*1af0*/  IADD3.X R9, PT, PT, R2, UR13, RZ, P0, !PT ;  /* 0x0000000d02097c10 */ /* 0x000fca00087fe4ff */
[----:B------:R-:W2:Y:S02]  /*1b00*/  LDG.E.64 R14, desc[UR16][R8.64+0x8] ;  /* 0x00000810080e7981 */ /* 0x000ea4000c1e1b00 */
[----:B--2---:R-:W-:-:S07]  /*1b10*/  DADD R14, R14, R26 ;  /* 0x000000000e0e7229 */ /* 0x004fce000000001a */
[----:B------:R2:W-:Y:S04]  /*1b20*/  STG.E.64 desc[UR16][R8.64+0x8], R14 ;  /* 0x0000080e08007986 */ /* 0x0005e8000c101b10 */
.L_x_361:
[----:B------:R-:W-:Y:S05]  /*1b30*/  BSYNC.RECONVERGENT B1 ;  /* 0x0000000000017941 */ /* 0x000fea0003800200 */
.L_x_360:
[----:B------:R-:W-:-:S05]  /*1b40*/  IADD3 R12, P0, PT, R12, 0x2, RZ ;  /* 0x000000020c0c7810 */ /* 0x000fca0007f1e0ff */
[----:B------:R-:W-:-:S08]  /*1b50*/  IMAD.X R11, RZ, RZ, R11, P0 ;  /* 0x000000ffff0b7224 */ /* 0x000fd000000e060b */
.L_x_355:
[----:B------:R-:W3:Y:S02]  /*1b60*/  LDC R5, c[0x0][0x3d8] ;  /* 0x0000f600ff057b82 */ /* 0x000ee40000000800 */
[----:B---3--:R-:W-:-:S04]  /*1b70*/  LOP3.LUT R0, R5, 0x1, RZ, 0xc0, !PT ;  /* 0x0000000105007812 */ /* 0x008fc800078ec0ff */
[----:B------:R-:W-:-:S04]  /*1b80*/  ISETP.NE.U32.AND P0, PT, R0, 0x1, PT ;  /* 0x000000010000780c */ /* 0x000fc80003f05070 */
[----:B------:R-:W-:-:S13]  /*1b90*/  ISETP.NE.U32.AND.EX P0, PT, RZ, RZ, PT, P0 ;  /* 0x000000ffff00720c */ /* 0x000fda0003f05100 */
[----:B------:R-:W-:Y:S05]  /*1ba0*/  @P0 BRA `(.L_x_354) ;  /* 0x0000000000f40947 */ /* 0x000fea0003800000 */
[----:B------:R-:W3:Y:S01]  /*1bb0*/  LDCU.128 UR12, c[0x0][0x3b0] ;  /* 0x00007600ff0c77ac */ /* 0x000ee20008000c00 */
[----:B0-2---:R-:W-:Y:S01]  /*1bc0*/  IADD3 R8, P1, PT, R6, R12, RZ ;  /* 0x0000000c06087210 */ /* 0x005fe20007f3e0ff */
[----:B------:R-:W-:Y:S04]  /*1bd0*/  BSSY.RECONVERGENT B1, `(.L_x_354) ;  /* 0x000003a000017945 */ /* 0x000fe80003800200 */
[----:B------:R-:W-:Y:S01]  /*1be0*/  IMAD.X R9, R7, 0x1, R11, P1 ;  /* 0x0000000107097824 */ /* 0x000fe200008e060b */
[----:B---3--:R-:W-:Y:S02]  /*1bf0*/  ISETP.GE.U32.AND P0, PT, R8, UR14, PT ;  /* 0x0000000e08007c0c */ /* 0x008fe4000bf06070 */
[----:B------:R-:W-:Y:S02]  /*1c00*/  ISETP.GE.U32.AND P1, PT, R4, UR12, PT ;  /* 0x0000000c04007c0c */ /* 0x000fe4000bf26070 */
[----:B------:R-:W-:-:S04]  /*1c10*/  ISETP.GE.U32.AND.EX P0, PT, R9, UR15, PT, P0 ;  /* 0x0000000f09007c0c */ /* 0x000fc8000bf06100 */
[----:B------:R-:W-:-:S13]  /*1c20*/  ISETP.GE.U32.OR.EX P0, PT, R3, UR13, P0, P1 ;  /* 0x0000000d03007c0c */ /* 0x000fda0008706510 */
[----:B------:R-:W-:Y:S05]  /*1c30*/  @P0 BRA `(.L_x_364) ;  /* 0x0000000000cc0947 */ /* 0x000fea0003800000 */
[----:B------:R-:W0:Y:S01]  /*1c40*/  LDC R15, c[0x0][0x3dc] ;  /* 0x0000f700ff0f7b82 */ /* 0x000e220000000800 */
[----:B------:R-:W-:Y:S01]  /*1c50*/  IADD3 R19, P0, PT, R38, UR6, RZ ;  /* 0x0000000626137c10 */ /* 0x000fe2000ff1e0ff */
[----:B------:R-:W2:Y:S01]  /*1c60*/  LDCU.64 UR12, c[0x0][0x398] ;  /* 0x00007300ff0c77ac */ /* 0x000ea20008000a00 */
[----:B------:R-:W-:Y:S02]  /*1c70*/  IMAD R0, R5, UR7, RZ ;  /* 0x0000000705007c24 */ /* 0x000fe4000f8e02ff */
[----:B------:R-:W-:Y:S01]  /*1c80*/  IADD3.X R4, PT, PT, R39, UR7, RZ, P0, !PT ;  /* 0x0000000727047c10 */ /* 0x000fe200087fe4ff */
[----:B------:R-:W3:Y:S01]  /*1c90*/  LDCU.64 UR4, c[0x0][0x3a0] ;  /* 0x00007400ff0477ac */ /* 0x000ee20008000a00 */
[----:B------:R-:W-:Y:S02]  /*1ca0*/  IMAD.MOV.U32 R13, RZ, RZ, R11 ;  /* 0x000000ffff0d7224 */ /* 0x000fe400078e000b */
[----:B------:R-:W-:-:S04]  /*1cb0*/  IMAD.WIDE.U32 R8, R19, UR14, R8 ;  /* 0x0000000e13087c25 */ /* 0x000fc8000f8e0008 */
[----:B------:R-:W-:-:S04]  /*1cc0*/  IMAD.WIDE.U32 R2, R5, UR6, R12 ;  /* 0x0000000605027c25 */ /* 0x000fc8000f8e000c */
[----:B0-----:R-:W-:Y:S02]  /*1cd0*/  IMAD R15, R15, UR6, R0 ;  /* 0x000000060f0f7c24 */ /* 0x001fe4000f8e0200 */
[----:B------:R-:W-:Y:S01]  /*1ce0*/  IMAD R0, R4, UR14, RZ ;  /* 0x0000000e04007c24 */ /* 0x000fe2000f8e02ff */
[----:B--2---:R-:W-:Y:S01]  /*1cf0*/  LEA R4, P1, R8, UR12, 0x3 ;  /* 0x0000000c08047c11 */ /* 0x004fe2000f8218ff */
[----:B------:R-:W-:Y:S02]  /*1d00*/  IMAD.IADD R3, R15, 0x1, R3 ;  /* 0x000000010f037824 */ /* 0x000fe400078e0203 */
[----:B------:R-:W-:Y:S02]  /*1d10*/  IMAD R5, R19, UR15, R0 ;  /* 0x0000000f13057c24 */ /* 0x000fe4000f8e0200 */
[C---:B------:R-:W-:Y:S01]  /*1d20*/  IMAD.SHL.U32 R0, R2.reuse, 0x8, RZ ;  /* 0x0000000802007824 */ /* 0x040fe200078e00ff */
[----:B------:R-:W-:Y:S01]  /*1d30*/  SHF.L.U64.HI R2, R2, 0x3, R3 ;  /* 0x0000000302027819 */ /* 0x000fe20000010203 */
[----:B------:R-:W-:-:S03]  /*1d40*/  IMAD.IADD R3, R9, 0x1, R5 ;  /* 0x0000000109037824 */ /* 0x000fc600078e0205 */
[----:B---3--:R-:W-:Y:S02]  /*1d50*/  IADD3 R12, P0, PT, R0, UR4, RZ ;  /* 0x00000004000c7c10 */ /* 0x008fe4000ff1e0ff */
[----:B------:R-:W-:Y:S02]  /*1d60*/  LEA.HI.X R5, R8, UR13, R3, 0x3, P1 ;  /* 0x0000000d08057c11 */ /* 0x000fe400088f1c03 */
[----:B------:R-:W-:-:S03]  /*1d70*/  IADD3.X R13, PT, PT, R2, UR5, RZ, P0, !PT ;  /* 0x00000005020d7c10 */ /* 0x000fc600087fe4ff */
        /* <DEDUP_REMOVED lines=24> */
.L_x_366:
[----:B------:R-:W-:Y:S05]  /*1f00*/  BSYNC.RECONVERGENT B2 ;  /* 0x0000000000027941 */ /* 0x000fea0003800200 */
.L_x_365:
[----:B------:R-:W0:Y:S02]  /*1f10*/  LDCU.64 UR4, c[0x0][0x3a8] ;  /* 0x00007500ff0477ac */ /* 0x000e240008000a00 */
[----:B0-----:R-:W-:-:S04]  /*1f20*/  IADD3 R4, P0, PT, R0, UR4, RZ ;  /* 0x0000000400047c10 */ /* 0x001fc8000ff1e0ff */
[----:B------:R-:W-:-:S05]  /*1f30*/  IADD3.X R5, PT, PT, R2, UR5, RZ, P0, !PT ;  /* 0x0000000502057c10 */ /* 0x000fca00087fe4ff */
[----:B------:R-:W2:Y:S02]  /*1f40*/  LDG.E.64 R2, desc[UR16][R4.64] ;  /* 0x0000001004027981 */ /* 0x000ea4000c1e1b00 */
[----:B--2---:R-:W-:-:S07]  /*1f50*/  DADD R2, R2, R26 ;  /* 0x0000000002027229 */ /* 0x004fce000000001a */
[----:B------:R0:W-:Y:S04]  /*1f60*/  STG.E.64 desc[UR16][R4.64], R2 ;  /* 0x0000000204007986 */ /* 0x0001e8000c101b10 */
.L_x_364:
[----:B------:R-:W-:Y:S05]  /*1f70*/  BSYNC.RECONVERGENT B1 ;  /* 0x0000000000017941 */ /* 0x000fea0003800200 */
.L_x_354:
[----:B------:R-:W3:Y:S01]  /*1f80*/  LDCU.64 UR4, c[0x0][0x3d0] ;  /* 0x00007a00ff0477ac */ /* 0x000ee20008000a00 */
[----:B------:R-:W-:-:S04]  /*1f90*/  UIADD3 UR6, UP0, UPT, UR6, 0x1, URZ ;  /* 0x0000000106067890 */ /* 0x000fc8000ff1e0ff */
[----:B------:R-:W-:Y:S02]  /*1fa0*/  UIADD3.X UR7, UPT, UPT, URZ, UR7, URZ, UP0, !UPT ;  /* 0x00000007ff077290 */ /* 0x000fe400087fe4ff */
[----:B---3--:R-:W-:-:S04]  /*1fb0*/  UISETP.NE.U32.AND UP0, UPT, UR6, UR4, UPT ;  /* 0x000000040600728c */ /* 0x008fc8000bf05070 */
[----:B------:R-:W-:-:S09]  /*1fc0*/  UISETP.NE.AND.EX UP0, UPT, UR7, UR5, UPT, UP0 ;  /* 0x000000050700728c */ /* 0x000fd2000bf05300 */
[----:B------:R-:W-:Y:S05]  /*1fd0*/  BRA.U UP0, `(.L_x_367) ;  /* 0xffffffe500607547 */ /* 0x000fea000b83ffff */
[----:B------:R-:W3:Y:S01]  /*1fe0*/  LDCU UR4, c[0x0][0x3cc] ;  /* 0x00007980ff0477ac */ /* 0x000ee20008000800 */
[----:B------:R-:W-:Y:S01]  /*1ff0*/  IADD3 R12, P0, PT, R36, 0x100, RZ ;  /* 0x00000100240c7810 */ /* 0x000fe20007f1e0ff */
[----:B------:R-:W-:Y:S04]  /*2000*/  BSSY.RECONVERGENT B0, `(.L_x_368) ;  /* 0x0000028000007945 */ /* 0x000fe80003800200 */
[----:B------:R-:W-:-:S05]  /*2010*/  IMAD.X R13, RZ, RZ, R37, P0 ;  /* 0x000000ffff0d7224 */ /* 0x000fca00000e0625 */
[----:B---3--:R-:W-:-:S04]  /*2020*/  LOP3.LUT R0, R13, UR4, RZ, 0xfc, !PT ;  /* 0x000000040d007c12 */ /* 0x008fc8000f8efcff */
[----:B------:R-:W-:-:S13]  /*2030*/  ISETP.NE.U32.AND P0, PT, R0, RZ, PT ;  /* 0x000000ff0000720c */ /* 0x000fda0003f05070 */
[----:B------:R-:W-:Y:S05]  /*2040*/  @P0 BRA `(.L_x_369) ;  /* 0x0000000000600947 */ /* 0x000fea0003800000 */
[----:B------:R-:W0:Y:S01]  /*2050*/  LDCU UR4, c[0x0][0x3c8] ;  /* 0x00007900ff0477ac */ /* 0x000e220008000800 */
[----:B------:R-:W-:Y:S02]  /*2060*/  IMAD.MOV.U32 R6, RZ, RZ, RZ ;  /* 0x000000ffff067224 */ /* 0x000fe400078e00ff */
[----:B-----5:R-:W-:Y:S01]  /*2070*/  IMAD.MOV.U32 R35, RZ, RZ, RZ ;  /* 0x000000ffff237224 */ /* 0x020fe200078e00ff */
[----:B0-----:R-:W0:Y:S01]  /*2080*/  I2F.U32.RP R4, UR4 ;  /* 0x0000000400047d06 */ /* 0x001e220008209000 */
[----:B------:R-:W-:-:S07]  /*2090*/  ISETP.NE.U32.AND P2, PT, RZ, UR4, PT ;  /* 0x00000004ff007c0c */ /* 0x000fce000bf45070 */
[----:B0-----:R-:W0:Y:S02]  /*20a0*/  MUFU.RCP R4, R4 ;  /* 0x0000000400047308 */ /* 0x001e240000001000 */
[----:B0-----:R-:W-:-:S06]  /*20b0*/  VIADD R2, R4, 0xffffffe ;  /* 0x0ffffffe04027836 */ /* 0x001fcc0000000000 */
[----:B------:R0:W3:Y:S02]  /*20c0*/  F2I.FTZ.U32.TRUNC.NTZ R3, R2 ;  /* 0x0000000200037305 */ /* 0x0000e4000021f000 */
[----:B0-----:R-:W-:Y:S01]  /*20d0*/  MOV R2, RZ ;  /* 0x000000ff00027202 */ /* 0x001fe20000000f00 */
[----:B---3--:R-:W-:-:S04]  /*20e0*/  IMAD.MOV R5, RZ, RZ, -R3 ;  /* 0x000000ffff057224 */ /* 0x008fc800078e0a03 */
        /* <DEDUP_REMOVED lines=14> */
.L_x_369:
[----:B0-----:R-:W-:Y:S01]  /*21d0*/  IMAD.MOV.U32 R2, RZ, RZ, R12 ;  /* 0x000000ffff027224 */ /* 0x001fe200078e000c */
[----:B------:R-:W-:Y:S01]  /*21e0*/  MOV R0, 0x2210 ;  /* 0x0000221000007802 */ /* 0x000fe20000000f00 */
[----:B------:R-:W-:-:S07]  /*21f0*/  IMAD.MOV.U32 R3, RZ, RZ, R13 ;  /* 0x000000ffff037224 */ /* 0x000fce00078e000d */
[----:B-12--5:R-:W-:Y:S05]  /*2200*/  CALL.REL.NOINC `($__internal_11_$__cuda_sm20_div_u64) ;  /* 0x0000005c00147944 */ /* 0x026fea0003c00000 */
[----:B------:R-:W0:Y:S01]  /*2210*/  LDCU.64 UR4, c[0x0][0x3c8] ;  /* 0x00007900ff0477ac */ /* 0x000e220008000a00 */
[----:B------:R-:W-:-:S05]  /*2220*/  IADD3 R3, P0, PT, RZ, -R34, RZ ;  /* 0x80000022ff037210 */ /* 0x000fca0007f1e0ff */
[----:B------:R-:W-:-:S04]  /*2230*/  IMAD.X R0, RZ, RZ, ~R35, P0 ;  /* 0x000000ffff007224 */ /* 0x000fc800000e0e23 */
[----:B0-----:R-:W-:Y:S02]  /*2240*/  IMAD R0, R0, UR4, RZ ;  /* 0x0000000400007c24 */ /* 0x001fe4000f8e02ff */
[----:B------:R-:W-:-:S04]  /*2250*/  IMAD.WIDE.U32 R12, R3, UR4, R12 ;  /* 0x00000004030c7c25 */ /* 0x000fc8000f8e000c */
[----:B------:R-:W-:-:S04]  /*2260*/  IMAD R3, R3, UR5, R0 ;  /* 0x0000000503037c24 */ /* 0x000fc8000f8e0200 */
[----:B------:R-:W-:-:S07]  /*2270*/  IMAD.IADD R6, R3, 0x1, R13 ;  /* 0x0000000103067824 */ /* 0x000fce00078e020d */
.L_x_370:
[----:B------:R-:W-:Y:S05]  /*2280*/  BSYNC.RECONVERGENT B0 ;  /* 0x0000000000007941 */ /* 0x000fea0003800200 */
.L_x_368:
[----:B------:R-:W5:Y:S01]  /*2290*/  LDG.E.64 R32, desc[UR16][R32.64+0x800] ;  /* 0x0008001020207981 */ /* 0x000f62000c1e1b00 */
[----:B------:R-:W-:Y:S01]  /*22a0*/  UMOV UR6, URZ ;  /* 0x000000ff00067c82 */ /* 0x000fe20008000000 */
[----:B------:R-:W-:-:S05]  /*22b0*/  UMOV UR7, URZ ;  /* 0x000000ff00077c82 */ /* 0x000fca0008000000 */
.L_x_402:
[----:B--2---:R-:W0:Y:S01]  /*22c0*/  LDC.64 R8, c[0x0][0x3d8] ;  /* 0x0000f600ff087b82 */ /* 0x004e220000000a00 */
[----:B------:R-:W-:Y:S01]  /*22d0*/  IADD3 R4, P1, PT, R34, UR6, RZ ;  /* 0x0000000622047c10 */ /* 0x000fe2000ff3e0ff */
[----:B------:R-:W-:Y:S02]  /*22e0*/  IMAD.MOV.U32 R14, RZ, RZ, RZ ;  /* 0x000000ffff0e7224 */ /* 0x000fe400078e00ff */
[----:B------:R-:W-:Y:S01]  /*22f0*/  IMAD.MOV.U32 R7, RZ, RZ, RZ ;  /* 0x000000ffff077224 */ /* 0x000fe200078e00ff */
[----:B------:R-:W-:Y:S02]  /*2300*/  IADD3.X R3, PT, PT, R35, UR7, RZ, P1, !PT ;  /* 0x0000000723037c10 */ /* 0x000fe40008ffe4ff */
[----:B0-----:R-:W-:-:S04]  /*2310*/  ISETP.GE.U32.AND P0, PT, R8, 0x4, PT ;  /* 0x000000040800780c */ /* 0x001fc80003f06070 */
[----:B------:R-:W-:-:S13]  /*2320*/  ISETP.GE.U32.AND.EX P0, PT, R9, RZ, PT, P0 ;  /* 0x000000ff0900720c */ /* 0x000fda0003f06100 */
[----:B------:R-:W-:Y:S05]  /*2330*/  @!P0 BRA `(.L_x_371) ;  /* 0x0000000800d88947 */ /* 0x000fea0003800000 */
[----:B------:R-:W0:Y:S01]  /*2340*/  LDCU.128 UR20, c[0x0][0x3a0] ;  /* 0x00007400ff1477ac */ /* 0x000e220008000c00 */
[C---:B------:R-:W-:Y:S01]  /*2350*/  IMAD R0, R8.reuse, UR7, RZ ;  /* 0x0000000708007c24 */ /* 0x040fe2000f8e02ff */
[C---:B------:R-:W-:Y:S01]  /*2360*/  LOP3.LUT R2, R8.reuse, 0xfffffffc, RZ, 0xc0, !PT ;  /* 0xfffffffc08027812 */ /* 0x040fe200078ec0ff */
[----:B------:R-:W-:Y:S01]  /*2370*/  IMAD.WIDE.U32 R10, R8, UR6, RZ ;  /* 0x00000006080a7c25 */ /* 0x000fe2000f8e00ff */
[----:B------:R-:W2:Y:S03]  /*2380*/  LDCU.64 UR8, c[0x0][0x398] ;  /* 0x00007300ff0877ac */ /* 0x000ea60008000a00 */
[----:B------:R-:W-:Y:S01]  /*2390*/  IMAD R5, R9, UR6, R0 ;  /* 0x0000000609057c24 */ /* 0x000fe2000f8e0200 */
[----:B------:R-:W3:Y:S01]  /*23a0*/  LDCU.64 UR12, c[0x0][0x3b8] ;  /* 0x00007700ff0c77ac */ /* 0x000ee20008000a00 */
[----:B------:R-:W4:Y:S01]  /*23b0*/  LDC R0, c[0x0][0x3dc] ;  /* 0x0000f700ff007b82 */ /* 0x000f220000000800 */
[----:B------:R-:W-:-:S02]  /*23c0*/  IMAD.SHL.U32 R40, R10, 0x8, RZ ;  /* 0x000000080a287824 */ /* 0x000fc400078e00ff */
[----:B------:R-:W-:Y:S01]  /*23d0*/  IMAD.IADD R5, R11, 0x1, R5 ;  /* 0x000000010b057824 */ /* 0x000fe200078e0205 */
[----:B------:R-:W1:Y:S04]  /*23e0*/  LDCU.128 UR24, c[0x0][0x3b0] ;  /* 0x00007600ff1877ac */ /* 0x000e680008000c00 */
[----:B------:R-:W-:Y:S01]  /*23f0*/  SHF.L.U64.HI R10, R10, 0x3, R5 ;  /* 0x000000030a0a7819 */ /* 0x000fe20000010205 */
[----:B------:R-:W-:Y:S01]  /*2400*/  UMOV UR4, URZ ;  /* 0x000000ff00047c82 */ /* 0x000fe20008000000 */
[C---:B0-----:R-:W-:Y:S01]  /*2410*/  IADD3 R42, P0, PT, R40.reuse, UR22, RZ ;  /* 0x00000016282a7c10 */ /* 0x041fe2000ff1e0ff */
[----:B------:R-:W-:Y:S01]  /*2420*/  UMOV UR5, URZ ;  /* 0x000000ff00057c82 */ /* 0x000fe20008000000 */
[----:B------:R-:W-:Y:S02]  /*2430*/  IADD3 R40, P2, PT, R40, UR20, RZ ;  /* 0x0000001428287c10 */ /* 0x000fe4000ff5e0ff */
[----:B------:R-:W-:-:S02]  /*2440*/  IADD3 R42, P1, PT, R42, 0x10, RZ ;  /* 0x000000102a2a7810 */ /* 0x000fc40007f3e0ff */
[----:B------:R-:W-:Y:S02]  /*2450*/  IADD3 R40, P3, PT, R40, 0x10, RZ ;  /* 0x0000001028287810 */ /* 0x000fe40007f7e0ff */
[--C-:B------:R-:W-:Y:S02]  /*2460*/  IADD3.X R43, PT, PT, RZ, UR23, R10.reuse, P1, P0 ;  /* 0x00000017ff2b7c10 */ /* 0x100fe40008fe040a */
[----:B--23--:R-:W-:-:S09]  /*2470*/  IADD3.X R41, PT, PT, RZ, UR21, R10, P3, P2 ;  /* 0x00000015ff297c10 */ /* 0x00cfd20009fe440a */
.L_x_388:
[----:B------:R-:W-:Y:S01]  /*2480*/  IADD3 R38, P1, PT, R12, UR4, RZ ;  /* 0x000000040c267c10 */ /* 0x000fe2000ff3e0ff */
[C---:B-1----:R-:W-:Y:S01]  /*2490*/  IMAD R5, R3.reuse, UR26, RZ ;  /* 0x0000001a03057c24 */ /* 0x042fe2000f8e02ff */
[----:B------:R-:W-:Y:S01]  /*24a0*/  ISETP.GE.U32.AND P0, PT, R4, UR24, PT ;  /* 0x0000001804007c0c */ /* 0x000fe2000bf06070 */
[----:B------:R-:W-:Y:S01]  /*24b0*/  BSSY.RECONVERGENT B1, `(.L_x_372) ;  /* 0x000002b000017945 */ /* 0x000fe20003800200 */
[----:B------:R-:W-:Y:S01]  /*24c0*/  IADD3.X R39, PT, PT, R6, UR5, RZ, P1, !PT ;  /* 0x0000000506277c10 */ /* 0x000fe20008ffe4ff */
[----:B------:R-:W-:Y:S01]  /*24d0*/  IMAD R5, R4, UR27, R5 ;  /* 0x0000001b04057c24 */ /* 0x000fe2000f8e0205 */
[----:B------:R-:W-:Y:S02]  /*24e0*/  ISETP.GE.U32.AND.EX P0, PT, R3, UR25, PT, P0 ;  /* 0x0000001903007c0c */ /* 0x000fe4000bf06100 */
[----:B------:R-:W-:Y:S01]  /*24f0*/  ISETP.GE.U32.AND P2, PT, R38, UR26, PT ;  /* 0x0000001a26007c0c */ /* 0x000fe2000bf46070 */
[----:B------:R-:W-:Y:S01]  /*2500*/  IMAD.WIDE.U32 R8, R4, UR26, R38 ;  /* 0x0000001a04087c25 */ /* 0x000fe2000f8e0026 */
[----:B------:R-:W-:-:S02]  /*2510*/  IADD3 R2, P1, PT, R2, -0x4, RZ ;  /* 0xfffffffc02027810 */ /* 0x000fc40007f3e0ff */
[----:B------:R-:W-:Y:S01]  /*2520*/  ISETP.GE.U32.OR.EX P2, PT, R39, UR27, P0, P2 ;  /* 0x0000001b27007c0c */ /* 0x000fe20008746520 */
[----:B------:R-:W-:Y:S01]  /*2530*/  IMAD.IADD R5, R9, 0x1, R5 ;  /* 0x0000000109057824 */ /* 0x000fe200078e0205 */
[----:B----4-:R-:W-:Y:S02]  /*2540*/  IADD3.X R0, PT, PT, R0, -0x1, RZ, P1, !PT ;  /* 0xffffffff00007810 */ /* 0x010fe40000ffe4ff */
[----:B------:R-:W-:Y:S02]  /*2550*/  ISETP.NE.U32.AND P1, PT, R2, RZ, PT ;  /* 0x000000ff0200720c */ /* 0x000fe40003f25070 */
[----:B------:R-:W-:Y:S02]  /*2560*/  LEA R36, P3, R8, UR8, 0x3 ;  /* 0x0000000808247c11 */ /* 0x000fe4000f8618ff */
[----:B------:R-:W-:Y:S02]  /*2570*/  ISETP.NE.AND.EX P1, PT, R0, RZ, PT, P1 ;  /* 0x000000ff0000720c */ /* 0x000fe40003f25310 */
[----:B------:R-:W-:-:S03]  /*2580*/  LEA.HI.X R37, R8, UR9, R5, 0x3, P3 ;  /* 0x0000000908257c11 */ /* 0x000fc600098f1c05 */
[----:B------:R-:W-:Y:S08]  /*2590*/  @P2 BRA `(.L_x_373) ;  /* 0x0000000000702947 */ /* 0x000ff00003800000 */
[----:B------:R-:W2:Y:S04]  /*25a0*/  LDG.E.64 R8, desc[UR16][R40.64+-0x10] ;  /* 0xfffff01028087981 */ /* 0x000ea8000c1e1b00 */
[----:B------:R-:W2:Y:S01]  /*25b0*/  LDG.E.64 R10, desc[UR16][R36.64] ;  /* 0x00000010240a7981 */ /* 0x000ea2000c1e1b00 */
[----:B------:R-:W0:Y:S01]  /*25c0*/  MUFU.RCP64H R15, R17 ;  /* 0x00000011000f7308 */ /* 0x000e220000001800 */
[----:B------:R-:W-:Y:S01]  /*25d0*/  IMAD.MOV.U32 R14, RZ, RZ, 0x1 ;  /* 0x00000001ff0e7424 */ /* 0x000fe200078e00ff */
[----:B------:R-:W-:Y:S05]  /*25e0*/  BSSY.RECONVERGENT B2, `(.L_x_374) ;  /* 0x0000014000027945 */ /* 0x000fea0003800200 */
[----:B0-----:R-:W-:-:S08]  /*25f0*/  DFMA R18, R14, -R16, 1 ;  /* 0x3ff000000e12742b */ /* 0x001fd00000000810 */
[----:B------:R-:W-:-:S08]  /*2600*/  DFMA R18, R18, R18, R18 ;  /* 0x000000121212722b */ /* 0x000fd00000000012 */
[----:B------:R-:W-:Y:S02]  /*2610*/  DFMA R14, R14, R18, R14 ;  /* 0x000000120e0e722b */ /* 0x000fe4000000000e */
[----:B--2--5:R-:W-:-:S06]  /*2620*/  DFMA R8, R32, R8, R10 ;  /* 0x000000082008722b */ /* 0x024fcc000000000a */
[----:B------:R-:W-:Y:S01]  /*2630*/  DFMA R10, R14, -R16, 1 ;  /* 0x3ff000000e0a742b */ /* 0x000fe20000000810 */
[----:B------:R0:W-:Y:S01]  /*2640*/  STG.E.64 desc[UR16][R36.64], R8 ;  /* 0x0000000824007986 */ /* 0x0001e2000c101b10 */
[----:B------:R-:W-:-:S06]  /*2650*/  DMUL R18, R32, R8 ;  /* 0x0000000820127228 */ /* 0x000fcc0000000000 */
[----:B------:R-:W-:-:S08]  /*2660*/  DFMA R14, R14, R10, R14 ;  /* 0x0000000a0e0e722b */ /* 0x000fd0000000000e */
[----:B------:R-:W-:Y:S01]  /*2670*/  DMUL R26, R14, R18 ;  /* 0x000000120e1a7228 */ /* 0x000fe20000000000 */
[----:B------:R-:W-:-:S07]  /*2680*/  FSETP.GEU.AND P3, PT, |R19|, 6.5827683646048100446e-37, PT ;  /* 0x036000001300780b */ /* 0x000fce0003f6e200 */
        /* <DEDUP_REMOVED lines=9> */
.L_x_375:
[----:B------:R-:W-:Y:S05]  /*2720*/  BSYNC.RECONVERGENT B2 ;  /* 0x0000000000027941 */ /* 0x000fea0003800200 */
.L_x_374:
[----:B------:R-:W2:Y:S02]  /*2730*/  LDG.E.64 R8, desc[UR16][R42.64+-0x10] ;  /* 0xfffff0102a087981 */ /* 0x000ea4000c1e1b00 */
[----:B--2---:R-:W-:-:S07]  /*2740*/  DADD R8, R8, R26 ;  /* 0x0000000008087229 */ /* 0x004fce000000001a */
[----:B------:R0:W-:Y:S04]  /*2750*/  STG.E.64 desc[UR16][R42.64+-0x10], R8 ;  /* 0xfffff0082a007986 */ /* 0x0001e8000c101b10 */
.L_x_373:
[----:B------:R-:W-:Y:S05]  /*2760*/  BSYNC.RECONVERGENT B1 ;  /* 0x0000000000017941 */ /* 0x000fea0003800200 */
.L_x_372:
[----:B------:R-:W-:Y:S01]  /*2770*/  IADD3 R5, P3, PT, R38, 0x1, RZ ;  /* 0x0000000126057810 */ /* 0x000fe20007f7e0ff */
[----:B------:R-:W-:Y:S03]  /*2780*/  BSSY.RECONVERGENT B1, `(.L_x_376) ;  /* 0x0000021000017945 */ /* 0x000fe60003800200 */
[----:B------:R-:W-:Y:S01]  /*2790*/  ISETP.GE.U32.AND P2, PT, R5, UR12, PT ;  /* 0x0000000c05007c0c */ /* 0x000fe2000bf46070 */
[----:B------:R-:W-:-:S05]  /*27a0*/  IMAD.X R5, RZ, RZ, R39, P3 ;  /* 0x000000ffff057224 */ /* 0x000fca00018e0627 */
[----:B------:R-:W-:-:S13]  /*27b0*/  ISETP.GE.U32.OR.EX P2, PT, R5, UR13, P0, P2 ;  /* 0x0000000d05007c0c */ /* 0x000fda0008746520 */
[----:B------:R-:W-:Y:S05]  /*27c0*/  @P2 BRA `(.L_x_377) ;  /* 0x0000000000702947 */ /* 0x000fea0003800000 */
[----:B0-----:R-:W2:Y:S04]  /*27d0*/  LDG.E.64 R8, desc[UR16][R40.64+-0x8] ;  /* 0xfffff81028087981 */ /* 0x001ea8000c1e1b00 */
[----:B------:R-:W2:Y:S01]  /*27e0*/  LDG.E.64 R10, desc[UR16][R36.64+0x8] ;  /* 0x00000810240a7981 */ /* 0x000ea2000c1e1b00 */
[----:B------:R-:W0:Y:S01]  /*27f0*/  MUFU.RCP64H R15, R17 ;  /* 0x00000011000f7308 */ /* 0x000e220000001800 */
[----:B------:R-:W-:Y:S01]  /*2800*/  MOV R14, 0x1 ;  /* 0x00000001000e7802 */ /* 0x000fe20000000f00 */
        /* <DEDUP_REMOVED lines=20> */
.L_x_379:
[----:B------:R-:W-:Y:S05]  /*2950*/  BSYNC.RECONVERGENT B2 ;  /* 0x0000000000027941 */ /* 0x000fea0003800200 */
.L_x_378:
[----:B------:R-:W2:Y:S02]  /*2960*/  LDG.E.64 R8, desc[UR16][R42.64+-0x8] ;  /* 0xfffff8102a087981 */ /* 0x000ea4000c1e1b00 */
[----:B--2---:R-:W-:-:S07]  /*2970*/  DADD R8, R8, R26 ;  /* 0x0000000008087229 */ /* 0x004fce000000001a */
[----:B------:R1:W-:Y:S04]  /*2980*/  STG.E.64 desc[UR16][R42.64+-0x8], R8 ;  /* 0xfffff8082a007986 */ /* 0x0003e8000c101b10 */
.L_x_377:
[----:B------:R-:W-:Y:S05]  /*2990*/  BSYNC.RECONVERGENT B1 ;  /* 0x0000000000017941 */ /* 0x000fea0003800200 */
.L_x_376:
[----:B------:R-:W-:Y:S01]  /*29a0*/  IADD3 R5, P3, PT, R38, 0x2, RZ ;  /* 0x0000000226057810 */ /* 0x000fe20007f7e0ff */
[----:B------:R-:W-:Y:S03]  /*29b0*/  BSSY.RECONVERGENT B1, `(.L_x_380) ;  /* 0x0000021000017945 */ /* 0x000fe60003800200 */
[----:B------:R-:W-:Y:S01]  /*29c0*/  ISETP.GE.U32.AND P2, PT, R5, UR12, PT ;  /* 0x0000000c05007c0c */ /* 0x000fe2000bf46070 */
[----:B------:R-:W-:-:S05]  /*29d0*/  IMAD.X R5, RZ, RZ, R39, P3 ;  /* 0x000000ffff057224 */ /* 0x000fca00018e0627 */
[----:B------:R-:W-:-:S13]  /*29e0*/  ISETP.GE.U32.OR.EX P2, PT, R5, UR13, P0, P2 ;  /* 0x0000000d05007c0c */ /* 0x000fda0008746520 */
[----:B------:R-:W-:Y:S05]  /*29f0*/  @P2 BRA `(.L_x_381) ;  /* 0x0000000000702947 */ /* 0x000fea0003800000 */
[----:B01----:R-:W2:Y:S04]  /*2a00*/  LDG.E.64 R8, desc[UR16][R40.64] ;  /* 0x0000001028087981 */ /* 0x003ea8000c1e1b00 */
        /* <DEDUP_REMOVED lines=23> */
.L_x_383:
[----:B------:R-:W-:Y:S05]  /*2b80*/  BSYNC.RECONVERGENT B2 ;  /* 0x0000000000027941 */ /* 0x000fea0003800200 */
.L_x_382:
[----:B------:R-:W2:Y:S02]  /*2b90*/  LDG.E.64 R8, desc[UR16][R42.64] ;  /* 0x000000102a087981 */ /* 0x000ea4000c1e1b00 */
[----:B--2---:R-:W-:-:S07]  /*2ba0*/  DADD R8, R8, R26 ;  /* 0x0000000008087229 */ /* 0x004fce000000001a */
[----:B------:R2:W-:Y:S04]  /*2bb0*/  STG.E.64 desc[UR16][R42.64], R8 ;  /* 0x000000082a007986 */ /* 0x0005e8000c101b10 */
.L_x_381:
[----:B------:R-:W-:Y:S05]  /*2bc0*/  BSYNC.RECONVERGENT B1 ;  /* 0x0000000000017941 */ /* 0x000fea0003800200 */
.L_x_380:
[----:B------:R-:W-:Y:S01]  /*2bd0*/  IADD3 R5, P3, PT, R38, 0x3, RZ ;  /* 0x0000000326057810 */ /* 0x000fe20007f7e0ff */
[----:B------:R-:W-:Y:S03]  /*2be0*/  BSSY.RECONVERGENT B1, `(.L_x_384) ;  /* 0x0000021000017945 */ /* 0x000fe60003800200 */
[----:B------:R-:W-:Y:S01]  /*2bf0*/  ISETP.GE.U32.AND P2, PT, R5, UR12, PT ;  /* 0x0000000c05007c0c */ /* 0x000fe2000bf46070 */
[----:B------:R-:W-:-:S05]  /*2c00*/  IMAD.X R38, RZ, RZ, R39, P3 ;  /* 0x000000ffff267224 */ /* 0x000fca00018e0627 */
[----:B------:R-:W-:-:S13]  /*2c10*/  ISETP.GE.U32.OR.EX P0, PT, R38, UR13, P0, P2 ;  /* 0x0000000d26007c0c */ /* 0x000fda0008706520 */
[----:B------:R-:W-:Y:S05]  /*2c20*/  @P0 BRA `(.L_x_385) ;  /* 0x0000000000700947 */ /* 0x000fea0003800000 */
[----:B012---:R-:W2:Y:S04]  /*2c30*/  LDG.E.64 R8, desc[UR16][R40.64+0x8] ;  /* 0x0000081028087981 */ /* 0x007ea8000c1e1b00 */
        /* <DEDUP_REMOVED lines=23> */
.L_x_387:
[----:B------:R-:W-:Y:S05]  /*2db0*/  BSYNC.RECONVERGENT B2 ;  /* 0x0000000000027941 */ /* 0x000fea0003800200 */
.L_x_386:
[----:B------:R-:W2:Y:S02]  /*2dc0*/  LDG.E.64 R8, desc[UR16][R42.64+0x8] ;  /* 0x000008102a087981 */ /* 0x000ea4000c1e1b00 */
[----:B--2---:R-:W-:-:S07]  /*2dd0*/  DADD R8, R8, R26 ;  /* 0x0000000008087229 */ /* 0x004fce000000001a */
[----:B------:R3:W-:Y:S04]  /*2de0*/  STG.E.64 desc[UR16][R42.64+0x8], R8 ;  /* 0x000008082a007986 */ /* 0x0007e8000c101b10 */
.L_x_385:
[----:B------:R-:W-:Y:S05]  /*2df0*/  BSYNC.RECONVERGENT B1 ;  /* 0x0000000000017941 */ /* 0x000fea0003800200 */
.L_x_384:
[----:B------:R-:W-:Y:S01]  /*2e00*/  UIADD3 UR4, UP0, UPT, UR4, 0x4, URZ ;  /* 0x0000000404047890 */ /* 0x000fe2000ff1e0ff */
[----:B0123--:R-:W-:Y:S02]  /*2e10*/  IADD3 R42, P0, PT, R42, 0x20, RZ ;  /* 0x000000202a2a7810 */ /* 0x00ffe40007f1e0ff */
[----:B------:R-:W-:Y:S01]  /*2e20*/  IADD3 R40, P2, PT, R40, 0x20, RZ ;  /* 0x0000002028287810 */ /* 0x000fe20007f5e0ff */
[----:B------:R-:W-:Y:S02]  /*2e30*/  UIADD3.X UR5, UPT, UPT, URZ, UR5, URZ, UP0, !UPT ;  /* 0x00000005ff057290 */ /* 0x000fe400087fe4ff */
[----:B------:R-:W-:Y:S02]  /*2e40*/  IMAD.X R43, RZ, RZ, R43, P0 ;  /* 0x000000ffff2b7224 */ /* 0x000fe400000e062b */
[----:B------:R-:W-:Y:S01]  /*2e50*/  IMAD.X R41, RZ, RZ, R41, P2 ;  /* 0x000000ffff297224 */ /* 0x000fe200010e0629 */
[----:B------:R-:W-:Y:S07]  /*2e60*/  @P1 BRA `(.L_x_388) ;  /* 0xfffffff400841947 */ /* 0x000fee000383ffff */
[----:B------:R-:W0:Y:S08]  /*2e70*/  LDC R8, c[0x0][0x3d8] ;  /* 0x0000f600ff087b82 */ /* 0x000e300000000800 */
[----:B------:R-:W2:Y:S01]  /*2e80*/  LDC R7, c[0x0][0x3dc] ;  /* 0x0000f700ff077b82 */ /* 0x000ea20000000800 */
[----:B0-----:R-:W-:-:S07]  /*2e90*/  LOP3.LUT R14, R8, 0xfffffffc, RZ, 0xc0, !PT ;  /* 0xfffffffc080e7812 */ /* 0x001fce00078ec0ff */
.L_x_371:
[----:B------:R-:W-:-:S04]  /*2ea0*/  UISETP.NE.U32.AND UP0, UPT, UR10, URZ, UPT ;  /* 0x000000ff0a00728c */ /* 0x000fc8000bf05070 */
[----:B------:R-:W-:-:S09]  /*2eb0*/  UISETP.NE.AND.EX UP0, UPT, URZ, URZ, UPT, UP0 ;  /* 0x000000ffff00728c */ /* 0x000fd2000bf05300 */
[----:B------:R-:W-:Y:S05]  /*2ec0*/  BRA.U !UP0, `(.L_x_389) ;  /* 0x0000000908d07547 */ /* 0x000fea000b800000 */
[----:B------:R-:W-:-:S04]  /*2ed0*/  UISETP.NE.U32.AND UP0, UPT, UR10, 0x1, UPT ;  /* 0x000000010a00788c */ /* 0x000fc8000bf05070 */
[----:B------:R-:W-:-:S09]  /*2ee0*/  UISETP.NE.AND.EX UP0, UPT, URZ, URZ, UPT, UP0 ;  /* 0x000000ffff00728c */ /* 0x000fd2000bf05300 */
[----:B------:R-:W-:Y:S05]  /*2ef0*/  BRA.U !UP0, `(.L_x_390) ;  /* 0x0000000508c47547 */ /* 0x000fea000b800000 */
[----:B------:R-:W0:Y:S01]  /*2f00*/  LDCU.128 UR20, c[0x0][0x3b0] ;  /* 0x00007600ff1477ac */ /* 0x000e220008000c00 */
[----:B------:R-:W-:Y:S01]  /*2f10*/  IADD3 R38, P0, PT, R12, R14, RZ ;  /* 0x0000000e0c267210 */ /* 0x000fe20007f1e0ff */
[----:B------:R-:W-:Y:S01]  /*2f20*/  BSSY.RECONVERGENT B1, `(.L_x_391) ;  /* 0x0000038000017945 */ /* 0x000fe20003800200 */
[----:B------:R-:W3:Y:S03]  /*2f30*/  LDCU.64 UR4, c[0x0][0x398] ;  /* 0x00007300ff0477ac */ /* 0x000ee60008000a00 */
[----:B--2---:R-:W-:Y:S01]  /*2f40*/  IMAD.X R39, R6, 0x1, R7, P0 ;  /* 0x0000000106277824 */ /* 0x004fe200000e0607 */
[----:B0-----:R-:W-:Y:S01]  /*2f50*/  ISETP.GE.U32.AND P0, PT, R38, UR22, PT ;  /* 0x0000001626007c0c */ /* 0x001fe2000bf06070 */
[----:B------:R-:W-:Y:S01]  /*2f60*/  IMAD R5, R3, UR22, RZ ;  /* 0x0000001603057c24 */ /* 0x000fe2000f8e02ff */
[C---:B------:R-:W-:Y:S01]  /*2f70*/  ISETP.GE.U32.AND P1, PT, R4.reuse, UR20, PT ;  /* 0x0000001404007c0c */ /* 0x040fe2000bf26070 */
[----:B------:R-:W-:Y:S01]  /*2f80*/  IMAD.WIDE.U32 R10, R4, UR22, R38 ;  /* 0x00000016040a7c25 */ /* 0x000fe2000f8e0026 */
[----:B------:R-:W-:-:S03]  /*2f90*/  ISETP.GE.U32.AND.EX P0, PT, R39, UR23, PT, P0 ;  /* 0x0000001727007c0c */ /* 0x000fc6000bf06100 */
[----:B------:R-:W-:Y:S01]  /*2fa0*/  IMAD R5, R4, UR23, R5 ;  /* 0x0000001704057c24 */ /* 0x000fe2000f8e0205 */
[----:B------:R-:W-:Y:S02]  /*2fb0*/  ISETP.GE.U32.OR.EX P0, PT, R3, UR21, P0, P1 ;  /* 0x0000001503007c0c */ /* 0x000fe40008706510 */
[----:B---3--:R-:W-:Y:S01]  /*2fc0*/  LEA R36, P2, R10, UR4, 0x3 ;  /* 0x000000040a247c11 */ /* 0x008fe2000f8418ff */
[----:B------:R-:W-:-:S05]  /*2fd0*/  IMAD.IADD R5, R5, 0x1, R11 ;  /* 0x0000000105057824 */ /* 0x000fca00078e020b */
[----:B------:R-:W-:-:S05]  /*2fe0*/  LEA.HI.X R37, R10, UR5, R5, 0x3, P2 ;  /* 0x000000050a257c11 */ /* 0x000fca00090f1c05 */
[----:B------:R-:W-:Y:S05]  /*2ff0*/  @P0 BRA `(.L_x_392) ;  /* 0x0000000000a80947 */ /* 0x000fea0003800000 */
[----:B------:R-:W0:Y:S01]  /*3000*/  LDC R5, c[0x0][0x3dc] ;  /* 0x0000f700ff057b82 */ /* 0x000e220000000800 */
[----:B------:R-:W2:Y:S01]  /*3010*/  LDCU.64 UR4, c[0x0][0x3a0] ;  /* 0x00007400ff0477ac */ /* 0x000ea20008000a00 */
[C---:B------:R-:W-:Y:S01]  /*3020*/  IMAD R0, R8.reuse, UR7, RZ ;  /* 0x0000000708007c24 */ /* 0x040fe2000f8e02ff */
[----:B------:R-:W3:Y:S01]  /*3030*/  LDG.E.64 R10, desc[UR16][R36.64] ;  /* 0x00000010240a7981 */ /* 0x000ee2000c1e1b00 */
[----:B------:R-:W-:Y:S02]  /*3040*/  IMAD.MOV.U32 R15, RZ, RZ, R7 ;  /* 0x000000ffff0f7224 */ /* 0x000fe400078e0007 */
[----:B------:R-:W-:-:S04]  /*3050*/  IMAD.WIDE.U32 R8, R8, UR6, R14 ;  /* 0x0000000608087c25 */ /* 0x000fc8000f8e000e */
[----:B0-----:R-:W-:Y:S02]  /*3060*/  IMAD R5, R5, UR6, R0 ;  /* 0x0000000605057c24 */ /* 0x001fe4000f8e0200 */
[----:B------:R-:W-:Y:S02]  /*3070*/  IMAD.SHL.U32 R0, R8, 0x8, RZ ;  /* 0x0000000808007824 */ /* 0x000fe400078e00ff */
[----:B------:R-:W-:-:S03]  /*3080*/  IMAD.IADD R5, R5, 0x1, R9 ;  /* 0x0000000105057824 */ /* 0x000fc600078e0209 */
[----:B--2---:R-:W-:Y:S02]  /*3090*/  IADD3 R18, P0, PT, R0, UR4, RZ ;  /* 0x0000000400127c10 */ /* 0x004fe4000ff1e0ff */
        /* <DEDUP_REMOVED lines=25> */
.L_x_394:
[----:B------:R-:W-:Y:S05]  /*3230*/  BSYNC.RECONVERGENT B2 ;  /* 0x0000000000027941 */ /* 0x000fea0003800200 */
.L_x_393:
[----:B------:R-:W0:Y:S02]  /*3240*/  LDCU.64 UR4, c[0x0][0x3a8] ;  /* 0x00007500ff0477ac */ /* 0x000e240008000a00 */
[----:B0-----:R-:W-:-:S04]  /*3250*/  IADD3 R8, P0, PT, R0, UR4, RZ ;  /* 0x0000000400087c10 */ /* 0x001fc8000ff1e0ff */
[----:B------:R-:W-:-:S05]  /*3260*/  IADD3.X R9, PT, PT, R2, UR5, RZ, P0, !PT ;  /* 0x0000000502097c10 */ /* 0x000fca00087fe4ff */
[----:B------:R-:W2:Y:S02]  /*3270*/  LDG.E.64 R10, desc[UR16][R8.64] ;  /* 0x00000010080a7981 */ /* 0x000ea4000c1e1b00 */
[----:B--2---:R-:W-:-:S07]  /*3280*/  DADD R10, R10, R26 ;  /* 0x000000000a0a7229 */ /* 0x004fce000000001a */
[----:B------:R0:W-:Y:S04]  /*3290*/  STG.E.64 desc[UR16][R8.64], R10 ;  /* 0x0000000a08007986 */ /* 0x0001e8000c101b10 */
.L_x_392:
[----:B------:R-:W-:Y:S05]  /*32a0*/  BSYNC.RECONVERGENT B1 ;  /* 0x0000000000017941 */ /* 0x000fea0003800200 */
.L_x_391:
[----:B------:R-:W2:Y:S01]  /*32b0*/  LDCU.128 UR20, c[0x0][0x3b0] ;  /* 0x00007600ff1477ac */ /* 0x000ea20008000c00 */
[----:B------:R-:W-:Y:S01]  /*32c0*/  IADD3 R0, P1, PT, R38, 0x1, RZ ;  /* 0x0000000126007810 */ /* 0x000fe20007f3e0ff */
[----:B------:R-:W-:Y:S03]  /*32d0*/  BSSY.RECONVERGENT B1, `(.L_x_395) ;  /* 0x0000031000017945 */ /* 0x000fe60003800200 */
[----:B------:R-:W-:Y:S02]  /*32e0*/  IADD3.X R38, PT, PT, RZ, R39, RZ, P1, !PT ;  /* 0x00000027ff267210 */ /* 0x000fe40000ffe4ff */
[----:B--2---:R-:W-:Y:S02]  /*32f0*/  ISETP.GE.U32.AND P0, PT, R0, UR22, PT ;  /* 0x0000001600007c0c */ /* 0x004fe4000bf06070 */
[----:B------:R-:W-:Y:S02]  /*3300*/  ISETP.GE.U32.AND P1, PT, R4, UR20, PT ;  /* 0x0000001404007c0c */ /* 0x000fe4000bf26070 */
[----:B------:R-:W-:-:S04]  /*3310*/  ISETP.GE.U32.AND.EX P0, PT, R38, UR23, PT, P0 ;  /* 0x0000001726007c0c */ /* 0x000fc8000bf06100 */
[----:B------:R-:W-:-:S13]  /*3320*/  ISETP.GE.U32.OR.EX P0, PT, R3, UR21, P0, P1 ;  /* 0x0000001503007c0c */ /* 0x000fda0008706510 */
[----:B------:R-:W-:Y:S05]  /*3330*/  @P0 BRA `(.L_x_396) ;  /* 0x0000000000a80947 */ /* 0x000fea0003800000 */
[----:B0-----:R-:W0:Y:S01]  /*3340*/  LDC.64 R10, c[0x0][0x3d8] ;  /* 0x0000f600ff0a7b82 */ /* 0x001e220000000a00 */
[----:B------:R-:W2:Y:S01]  /*3350*/  LDCU.64 UR4, c[0x0][0x3a0] ;  /* 0x00007400ff0477ac */ /* 0x000ea20008000a00 */
[----:B------:R-:W-:Y:S02]  /*3360*/  IMAD.MOV.U32 R15, RZ, RZ, R7 ;  /* 0x000000ffff0f7224 */ /* 0x000fe400078e0007 */
[C---:B0-----:R-:W-:Y:S02]  /*3370*/  IMAD R0, R10.reuse, UR7, RZ ;  /* 0x000000070a007c24 */ /* 0x041fe4000f8e02ff */
[----:B------:R-:W-:-:S04]  /*3380*/  IMAD.WIDE.U32 R8, R10, UR6, R14 ;  /* 0x000000060a087c25 */ /* 0x000fc8000f8e000e */
[----:B------:R-:W-:Y:S02]  /*3390*/  IMAD R11, R11, UR6, R0 ;  /* 0x000000060b0b7c24 */ /* 0x000fe4000f8e0200 */
[----:B------:R-:W-:Y:S02]  /*33a0*/  IMAD.SHL.U32 R0, R8, 0x8, RZ ;  /* 0x0000000808007824 */ /* 0x000fe400078e00ff */
[----:B------:R-:W-:-:S03]  /*33b0*/  IMAD.IADD R11, R11, 0x1, R9 ;  /* 0x000000010b0b7824 */ /* 0x000fc600078e0209 */
[----:B--2---:R-:W-:Y:S02]  /*33c0*/  IADD3 R18, P0, PT, R0, UR4, RZ ;  /* 0x0000000400127c10 */ /* 0x004fe4000ff1e0ff */
        /* <DEDUP_REMOVED lines=26> */
.L_x_398:
[----:B------:R-:W-:Y:S05]  /*3570*/  BSYNC.RECONVERGENT B2 ;  /* 0x0000000000027941 */ /* 0x000fea0003800200 */
.L_x_397:
[----:B------:R-:W0:Y:S02]  /*3580*/  LDCU.64 UR4, c[0x0][0x3a8] ;  /* 0x00007500ff0477ac */ /* 0x000e240008000a00 */
[----:B0-----:R-:W-:-:S04]  /*3590*/  IADD3 R8, P0, PT, R0, UR4, RZ ;  /* 0x0000000400087c10 */ /* 0x001fc8000ff1e0ff */
[----:B------:R-:W-:-:S05]  /*35a0*/  IADD3.X R9, PT, PT, R2, UR5, RZ, P0, !PT ;  /* 0x0000000502097c10 */ /* 0x000fca00087fe4ff */
[----:B------:R-:W2:Y:S02]  /*35b0*/  LDG.E.64 R10, desc[UR16][R8.64+0x8] ;  /* 0x00000810080a7981 */ /* 0x000ea4000c1e1b00 */
[----:B--2---:R-:W-:-:S07]  /*35c0*/  DADD R10, R10, R26 ;  /* 0x000000000a0a7229 */ /* 0x004fce000000001a */
[----:B------:R2:W-:Y:S04]  /*35d0*/  STG.E.64 desc[UR16][R8.64+0x8], R10 ;  /* 0x0000080a08007986 */ /* 0x0005e8000c101b10 */
.L_x_396:
[----:B------:R-:W-:Y:S05]  /*35e0*/  BSYNC.RECONVERGENT B1 ;  /* 0x0000000000017941 */ /* 0x000fea0003800200 */
.L_x_395:
[----:B------:R-:W-:-:S05]  /*35f0*/  IADD3 R14, P0, PT, R14, 0x2, RZ ;  /* 0x000000020e0e7810 */ /* 0x000fca0007f1e0ff */
[----:B------:R-:W-:-:S08]  /*3600*/  IMAD.X R7, RZ, RZ, R7, P0 ;  /* 0x000000ffff077224 */ /* 0x000fd000000e0607 */
.L_x_390:
[----:B0-2---:R-:W0:Y:S02]  /*3610*/  LDC R9, c[0x0][0x3d8] ;  /* 0x0000f600ff097b82 */ /* 0x005e240000000800 */
[----:B0-----:R-:W-:-:S04]  /*3620*/  LOP3.LUT R0, R9, 0x1, RZ, 0xc0, !PT ;  /* 0x0000000109007812 */ /* 0x001fc800078ec0ff */
[----:B------:R-:W-:-:S04]  /*3630*/  ISETP.NE.U32.AND P0, PT, R0, 0x1, PT ;  /* 0x000000010000780c */ /* 0x000fc80003f05070 */
[----:B------:R-:W-:-:S13]  /*3640*/  ISETP.NE.U32.AND.EX P0, PT, RZ, RZ, PT, P0 ;  /* 0x000000ffff00720c */ /* 0x000fda0003f05100 */
[----:B------:R-:W-:Y:S05]  /*3650*/  @P0 BRA `(.L_x_389) ;  /* 0x0000000000ec0947 */ /* 0x000fea0003800000 */
[----:B------:R-:W0:Y:S01]  /*3660*/  LDCU.128 UR12, c[0x0][0x3b0] ;  /* 0x00007600ff0c77ac */ /* 0x000e220008000c00 */
[----:B------:R-:W-:Y:S01]  /*3670*/  IADD3 R10, P1, PT, R12, R14, RZ ;  /* 0x0000000e0c0a7210 */ /* 0x000fe20007f3e0ff */
[----:B------:R-:W-:Y:S04]  /*3680*/  BSSY.RECONVERGENT B1, `(.L_x_389) ;  /* 0x0000038000017945 */ /* 0x000fe80003800200 */
[----:B------:R-:W-:Y:S01]  /*3690*/  IMAD.X R11, R6, 0x1, R7, P1 ;  /* 0x00000001060b7824 */ /* 0x000fe200008e0607 */
[----:B0-----:R-:W-:Y:S02]  /*36a0*/  ISETP.GE.U32.AND P0, PT, R10, UR14, PT ;  /* 0x0000000e0a007c0c */ /* 0x001fe4000bf06070 */
[----:B------:R-:W-:Y:S02]  /*36b0*/  ISETP.GE.U32.AND P1, PT, R4, UR12, PT ;  /* 0x0000000c04007c0c */ /* 0x000fe4000bf26070 */
[----:B------:R-:W-:-:S04]  /*36c0*/  ISETP.GE.U32.AND.EX P0, PT, R11, UR15, PT, P0 ;  /* 0x0000000f0b007c0c */ /* 0x000fc8000bf06100 */
[----:B------:R-:W-:-:S13]  /*36d0*/  ISETP.GE.U32.OR.EX P0, PT, R3, UR13, P0, P1 ;  /* 0x0000000d03007c0c */ /* 0x000fda0008706510 */
[----:B------:R-:W-:Y:S05]  /*36e0*/  @P0 BRA `(.L_x_399) ;  /* 0x0000000000c40947 */ /* 0x000fea0003800000 */
[----:B------:R-:W0:Y:S01]  /*36f0*/  LDC R5, c[0x0][0x3dc] ;  /* 0x0000f700ff057b82 */ /* 0x000e220000000800 */
[----:B------:R-:W2:Y:S01]  /*3700*/  LDCU.64 UR8, c[0x0][0x398] ;  /* 0x00007300ff0877ac */ /* 0x000ea20008000a00 */
[----:B------:R-:W-:Y:S02]  /*3710*/  IMAD R0, R9, UR7, RZ ;  /* 0x0000000709007c24 */ /* 0x000fe4000f8e02ff */
[----:B------:R-:W-:Y:S01]  /*3720*/  IMAD.MOV.U32 R15, RZ, RZ, R7 ;  /* 0x000000ffff0f7224 */ /* 0x000fe200078e0007 */
[----:B------:R-:W3:Y:S01]  /*3730*/  LDCU.64 UR4, c[0x0][0x3a0] ;  /* 0x00007400ff0477ac */ /* 0x000ee20008000a00 */
[----:B------:R-:W-:Y:S02]  /*3740*/  IMAD R3, R3, UR14, RZ ;  /* 0x0000000e03037c24 */ /* 0x000fe4000f8e02ff */
[----:B------:R-:W-:-:S04]  /*3750*/  IMAD.WIDE.U32 R8, R9, UR6, R14 ;  /* 0x0000000609087c25 */ /* 0x000fc8000f8e000e */
[----:B------:R-:W-:-:S04]  /*3760*/  IMAD.WIDE.U32 R10, R4, UR14, R10 ;  /* 0x0000000e040a7c25 */ /* 0x000fc8000f8e000a */
[----:B------:R-:W-:Y:S01]  /*3770*/  IMAD R3, R4, UR15, R3 ;  /* 0x0000000f04037c24 */ /* 0x000fe2000f8e0203 */
[----:B--2---:R-:W-:-:S03]  /*3780*/  LEA R4, P1, R10, UR8, 0x3 ;  /* 0x000000080a047c11 */ /* 0x004fc6000f8218ff */
[----:B------:R-:W-:Y:S02]  /*3790*/  IMAD.IADD R3, R3, 0x1, R11 ;  /* 0x0000000103037824 */ /* 0x000fe400078e020b */
[----:B0-----:R-:W-:Y:S02]  /*37a0*/  IMAD R5, R5, UR6, R0 ;  /* 0x0000000605057c24 */ /* 0x001fe4000f8e0200 */
[----:B------:R-:W-:Y:S02]  /*37b0*/  IMAD.SHL.U32 R0, R8, 0x8, RZ ;  /* 0x0000000808007824 */ /* 0x000fe400078e00ff */
[----:B------:R-:W-:-:S03]  /*37c0*/  IMAD.IADD R5, R5, 0x1, R9 ;  /* 0x0000000105057824 */ /* 0x000fc600078e0209 */
[----:B---3--:R-:W-:Y:S02]  /*37d0*/  IADD3 R14, P0, PT, R0, UR4, RZ ;  /* 0x00000004000e7c10 */ /* 0x008fe4000ff1e0ff */
[----:B------:R-:W-:Y:S02]  /*37e0*/  SHF.L.U64.HI R2, R8, 0x3, R5 ;  /* 0x0000000308027819 */ /* 0x000fe40000010205 */
        /* <DEDUP_REMOVED lines=26> */
.L_x_401:
[----:B------:R-:W-:Y:S05]  /*3990*/  BSYNC.RECONVERGENT B2 ;  /* 0x0000000000027941 */ /* 0x000fea0003800200 */
.L_x_400:
[----:B------:R-:W0:Y:S02]  /*39a0*/  LDCU.64 UR4, c[0x0][0x3a8] ;  /* 0x00007500ff0477ac */ /* 0x000e240008000a00 */
[----:B0-----:R-:W-:-:S04]  /*39b0*/  IADD3 R4, P0, PT, R0, UR4, RZ ;  /* 0x0000000400047c10 */ /* 0x001fc8000ff1e0ff */
[----:B------:R-:W-:-:S05]  /*39c0*/  IADD3.X R5, PT, PT, R2, UR5, RZ, P0, !PT ;  /* 0x0000000502057c10 */ /* 0x000fca00087fe4ff */
[----:B------:R-:W2:Y:S02]  /*39d0*/  LDG.E.64 R2, desc[UR16][R4.64] ;  /* 0x0000001004027981 */ /* 0x000ea4000c1e1b00 */
[----:B--2---:R-:W-:-:S07]  /*39e0*/  DADD R2, R2, R26 ;  /* 0x0000000002027229 */ /* 0x004fce000000001a */
[----:B------:R0:W-:Y:S04]  /*39f0*/  STG.E.64 desc[UR16][R4.64], R2 ;  /* 0x0000000204007986 */ /* 0x0001e8000c101b10 */
.L_x_399:
[----:B------:R-:W-:Y:S05]  /*3a00*/  BSYNC.RECONVERGENT B1 ;  /* 0x0000000000017941 */ /* 0x000fea0003800200 */
.L_x_389:
[----:B0-----:R-:W0:Y:S01]  /*3a10*/  LDC.64 R2, c[0x0][0x3d0] ;  /* 0x0000f400ff027b82 */ /* 0x001e220000000a00 */
[----:B------:R-:W-:-:S04]  /*3a20*/  UIADD3 UR4, UP0, UPT, UR6, 0x1, URZ ;  /* 0x0000000106047890 */ /* 0x000fc8000ff1e0ff */
[----:B------:R-:W-:Y:S02]  /*3a30*/  UIADD3.X UR5, UPT, UPT, URZ, UR7, URZ, UP0, !UPT ;  /* 0x00000007ff057290 */ /* 0x000fe400087fe4ff */
[----:B0-----:R-:W-:-:S04]  /*3a40*/  ISETP.NE.U32.AND P0, PT, R2, UR4, PT ;  /* 0x0000000402007c0c */ /* 0x001fc8000bf05070 */
[----:B------:R-:W-:-:S13]  /*3a50*/  ISETP.NE.AND.EX P0, PT, R3, UR5, PT, P0 ;  /* 0x0000000503007c0c */ /* 0x000fda000bf05300 */
[----:B------:R-:W-:Y:S05]  /*3a60*/  @!P0 EXIT ;  /* 0x000000000000894d */ /* 0x000fea0003800000 */
[----:B------:R-:W-:Y:S01]  /*3a70*/  UMOV UR6, UR4 ;  /* 0x0000000400067c82 */ /* 0x000fe20008000000 */
[----:B------:R-:W-:Y:S01]  /*3a80*/  UMOV UR7, UR5 ;  /* 0x0000000500077c82 */ /* 0x000fe20008000000 */
[----:B------:R-:W-:Y:S05]  /*3a90*/  BRA `(.L_x_402) ;  /* 0xffffffe800087947 */ /* 0x000fea000383ffff */
.L_x_332:
[----:B------:R-:W0:Y:S02]  /*3aa0*/  LDCU.128 UR12, c[0x0][0x3d0] ;  /* 0x00007a00ff0c77ac */ /* 0x000e240008000c00 */
[----:B0-----:R-:W-:Y:S02]  /*3ab0*/  ISETP.NE.U32.AND P0, PT, RZ, UR14, PT ;  /* 0x0000000eff007c0c */ /* 0x001fe4000bf05070 */
[----:B------:R-:W-:Y:S02]  /*3ac0*/  ISETP.EQ.U32.AND P1, PT, RZ, UR12, PT ;  /* 0x0000000cff007c0c */ /* 0x000fe4000bf22070 */
[----:B------:R-:W-:-:S04]  /*3ad0*/  ISETP.NE.AND.EX P0, PT, RZ, UR15, PT, P0 ;  /* 0x0000000fff007c0c */ /* 0x000fc8000bf05300 */
[----:B------:R-:W-:-:S13]  /*3ae0*/  ISETP.EQ.OR.EX P0, PT, RZ, UR13, !P0, P1 ;  /* 0x0000000dff007c0c */ /* 0x000fda000c702710 */
[----:B------:R-:W-:Y:S05]  /*3af0*/  @P0 EXIT ;  /* 0x000000000000094d */ /* 0x000fea0003800000 */
[----:B------:R-:W0:Y:S01]  /*3b00*/  S2R R6, SR_TID.X ;  /* 0x0000000000067919 */ /* 0x000e220000002100 */
[----:B------:R-:W1:Y:S01]  /*3b10*/  LDCU.128 UR20, c[0x0][0x3b0] ;  /* 0x00007600ff1477ac */ /* 0x000e620008000c00 */
[----:B------:R-:W-:Y:S01]  /*3b20*/  IMAD.U32 R0, RZ, RZ, UR5 ;  /* 0x00000005ff007e24 */ /* 0x000fe2000f8e00ff */
[----:B------:R-:W-:Y:S01]  /*3b30*/  BSSY.RECONVERGENT B1, `(.L_x_403) ;  /* 0x00001ed000017945 */ /* 0x000fe20003800200 */
[----:B------:R-:W2:Y:S01]  /*3b40*/  LDCU.64 UR12, c[0x0][0x388] ;  /* 0x00007100ff0c77ac */ /* 0x000ea20008000a00 */
[----:B------:R-:W3:Y:S01]  /*3b50*/  LDCU.64 UR18, c[0x0][0x3a0] ;  /* 0x00007400ff1277ac */ /* 0x000ee20008000a00 */
[----:B------:R-:W4:Y:S01]  /*3b60*/  LDCU.64 UR24, c[0x0][0x3a8] ;  /* 0x00007500ff1877ac */ /* 0x000f220008000a00 */
[----:B------:R-:W0:Y:S01]  /*3b70*/  LDCU.64 UR26, c[0x0][0x3d8] ;  /* 0x00007b00ff1a77ac */ /* 0x000e220008000a00 */
[----:B-1----:R-:W-:Y:S02]  /*3b80*/  UIMAD UR23, UR23, UR20, URZ ;  /* 0x00000014171772a4 */ /* 0x002fe4000f8e02ff */
[----:B------:R-:W-:-:S02]  /*3b90*/  UIMAD.WIDE.U32 UR10, UR22, UR20, URZ ;  /* 0x00000014160a72a5 */ /* 0x000fc4000f8e00ff */
[----:B------:R-:W-:Y:S02]  /*3ba0*/  UIMAD UR21, UR22, UR21, UR23 ;  /* 0x00000015161572a4 */ /* 0x000fe4000f8e0217 */
[----:B--2---:R-:W-:Y:S02]  /*3bb0*/  UIADD3 UR12, UP0, UPT, UR6, UR12, URZ ;  /* 0x0000000c060c7290 */ /* 0x004fe4000ff1e0ff */
[----:B------:R-:W-:Y:S01]  /*3bc0*/  UIADD3 UR11, UPT, UPT, UR11, UR21, URZ ;  /* 0x000000150b0b7290 */ /* 0x000fe2000fffe0ff */
[----:B------:R-:W1:Y:S01]  /*3bd0*/  LDCU.64 UR28, c[0x0][0x398] ;  /* 0x00007300ff1c77ac */ /* 0x000e620008000a00 */
[----:B0-----:R-:W-:Y:S01]  /*3be0*/  ISETP.LT.U32.AND P0, PT, R6, UR4, PT ;  /* 0x0000000406007c0c */ /* 0x001fe2000bf01070 */
[----:B------:R-:W0:Y:S03]  /*3bf0*/  LDCU.64 UR30, c[0x0][0x3b8] ;  /* 0x00007700ff1e77ac */ /* 0x000e260008000a00 */
[----:B------:R-:W-:-:S03]  /*3c00*/  ISETP.GT.U32.AND.EX P0, PT, R0, RZ, PT, P0 ;  /* 0x000000ff0000720c */ /* 0x000fc60003f04100 */
[----:B------:R-:W2:Y:S01]  /*3c10*/  I2F.F64.U64 R16, UR10 ;  /* 0x0000000a00107d12 */ /* 0x000ea20008301800 */
[----:B------:R-:W0:Y:S01]  /*3c20*/  LDCU.128 UR20, c[0x0][0x3b0] ;  /* 0x00007600ff1477ac */ /* 0x000e220008000c00 */
[----:B------:R-:W-:Y:S02]  /*3c30*/  ULOP3.LUT UR10, UR14, 0x3, URZ, 0xc0, !UPT ;  /* 0x000000030e0a7892 */ /* 0x000fe4000f8ec0ff */
[----:B------:R-:W-:-:S06]  /*3c40*/  UIADD3.X UR11, UPT, UPT, UR7, UR13, URZ, UP0, !UPT ;  /* 0x0000000d070b7290 */ /* 0x000fcc00087fe4ff */
[----:B-1-34-:R-:W-:Y:S06]  /*3c50*/  @!P0 BRA `(.L_x_404) ;  /* 0x0000001c00688947 */ /* 0x01afec0003800000 */
[----:B------:R-:W1:Y:S01]  /*3c60*/  LDCU UR6, c[0x0][0x3cc] ;  /* 0x00007980ff0677ac */ /* 0x000e620008000800 */
[----:B------:R-:W-:Y:S01]  /*3c70*/  IADD3 R6, P0, PT, R6, UR12, RZ ;  /* 0x0000000c06067c10 */ /* 0x000fe2000ff1e0ff */
[----:B------:R-:W-:Y:S04]  /*3c80*/  BSSY.RECONVERGENT B0, `(.L_x_405) ;  /* 0x000002c000007945 */ /* 0x000fe80003800200 */
[----:B------:R-:W-:Y:S02]  /*3c90*/  IMAD.X R7, RZ, RZ, UR11, P0 ;  /* 0x0000000bff077e24 */ /* 0x000fe400080e06ff */
[----:B-1----:R-:W-:-:S05]  /*3ca0*/  IMAD.U32 R5, RZ, RZ, UR6 ;  /* 0x00000006ff057e24 */ /* 0x002fca000f8e00ff */
[----:B------:R-:W-:-:S04]  /*3cb0*/  LOP3.LUT R0, R7, R5, RZ, 0xfc, !PT ;  /* 0x0000000507007212 */ /* 0x000fc800078efcff */
[----:B------:R-:W-:-:S13]  /*3cc0*/  ISETP.NE.U32.AND P0, PT, R0, RZ, PT ;  /* 0x000000ff0000720c */ /* 0x000fda0003f05070 */
[----:B------:R-:W-:Y:S05]  /*3cd0*/  @P0 BRA `(.L_x_406) ;  /* 0x0000000000640947 */ /* 0x000fea0003800000 */
[----:B------:R-:W1:Y:S01]  /*3ce0*/  LDCU UR6, c[0x0][0x3c8] ;  /* 0x00007900ff0677ac */ /* 0x000e620008000800 */
[----:B------:R-:W-:Y:S02]  /*3cf0*/  IMAD.MOV.U32 R35, RZ, RZ, RZ ;  /* 0x000000ffff237224 */ /* 0x000fe400078e00ff */
[----:B-1----:R-:W-:-:S04]  /*3d00*/  IMAD.U32 R9, RZ, RZ, UR6 ;  /* 0x00000006ff097e24 */ /* 0x002fc8000f8e00ff */
[----:B------:R-:W1:Y:S01]  /*3d10*/  I2F.U32.RP R4, R9 ;  /* 0x0000000900047306 */ /* 0x000e620000209000 */
[----:B------:R-:W-:-:S07]  /*3d20*/  ISETP.NE.U32.AND P2, PT, R9, RZ, PT ;  /* 0x000000ff0900720c */ /* 0x000fce0003f45070 */
[----:B-1----:R-:W1:Y:S02]  /*3d30*/  MUFU.RCP R4, R4 ;  /* 0x0000000400047308 */ /* 0x002e640000001000 */
[----:B-1----:R-:W-:-:S06]  /*3d40*/  VIADD R2, R4, 0xffffffe ;  /* 0x0ffffffe04027836 */ /* 0x002fcc0000000000 */
[----:B------:R1:W3:Y:S02]  /*3d50*/  F2I.FTZ.U32.TRUNC.NTZ R3, R2 ;  /* 0x0000000200037305 */ /* 0x0002e4000021f000 */
[----:B-1----:R-:W-:Y:S02]  /*3d60*/  IMAD.MOV.U32 R2, RZ, RZ, RZ ;  /* 0x000000ffff027224 */ /* 0x002fe400078e00ff */
[----:B---3--:R-:W-:-:S05]  /*3d70*/  IMAD R0, R3, R9, RZ ;  /* 0x0000000903007224 */ /* 0x008fca00078e02ff */
[----:B------:R-:W-:-:S05]  /*3d80*/  IADD3 R7, PT, PT, -R0, RZ, RZ ;  /* 0x000000ff00077210 */ /* 0x000fca0007ffe1ff */
[----:B------:R-:W-:-:S06]  /*3d90*/  IMAD.HI.U32 R7, R3, R7, R2 ;  /* 0x0000000703077227 */ /* 0x000fcc00078e0002 */
[----:B------:R-:W-:-:S04]  /*3da0*/  IMAD.HI.U32 R34, R7, R6, RZ ;  /* 0x0000000607227227 */ /* 0x000fc800078e00ff */
[----:B------:R-:W-:Y:S02]  /*3db0*/  IMAD.MOV R3, RZ, RZ, -R34 ;  /* 0x000000ffff037224 */ /* 0x000fe400078e0a22 */
[----:B------:R-:W-:Y:S02]  /*3dc0*/  IMAD.MOV.U32 R7, RZ, RZ, RZ ;  /* 0x000000ffff077224 */ /* 0x000fe400078e00ff */
        /* <DEDUP_REMOVED lines=10> */
.L_x_406:
[----:B------:R-:W-:Y:S01]  /*3e70*/  IMAD.MOV.U32 R2, RZ, RZ, R6 ;  /* 0x000000ffff027224 */ /* 0x000fe200078e0006 */
[----:B------:R-:W-:Y:S01]  /*3e80*/  MOV R0, 0x3eb0 ;  /* 0x00003eb000007802 */ /* 0x000fe20000000f00 */
[----:B------:R-:W-:-:S07]  /*3e90*/  IMAD.MOV.U32 R3, RZ, RZ, R7 ;  /* 0x000000ffff037224 */ /* 0x000fce00078e0007 */
[----:B0-2---:R-:W-:Y:S05]  /*3ea0*/  CALL.REL.NOINC `($__internal_11_$__cuda_sm20_div_u64) ;  /* 0x0000003c00ec7944 */ /* 0x005fea0003c00000 */
[----:B------:R-:W0:Y:S01]  /*3eb0*/  LDCU.64 UR6, c[0x0][0x3c8] ;  /* 0x00007900ff0677ac */ /* 0x000e220008000a00 */
[----:B------:R-:W-:-:S05]  /*3ec0*/  IADD3 R0, P0, PT, RZ, -R34, RZ ;  /* 0x80000022ff007210 */ /* 0x000fca0007f1e0ff */
[----:B------:R-:W-:Y:S02]  /*3ed0*/  IMAD.X R2, RZ, RZ, ~R35, P0 ;  /* 0x000000ffff027224 */ /* 0x000fe400000e0e23 */
[----:B0-----:R-:W-:Y:S02]  /*3ee0*/  IMAD.U32 R9, RZ, RZ, UR6 ;  /* 0x00000006ff097e24 */ /* 0x001fe4000f8e00ff */
[----:B------:R-:W-:Y:S02]  /*3ef0*/  IMAD.U32 R5, RZ, RZ, UR7 ;  /* 0x00000007ff057e24 */ /* 0x000fe4000f8e00ff */
[-C--:B------:R-:W-:Y:S02]  /*3f00*/  IMAD R2, R2, R9.reuse, RZ ;  /* 0x0000000902027224 */ /* 0x080fe400078e02ff */
[----:B------:R-:W-:-:S04]  /*3f10*/  IMAD.WIDE.U32 R6, R0, R9, R6 ;  /* 0x0000000900067225 */ /* 0x000fc800078e0006 */
[----:B------:R-:W-:-:S04]  /*3f20*/  IMAD R3, R0, R5, R2 ;  /* 0x0000000500037224 */ /* 0x000fc800078e0202 */
[----:B------:R-:W-:-:S07]  /*3f30*/  IMAD.IADD R7, R3, 0x1, R7 ;  /* 0x0000000103077824 */ /* 0x000fce00078e0207 */
.L_x_407:
[----:B0-----:R-:W-:Y:S05]  /*3f40*/  BSYNC.RECONVERGENT B0 ;  /* 0x0000000000007941 */ /* 0x001fea0003800200 */
.L_x_405:
[----:B------:R-:W0:Y:S01]  /*3f50*/  LDCU.64 UR6, c[0x0][0x390] ;  /* 0x00007200ff0677ac */ /* 0x000e220008000a00 */
[----:B------:R-:W-:-:S04]  /*3f60*/  IMAD R3, R35, R9, RZ ;  /* 0x0000000923037224 */ /* 0x000fc800078e02ff */
[C---:B------:R-:W-:Y:S02]  /*3f70*/  IMAD R5, R34.reuse, R5, R3 ;  /* 0x0000000522057224 */ /* 0x040fe400078e0203 */
[----:B------:R-:W-:-:S04]  /*3f80*/  IMAD.WIDE.U32 R2, R34, R9, R6 ;  /* 0x0000000922027225 */ /* 0x000fc800078e0006 */
[----:B------:R-:W-:Y:S01]  /*3f90*/  IMAD.IADD R3, R3, 0x1, R5 ;  /* 0x0000000103037824 */ /* 0x000fe200078e0205 */
[----:B0-----:R-:W-:-:S04]  /*3fa0*/  LEA R32, P0, R2, UR6, 0x3 ;  /* 0x0000000602207c11 */ /* 0x001fc8000f8018ff */
[----:B------:R-:W-:-:S06]  /*3fb0*/  LEA.HI.X R33, R2, UR7, R3, 0x3, P0 ;  /* 0x0000000702217c11 */ /* 0x000fcc00080f1c03 */
[----:B------:R-:W5:Y:S01]  /*3fc0*/  LDG.E.64 R32, desc[UR16][R32.64] ;  /* 0x0000001020207981 */ /* 0x000f62000c1e1b00 */
[----:B------:R-:W-:Y:S02]  /*3fd0*/  IMAD.MOV.U32 R4, RZ, RZ, RZ ;  /* 0x000000ffff047224 */ /* 0x000fe400078e00ff */
[----:B------:R-:W-:-:S07]  /*3fe0*/  IMAD.MOV.U32 R2, RZ, RZ, RZ ;  /* 0x000000ffff027224 */ /* 0x000fce00078e00ff */
.L_x_439:
[----:B0-----:R-:W0:Y:S01]  /*3ff0*/  LDCU.64 UR6, c[0x0][0x3d8] ;  /* 0x00007b00ff0677ac */ /* 0x001e220008000a00 */
[----:B------:R-:W-:Y:S01]  /*4000*/  IADD3 R3, P1, PT, R34, R4, RZ ;  /* 0x0000000422037210 */ /* 0x000fe20007f3e0ff */
[----:B------:R-:W-:Y:S02]  /*4010*/  HFMA2 R12, -RZ, RZ, 0, 0 ;  /* 0x00000000ff0c7431 */ /* 0x000fe400000001ff */
[----:B------:R-:W-:Y:S02]  /*4020*/  IMAD.MOV.U32 R11, RZ, RZ, RZ ;  /* 0x000000ffff0b7224 */ /* 0x000fe400078e00ff */
[----:B------:R-:W-:Y:S02]  /*4030*/  IMAD.X R0, R35, 0x1, R2, P1 ;  /* 0x0000000123007824 */ /* 0x000fe400008e0602 */
[----:B0-----:R-:W-:Y:S02]  /*4040*/  IMAD.U32 R15, RZ, RZ, UR6 ;  /* 0x00000006ff0f7e24 */ /* 0x001fe4000f8e00ff */
[----:B------:R-:W-:-:S03]  /*4050*/  IMAD.U32 R5, RZ, RZ, UR7 ;  /* 0x00000007ff057e24 */ /* 0x000fc6000f8e00ff */
[----:B------:R-:W-:-:S04]  /*4060*/  ISETP.GE.U32.AND P0, PT, R15, 0x4, PT ;  /* 0x000000040f00780c */ /* 0x000fc80003f06070 */
[----:B------:R-:W-:-:S13]  /*4070*/  ISETP.GE.U32.AND.EX P0, PT, R5, RZ, PT, P0 ;  /* 0x000000ff0500720c */ /* 0x000fda0003f06100 */
[----:B------:R-:W-:Y:S05]  /*4080*/  @!P0 BRA `(.L_x_408) ;  /* 0x0000000c00248947 */ /* 0x000fea0003800000 */
[----:B------:R-:W-:-:S07]  /*4090*/  CS2R R12, SRZ ;  /* 0x00000000000c7805 */ /* 0x000fce000001ff00 */
.L_x_425:
[----:B------:R-:W-:Y:S01]  /*40a0*/  IADD3 R38, P0, PT, R6, R12, RZ ;  /* 0x0000000c06267210 */ /* 0x000fe20007f1e0ff */
[----:B------:R-:W-:Y:S01]  /*40b0*/  IMAD R8, R0, UR22, RZ ;  /* 0x0000001600087c24 */ /* 0x000fe2000f8e02ff */
[----:B------:R-:W-:Y:S02]  /*40c0*/  BSSY.RECONVERGENT B2, `(.L_x_409) ;  /* 0x0000032000027945 */ /* 0x000fe40003800200 */
[----:B------:R-:W-:Y:S01]  /*40d0*/  ISETP.GE.U32.AND P1, PT, R38, UR22, PT ;  /* 0x0000001626007c0c */ /* 0x000fe2000bf26070 */
[----:B------:R-:W-:Y:S01]  /*40e0*/  IMAD.X R39, R7, 0x1, R13, P0 ;  /* 0x0000000107277824 */ /* 0x000fe200000e060d */
[C---:B------:R-:W-:Y:S01]  /*40f0*/  ISETP.GE.U32.AND P0, PT, R3.reuse, UR20, PT ;  /* 0x0000001403007c0c */ /* 0x040fe2000bf06070 */
[C---:B------:R-:W-:Y:S02]  /*4100*/  IMAD R5, R3.reuse, UR23, R8 ;  /* 0x0000001703057c24 */ /* 0x040fe4000f8e0208 */
[----:B------:R-:W-:Y:S01]  /*4110*/  IMAD.WIDE.U32 R8, R3, UR22, R38 ;  /* 0x0000001603087c25 */ /* 0x000fe2000f8e0026 */
[----:B------:R-:W-:-:S03]  /*4120*/  ISETP.GE.U32.AND.EX P0, PT, R0, UR21, PT, P0 ;  /* 0x0000001500007c0c */ /* 0x000fc6000bf06100 */
[----:B------:R-:W-:Y:S01]  /*4130*/  IMAD.IADD R5, R9, 0x1, R5 ;  /* 0x0000000109057824 */ /* 0x000fe200078e0205 */
[----:B------:R-:W-:Y:S02]  /*4140*/  ISETP.GE.U32.OR.EX P1, PT, R39, UR23, P0, P1 ;  /* 0x0000001727007c0c */ /* 0x000fe40008726510 */
[----:B------:R-:W-:-:S04]  /*4150*/  LEA R36, P2, R8, UR28, 0x3 ;  /* 0x0000001c08247c11 */ /* 0x000fc8000f8418ff */
[----:B------:R-:W-:-:S07]  /*4160*/  LEA.HI.X R37, R8, UR29, R5, 0x3, P2 ;  /* 0x0000001d08257c11 */ /* 0x000fce00090f1c05 */
[----:B------:R-:W-:Y:S05]  /*4170*/  @P1 BRA `(.L_x_410) ;  /* 0x0000000000981947 */ /* 0x000fea0003800000 */
[----:B------:R-:W-:Y:S01]  /*4180*/  IMAD R5, R2, UR26, RZ ;  /* 0x0000001a02057c24 */ /* 0x000fe2000f8e02ff */
[----:B------:R-:W3:Y:S01]  /*4190*/  LDG.E.64 R8, desc[UR16][R36.64] ;  /* 0x0000001024087981 */ /* 0x000ee2000c1e1b00 */
[----:B------:R-:W-:-:S04]  /*41a0*/  IMAD.WIDE.U32 R14, R4, UR26, R12 ;  /* 0x0000001a040e7c25 */ /* 0x000fc8000f8e000c */
[----:B------:R-:W-:Y:S02]  /*41b0*/  IMAD R5, R4, UR27, R5 ;  /* 0x0000001b04057c24 */ /* 0x000fe4000f8e0205 */
[----:B------:R-:W-:Y:S02]  /*41c0*/  IMAD.SHL.U32 R11, R14, 0x8, RZ ;  /* 0x000000080e0b7824 */ /* 0x000fe400078e00ff */
[----:B------:R-:W-:-:S03]  /*41d0*/  IMAD.IADD R5, R15, 0x1, R5 ;  /* 0x000000010f057824 */ /* 0x000fc600078e0205 */
[----:B------:R-:W-:Y:S02]  /*41e0*/  IADD3 R20, P1, PT, R11, UR18, RZ ;  /* 0x000000120b147c10 */ /* 0x000fe4000ff3e0ff */
[----:B------:R-:W-:-:S04]  /*41f0*/  SHF.L.U64.HI R14, R14, 0x3, R5 ;  /* 0x000000030e0e7819 */ /* 0x000fc80000010205 */
[----:B------:R-:W-:-:S05]  /*4200*/  IADD3.X R21, PT, PT, R14, UR19, RZ, P1, !PT ;  /* 0x000000130e157c10 */ /* 0x000fca0008ffe4ff */
[----:B------:R-:W3:Y:S01]  /*4210*/  LDG.E.64 R18, desc[UR16][R20.64] ;  /* 0x0000001014127981 */ /* 0x000ee2000c1e1b00 */
[----:B--2---:R-:W0:Y:S01]  /*4220*/  MUFU.RCP64H R23, R17 ;  /* 0x0000001100177308 */ /* 0x004e220000001800 */
        /* <DEDUP_REMOVED lines=21> */
.L_x_412:
[----:B------:R-:W-:Y:S05]  /*4380*/  BSYNC.RECONVERGENT B3 ;  /* 0x0000000000037941 */ /* 0x000fea0003800200 */
.L_x_411:
[----:B------:R-:W-:-:S04]  /*4390*/  IADD3 R8, P1, PT, R11, UR24, RZ ;  /* 0x000000180b087c10 */ /* 0x000fc8000ff3e0ff */
[----:B------:R-:W-:-:S05]  /*43a0*/  IADD3.X R9, PT, PT, R14, UR25, RZ, P1, !PT ;  /* 0x000000190e097c10 */ /* 0x000fca0008ffe4ff */
[----:B------:R-:W2:Y:S02]  /*43b0*/  LDG.E.64 R10, desc[UR16][R8.64] ;  /* 0x00000010080a7981 */ /* 0x000ea4000c1e1b00 */
[----:B--2---:R-:W-:-:S07]  /*43c0*/  DADD R10, R10, R26 ;  /* 0x000000000a0a7229 */ /* 0x004fce000000001a */
[----:B------:R0:W-:Y:S04]  /*43d0*/  STG.E.64 desc[UR16][R8.64], R10 ;  /* 0x0000000a08007986 */ /* 0x0001e8000c101b10 */
.L_x_410:
[----:B------:R-:W-:Y:S05]  /*43e0*/  BSYNC.RECONVERGENT B2 ;  /* 0x0000000000027941 */ /* 0x000fea0003800200 */
.L_x_409:
[----:B------:R-:W-:Y:S01]  /*43f0*/  IADD3 R5, P2, PT, R38, 0x1, RZ ;  /* 0x0000000126057810 */ /* 0x000fe20007f5e0ff */
[----:B------:R-:W-:Y:S03]  /*4400*/  BSSY.RECONVERGENT B2, `(.L_x_413) ;  /* 0x000002b000027945 */ /* 0x000fe60003800200 */
[----:B------:R-:W-:Y:S01]  /*4410*/  ISETP.GE.U32.AND P1, PT, R5, UR30, PT ;  /* 0x0000001e05007c0c */ /* 0x000fe2000bf26070 */
[----:B------:R-:W-:-:S05]  /*4420*/  IMAD.X R5, RZ, RZ, R39, P2 ;  /* 0x000000ffff057224 */ /* 0x000fca00010e0627 */
[----:B------:R-:W-:-:S13]  /*4430*/  ISETP.GE.U32.OR.EX P1, PT, R5, UR31, P0, P1 ;  /* 0x0000001f05007c0c */ /* 0x000fda0008726510 */
[----:B------:R-:W-:Y:S05]  /*4440*/  @P1 BRA `(.L_x_414) ;  /* 0x0000000000981947 */ /* 0x000fea0003800000 */
[----:B------:R-:W-:Y:S01]  /*4450*/  IMAD R5, R2, UR26, RZ ;  /* 0x0000001a02057c24 */ /* 0x000fe2000f8e02ff */
[----:B0-----:R-:W3:Y:S01]  /*4460*/  LDG.E.64 R8, desc[UR16][R36.64+0x8] ;  /* 0x0000081024087981 */ /* 0x001ee2000c1e1b00 */
        /* <DEDUP_REMOVED lines=30> */
.L_x_416:
[----:B------:R-:W-:Y:S05]  /*4650*/  BSYNC.RECONVERGENT B3 ;  /* 0x0000000000037941 */ /* 0x000fea0003800200 */
.L_x_415:
[----:B------:R-:W-:-:S04]  /*4660*/  IADD3 R8, P1, PT, R11, UR24, RZ ;  /* 0x000000180b087c10 */ /* 0x000fc8000ff3e0ff */
[----:B------:R-:W-:-:S05]  /*4670*/  IADD3.X R9, PT, PT, R14, UR25, RZ, P1, !PT ;  /* 0x000000190e097c10 */ /* 0x000fca0008ffe4ff */
[----:B------:R-:W2:Y:S02]  /*4680*/  LDG.E.64 R10, desc[UR16][R8.64+0x8] ;  /* 0x00000810080a7981 */ /* 0x000ea4000c1e1b00 */
[----:B--2---:R-:W-:-:S07]  /*4690*/  DADD R10, R10, R26 ;  /* 0x000000000a0a7229 */ /* 0x004fce000000001a */
[----:B------:R1:W-:Y:S04]  /*46a0*/  STG.E.64 desc[UR16][R8.64+0x8], R10 ;  /* 0x0000080a08007986 */ /* 0x0003e8000c101b10 */
.L_x_414:
[----:B------:R-:W-:Y:S05]  /*46b0*/  BSYNC.RECONVERGENT B2 ;  /* 0x0000000000027941 */ /* 0x000fea0003800200 */
.L_x_413:
[----:B------:R-:W-:Y:S01]  /*46c0*/  IADD3 R5, P2, PT, R38, 0x2, RZ ;  /* 0x0000000226057810 */ /* 0x000fe20007f5e0ff */
[----:B------:R-:W-:Y:S03]  /*46d0*/  BSSY.RECONVERGENT B2, `(.L_x_417) ;  /* 0x000002b000027945 */ /* 0x000fe60003800200 */
[----:B------:R-:W-:Y:S01]  /*46e0*/  ISETP.GE.U32.AND P1, PT, R5, UR30, PT ;  /* 0x0000001e05007c0c */ /* 0x000fe2000bf26070 */
[----:B------:R-:W-:-:S05]  /*46f0*/  IMAD.X R5, RZ, RZ, R39, P2 ;  /* 0x000000ffff057224 */ /* 0x000fca00010e0627 */
[----:B------:R-:W-:-:S13]  /*4700*/  ISETP.GE.U32.OR.EX P1, PT, R5, UR31, P0, P1 ;  /* 0x0000001f05007c0c */ /* 0x000fda0008726510 */
[----:B------:R-:W-:Y:S05]  /*4710*/  @P1 BRA `(.L_x_418) ;  /* 0x0000000000981947 */ /* 0x000fea0003800000 */
[----:B------:R-:W-:Y:S01]  /*4720*/  IMAD R5, R2, UR26, RZ ;  /* 0x0000001a02057c24 */ /* 0x000fe2000f8e02ff */
[----:B01----:R-:W3:Y:S01]  /*4730*/  LDG.E.64 R8, desc[UR16][R36.64+0x10] ;  /* 0x0000101024087981 */ /* 0x003ee2000c1e1b00 */
        /* <DEDUP_REMOVED lines=30> */
.L_x_420:
[----:B------:R-:W-:Y:S05]  /*4920*/  BSYNC.RECONVERGENT B3 ;  /* 0x0000000000037941 */ /* 0x000fea0003800200 */
.L_x_419:
[----:B------:R-:W-:-:S04]  /*4930*/  IADD3 R8, P1, PT, R11, UR24, RZ ;  /* 0x000000180b087c10 */ /* 0x000fc8000ff3e0ff */
[----:B------:R-:W-:-:S05]  /*4940*/  IADD3.X R9, PT, PT, R14, UR25, RZ, P1, !PT ;  /* 0x000000190e097c10 */ /* 0x000fca0008ffe4ff */
[----:B------:R-:W2:Y:S02]  /*4950*/  LDG.E.64 R10, desc[UR16][R8.64+0x10] ;  /* 0x00001010080a7981 */ /* 0x000ea4000c1e1b00 */
[----:B--2---:R-:W-:-:S07]  /*4960*/  DADD R10, R10, R26 ;  /* 0x000000000a0a7229 */ /* 0x004fce000000001a */
[----:B------:R3:W-:Y:S04]  /*4970*/  STG.E.64 desc[UR16][R8.64+0x10], R10 ;  /* 0x0000100a08007986 */ /* 0x0007e8000c101b10 */
.L_x_418:
[----:B------:R-:W-:Y:S05]  /*4980*/  BSYNC.RECONVERGENT B2 ;  /* 0x0000000000027941 */ /* 0x000fea0003800200 */
.L_x_417:
[----:B------:R-:W-:Y:S01]  /*4990*/  IADD3 R5, P2, PT, R38, 0x3, RZ ;  /* 0x0000000326057810 */ /* 0x000fe20007f5e0ff */
[----:B------:R-:W-:Y:S03]  /*49a0*/  BSSY.RECONVERGENT B2, `(.L_x_421) ;  /* 0x000002d000027945 */ /* 0x000fe60003800200 */
[----:B------:R-:W-:Y:S02]  /*49b0*/  ISETP.GE.U32.AND P1, PT, R5, UR30, PT ;  /* 0x0000001e05007c0c */ /* 0x000fe4000bf26070 */
[----:B------:R-:W-:-:S04]  /*49c0*/  IADD3.X R38, PT, PT, RZ, R39, RZ, P2, !PT ;  /* 0x00000027ff267210 */ /* 0x000fc800017fe4ff */
[----:B------:R-:W-:-:S13]  /*49d0*/  ISETP.GE.U32.OR.EX P0, PT, R38, UR31, P0, P1 ;  /* 0x0000001f26007c0c */ /* 0x000fda0008706510 */
[----:B------:R-:W-:Y:S05]  /*49e0*/  @P0 BRA `(.L_x_422) ;  /* 0x0000000000a00947 */ /* 0x000fea0003800000 */
[----:B------:R-:W-:Y:S01]  /*49f0*/  IMAD R5, R2, UR26, RZ ;  /* 0x0000001a02057c24 */ /* 0x000fe2000f8e02ff */
[----:B------:R-:W4:Y:S01]  /*4a00*/  LDG.E.64 R18, desc[UR16][R36.64+0x18] ;  /* 0x0000181024127981 */ /* 0x000f22000c1e1b00 */
[----:B------:R-:W-:-:S04]  /*4a10*/  IMAD.WIDE.U32 R14, R4, UR26, R12 ;  /* 0x0000001a040e7c25 */ /* 0x000fc8000f8e000c */
[----:B------:R-:W-:Y:S02]  /*4a20*/  IMAD R5, R4, UR27, R5 ;  /* 0x0000001b04057c24 */ /* 0x000fe4000f8e0205 */
[----:B01-3--:R-:W-:Y:S02]  /*4a30*/  IMAD.SHL.U32 R11, R14, 0x8, RZ ;  /* 0x000000080e0b7824 */ /* 0x00bfe400078e00ff */
[----:B------:R-:W-:-:S03]  /*4a40*/  IMAD.IADD R5, R15, 0x1, R5 ;  /* 0x000000010f057824 */ /* 0x000fc600078e0205 */
[----:B------:R-:W-:Y:S02]  /*4a50*/  IADD3 R20, P0, PT, R11, UR18, RZ ;  /* 0x000000120b147c10 */ /* 0x000fe4000ff1e0ff */
[----:B------:R-:W-:-:S04]  /*4a60*/  SHF.L.U64.HI R14, R14, 0x3, R5 ;  /* 0x000000030e0e7819 */ /* 0x000fc80000010205 */
[----:B------:R-:W-:-:S05]  /*4a70*/  IADD3.X R21, PT, PT, R14, UR19, RZ, P0, !PT ;  /* 0x000000130e157c10 */ /* 0x000fca00087fe4ff */
[----:B------:R-:W4:Y:S01]  /*4a80*/  LDG.E.64 R8, desc[UR16][R20.64+0x18] ;  /* 0x0000181014087981 */ /* 0x000f22000c1e1b00 */
        /* <DEDUP_REMOVED lines=8> */
[----:B----45:R-:W-:-:S08]  /*4b10*/  DFMA R8, R32, R8, R18 ;  /* 0x000000082008722b */ /* 0x030fd00000000012 */
        /* <DEDUP_REMOVED lines=15> */
.L_x_424:
[----:B------:R-:W-:Y:S05]  /*4c10*/  BSYNC.RECONVERGENT B3 ;  /* 0x0000000000037941 */ /* 0x000fea0003800200 */
.L_x_423:
[----:B------:R-:W-:-:S04]  /*4c20*/  IADD3 R8, P0, PT, R11, UR24, RZ ;  /* 0x000000180b087c10 */ /* 0x000fc8000ff1e0ff */
[----:B------:R-:W-:-:S05]  /*4c30*/  IADD3.X R9, PT, PT, R14, UR25, RZ, P0, !PT ;  /* 0x000000190e097c10 */ /* 0x000fca00087fe4ff */
[----:B------:R-:W2:Y:S02]  /*4c40*/  LDG.E.64 R10, desc[UR16][R8.64+0x18] ;  /* 0x00001810080a7981 */ /* 0x000ea4000c1e1b00 */
[----:B--2---:R-:W-:-:S07]  /*4c50*/  DADD R10, R10, R26 ;  /* 0x000000000a0a7229 */ /* 0x004fce000000001a */
[----:B------:R4:W-:Y:S04]  /*4c60*/  STG.E.64 desc[UR16][R8.64+0x18], R10 ;  /* 0x0000180a08007986 */ /* 0x0009e8000c101b10 */
.L_x_422:
[----:B------:R-:W-:Y:S05]  /*4c70*/  BSYNC.RECONVERGENT B2 ;  /* 0x0000000000027941 */ /* 0x000fea0003800200 */
.L_x_421:
[----:B------:R-:W-:Y:S01]  /*4c80*/  IMAD.U32 R15, RZ, RZ, UR26 ;  /* 0x0000001aff0f7e24 */ /* 0x000fe2000f8e00ff */
[----:B------:R-:W-:Y:S01]  /*4c90*/  IADD3 R12, P0, PT, R12, 0x4, RZ ;  /* 0x000000040c0c7810 */ /* 0x000fe20007f1e0ff */
[----:B------:R-:W-:-:S03]  /*4ca0*/  IMAD.U32 R5, RZ, RZ, UR27 ;  /* 0x0000001bff057e24 */ /* 0x000fc6000f8e00ff */
[----:B01-34-:R-:W-:Y:S01]  /*4cb0*/  LOP3.LUT R11, R15, 0xfffffffc, RZ, 0xc0, !PT ;  /* 0xfffffffc0f0b7812 */ /* 0x01bfe200078ec0ff */
[----:B------:R-:W-:-:S03]  /*4cc0*/  IMAD.X R13, RZ, RZ, R13, P0 ;  /* 0x000000ffff0d7224 */ /* 0x000fc600000e060d */
[----:B------:R-:W-:-:S04]  /*4cd0*/  ISETP.NE.U32.AND P0, PT, R12, R11, PT ;  /* 0x0000000b0c00720c */ /* 0x000fc80003f05070 */
[----:B------:R-:W-:-:S13]  /*4ce0*/  ISETP.NE.AND.EX P0, PT, R13, R5, PT, P0 ;  /* 0x000000050d00720c */ /* 0x000fda0003f05300 */
[----:B------:R-:W-:Y:S05]  /*4cf0*/  @P0 BRA `(.L_x_425) ;  /* 0xfffffff000e80947 */ /* 0x000fea000383ffff */
[----:B------:R-:W0:Y:S02]  /*4d00*/  LDCU UR6, c[0x0][0x3dc] ;  /* 0x00007b80ff0677ac */ /* 0x000e240008000800 */
[----:B0-----:R-:W-:-:S07]  /*4d10*/  IMAD.U32 R12, RZ, RZ, UR6 ;  /* 0x00000006ff0c7e24 */ /* 0x001fce000f8e00ff */
.L_x_408:
[----:B------:R-:W-:-:S04]  /*4d20*/  UISETP.NE.U32.AND UP0, UPT, UR10, URZ, UPT ;  /* 0x000000ff0a00728c */ /* 0x000fc8000bf05070 */
[----:B------:R-:W-:-:S09]  /*4d30*/  UISETP.NE.AND.EX UP0, UPT, URZ, URZ, UPT, UP0 ;  /* 0x000000ffff00728c */ /* 0x000fd2000bf05300 */
[----:B------:R-:W-:Y:S05]  /*4d40*/  BRA.U !UP0, `(.L_x_426) ;  /* 0x0000000d08147547 */ /* 0x000fea000b800000 */
[----:B------:R-:W-:-:S04]  /*4d50*/  UISETP.NE.U32.AND UP0, UPT, UR10, 0x1, UPT ;  /* 0x000000010a00788c */ /* 0x000fc8000bf05070 */
[----:B------:R-:W-:-:S09]  /*4d60*/  UISETP.NE.AND.EX UP0, UPT, URZ, URZ, UPT, UP0 ;  /* 0x000000ffff00728c */ /* 0x000fd2000bf05300 */
[----:B------:R-:W-:Y:S05]  /*4d70*/  BRA.U !UP0, `(.L_x_427) ;  /* 0x0000000508f87547 */ /* 0x000fea000b800000 */
[----:B------:R-:W0:Y:S01]  /*4d80*/  LDC.64 R8, c[0x0][0x3b0] ;  /* 0x0000ec00ff087b82 */ /* 0x000e220000000a00 */
[----:B------:R-:W-:Y:S01]  /*4d90*/  IADD3 R36, P1, PT, R6, R11, RZ ;  /* 0x0000000b06247210 */ /* 0x000fe20007f3e0ff */
[----:B------:R-:W-:Y:S04]  /*4da0*/  BSSY.RECONVERGENT B2, `(.L_x_428) ;  /* 0x000003b000027945 */ /* 0x000fe80003800200 */
[----:B------:R-:W-:Y:S02]  /*4db0*/  IMAD.X R37, R7, 0x1, R12, P1 ;  /* 0x0000000107257824 */ /* 0x000fe400008e060c */
[----:B------:R-:W1:Y:S01]  /*4dc0*/  LDC.64 R18, c[0x0][0x3b8] ;  /* 0x0000ee00ff127b82 */ /* 0x000e620000000a00 */
[----:B0-----:R-:W-:-:S04]  /*4dd0*/  ISETP.GE.U32.AND P0, PT, R3, R8, PT ;  /* 0x000000080300720c */ /* 0x001fc80003f06070 */
[----:B------:R-:W-:Y:S02]  /*4de0*/  ISETP.GE.U32.AND.EX P0, PT, R0, R9, PT, P0 ;  /* 0x000000090000720c */ /* 0x000fe40003f06100 */
[----:B-1----:R-:W-:-:S04]  /*4df0*/  ISETP.GE.U32.AND P1, PT, R36, R18, PT ;  /* 0x000000122400720c */ /* 0x002fc80003f26070 */
[----:B------:R-:W-:-:S13]  /*4e00*/  ISETP.GE.U32.OR.EX P1, PT, R37, R19, P0, P1 ;  /* 0x000000132500720c */ /* 0x000fda0000726510 */
[----:B------:R-:W-:Y:S05]  /*4e10*/  @P1 BRA `(.L_x_429) ;  /* 0x0000000000cc1947 */ /* 0x000fea0003800000 */
[----:B------:R-:W-:Y:S01]  /*4e20*/  IMAD R8, R2, R15, RZ ;  /* 0x0000000f02087224 */ /* 0x000fe200078e02ff */
[----:B------:R-:W0:Y:S01]  /*4e30*/  LDCU.64 UR14, c[0x0][0x398] ;  /* 0x00007300ff0e77ac */ /* 0x000e220008000a00 */
[----:B------:R-:W-:Y:S02]  /*4e40*/  IMAD.MOV.U32 R9, RZ, RZ, R12 ;  /* 0x000000ffff097224 */ /* 0x000fe400078e000c */
[----:B------:R-:W-:Y:S01]  /*4e50*/  IMAD R5, R4, R5, R8 ;  /* 0x0000000504057224 */ /* 0x000fe200078e0208 */
[----:B------:R-:W1:Y:S01]  /*4e60*/  LDCU.64 UR6, c[0x0][0x3a0] ;  /* 0x00007400ff0677ac */ /* 0x000e620008000a00 */
[----:B------:R-:W-:Y:S02]  /*4e70*/  IMAD.MOV.U32 R8, RZ, RZ, R11 ;  /* 0x000000ffff087224 */ /* 0x000fe400078e000b */
[----:B------:R-:W-:Y:S02]  /*4e80*/  IMAD R10, R0, R18, RZ ;  /* 0x00000012000a7224 */ /* 0x000fe400078e02ff */
[----:B------:R-:W-:-:S04]  /*4e90*/  IMAD.WIDE.U32 R14, R4, R15, R8 ;  /* 0x0000000f040e7225 */ /* 0x000fc800078e0008 */
[----:B------:R-:W-:Y:S02]  /*4ea0*/  IMAD.IADD R5, R5, 0x1, R15 ;  /* 0x0000000105057824 */ /* 0x000fe400078e020f */
[C---:B------:R-:W-:Y:S02]  /*4eb0*/  IMAD R9, R3.reuse, R19, R10 ;  /* 0x0000001303097224 */ /* 0x040fe400078e020a */
[----:B------:R-:W-:-:S04]  /*4ec0*/  IMAD.WIDE.U32 R18, R3, R18, R36 ;  /* 0x0000001203127225 */ /* 0x000fc800078e0024 */
[C---:B------:R-:W-:Y:S01]  /*4ed0*/  IMAD.SHL.U32 R13, R14.reuse, 0x8, RZ ;  /* 0x000000080e0d7824 */ /* 0x040fe200078e00ff */
[----:B------:R-:W-:Y:S01]  /*4ee0*/  SHF.L.U64.HI R14, R14, 0x3, R5 ;  /* 0x000000030e0e7819 */ /* 0x000fe20000010205 */
[----:B------:R-:W-:Y:S01]  /*4ef0*/  IMAD.IADD R5, R9, 0x1, R19 ;  /* 0x0000000109057824 */ /* 0x000fe200078e0213 */
[C---:B0-----:R-:W-:Y:S02]  /*4f00*/  LEA R8, P2, R18.reuse, UR14, 0x3 ;  /* 0x0000000e12087c11 */ /* 0x041fe4000f8418ff */
[----:B-1----:R-:W-:Y:S02]  /*4f10*/  IADD3 R22, P1, PT, R13, UR6, RZ ;  /* 0x000000060d167c10 */ /* 0x002fe4000ff3e0ff */
[----:B------:R-:W-:Y:S02]  /*4f20*/  LEA.HI.X R9, R18, UR15, R5, 0x3, P2 ;  /* 0x0000000f12097c11 */ /* 0x000fe400090f1c05 */
[----:B------:R-:W-:-:S03]  /*4f30*/  IADD3.X R23, PT, PT, R14, UR7, RZ, P1, !PT ;  /* 0x000000070e177c10 */ /* 0x000fc60008ffe4ff */
[----:B------:R-:W3:Y:S04]  /*4f40*/  LDG.E.64 R18, desc[UR16][R8.64] ;  /* 0x0000001008127981 */ /* 0x000ee8000c1e1b00 */
[----:B------:R-:W3:Y:S01]  /*4f50*/  LDG.E.64 R20, desc[UR16][R22.64] ;  /* 0x0000001016147981 */ /* 0x000ee2000c1e1b00 */
[----:B--2---:R-:W0:Y:S01]  /*4f60*/  MUFU.RCP64H R25, R17 ;  /* 0x0000001100197308 */ /* 0x004e220000001800 */
[----:B------:R-:W-:Y:S01]  /*4f70*/  IMAD.MOV.U32 R24, RZ, RZ, 0x1 ;  /* 0x00000001ff187424 */ /* 0x000fe200078e00ff */
[----:B------:R-:W-:Y:S05]  /*4f80*/  BSSY.RECONVERGENT B3, `(.L_x_430) ;  /* 0x0000016000037945 */ /* 0x000fea0003800200 */
[----:B0-----:R-:W-:-:S08]  /*4f90*/  DFMA R26, R24, -R16, 1 ;  /* 0x3ff00000181a742b */ /* 0x001fd00000000810 */
[----:B------:R-:W-:-:S08]  /*4fa0*/  DFMA R26, R26, R26, R26 ;  /* 0x0000001a1a1a722b */ /* 0x000fd0000000001a */
[----:B------:R-:W-:-:S08]  /*4fb0*/  DFMA R26, R24, R26, R24 ;  /* 0x0000001a181a722b */ /* 0x000fd00000000018 */
[----:B------:R-:W-:-:S08]  /*4fc0*/  DFMA R24, R26, -R16, 1 ;  /* 0x3ff000001a18742b */ /* 0x000fd00000000810 */
[----:B------:R-:W-:Y:S02]  /*4fd0*/  DFMA R24, R26, R24, R26 ;  /* 0x000000181a18722b */ /* 0x000fe4000000001a */
[----:B---3-5:R-:W-:-:S07]  /*4fe0*/  DFMA R18, R32, R20, R18 ;  /* 0x000000142012722b */ /* 0x028fce0000000012 */
        /* <DEDUP_REMOVED lines=10> */
[----:B------:R-:W-:Y:S01]  /*5090*/  MOV R22, R16 ;  /* 0x0000001000167202 */ /* 0x000fe20000000f00 */
[----:B------:R-:W-:Y:S01]  /*50a0*/  IMAD.MOV.U32 R19, RZ, RZ, R21 ;  /* 0x000000ffff137224 */ /* 0x000fe200078e0015 */
[----:B------:R-:W-:Y:S01]  /*50b0*/  MOV R8, 0x50e0 ;  /* 0x000050e000087802 */ /* 0x000fe20000000f00 */
[----:B------:R-:W-:-:S07]  /*50c0*/  IMAD.MOV.U32 R23, RZ, RZ, R17 ;  /* 0x000000ffff177224 */ /* 0x000fce00078e0011 */
[----:B------:R-:W-:Y:S05]  /*50d0*/  CALL.REL.NOINC `($__internal_10_$__cuda_sm20_div_rn_f64_full) ;  /* 0x0000002400f87944 */ /* 0x000fea0003c00000 */
.L_x_431:
[----:B------:R-:W-:Y:S05]  /*50e0*/  BSYNC.RECONVERGENT B3 ;  /* 0x0000000000037941 */ /* 0x000fea0003800200 */
.L_x_430:
[----:B------:R-:W0:Y:S02]  /*50f0*/  LDCU.64 UR6, c[0x0][0x3a8] ;  /* 0x00007500ff0677ac */ /* 0x000e240008000a00 */
[----:B0-----:R-:W-:-:S04]  /*5100*/  IADD3 R8, P1, PT, R13, UR6, RZ ;  /* 0x000000060d087c10 */ /* 0x001fc8000ff3e0ff */
[----:B------:R-:W-:-:S05]  /*5110*/  IADD3.X R9, PT, PT, R14, UR7, RZ, P1, !PT ;  /* 0x000000070e097c10 */ /* 0x000fca0008ffe4ff */
[----:B------:R-:W2:Y:S02]  /*5120*/  LDG.E.64 R14, desc[UR16][R8.64] ;  /* 0x00000010080e7981 */ /* 0x000ea4000c1e1b00 */
[----:B--2---:R-:W-:-:S07]  /*5130*/  DADD R14, R14, R26 ;  /* 0x000000000e0e7229 */ /* 0x004fce000000001a */
[----:B------:R0:W-:Y:S04]  /*5140*/  STG.E.64 desc[UR16][R8.64], R14 ;  /* 0x0000000e08007986 */ /* 0x0001e8000c101b10 */
.L_x_429:
[----:B------:R-:W-:Y:S05]  /*5150*/  BSYNC.RECONVERGENT B2 ;  /* 0x0000000000027941 */ /* 0x000fea0003800200 */
.L_x_428:
[----:B------:R-:W1:Y:S01]  /*5160*/  LDC.64 R20, c[0x0][0x3b8] ;  /* 0x0000ee00ff147b82 */ /* 0x000e620000000a00 */
[----:B------:R-:W-:Y:S01]  /*5170*/  IADD3 R5, P2, PT, R36, 0x1, RZ ;  /* 0x0000000124057810 */ /* 0x000fe20007f5e0ff */
[----:B------:R-:W-:Y:S04]  /*5180*/  BSSY.RECONVERGENT B2, `(.L_x_432) ;  /* 0x000003b000027945 */ /* 0x000fe80003800200 */
[----:B------:R-:W-:Y:S01]  /*5190*/  IMAD.X R36, RZ, RZ, R37, P2 ;  /* 0x000000ffff247224 */ /* 0x000fe200010e0625 */
[----:B-1----:R-:W-:-:S04]  /*51a0*/  ISETP.GE.U32.AND P1, PT, R5, R20, PT ;  /* 0x000000140500720c */ /* 0x002fc80003f26070 */
[----:B------:R-:W-:-:S13]  /*51b0*/  ISETP.GE.U32.OR.EX P0, PT, R36, R21, P0, P1 ;  /* 0x000000152400720c */ /* 0x000fda0000706510 */
[----:B------:R-:W-:Y:S05]  /*51c0*/  @P0 BRA `(.L_x_433) ;  /* 0x0000000000d80947 */ /* 0x000fea0003800000 */
[----:B------:R-:W1:Y:S01]  /*51d0*/  LDCU.64 UR6, c[0x0][0x3d8] ;  /* 0x00007b00ff0677ac */ /* 0x000e620008000a00 */
[----:B0-----:R-:W-:Y:S01]  /*51e0*/  IMAD.MOV.U32 R8, RZ, RZ, R11 ;  /* 0x000000ffff087224 */ /* 0x001fe200078e000b */
[----:B------:R-:W-:Y:S01]  /*51f0*/  IADD3 R18, P0, PT, R6, R11, RZ ;  /* 0x0000000b06127210 */ /* 0x000fe20007f1e0ff */
[--C-:B------:R-:W-:Y:S01]  /*5200*/  IMAD.MOV.U32 R9, RZ, RZ, R12.reuse ;  /* 0x000000ffff097224 */ /* 0x100fe200078e000c */
[----:B------:R-:W0:Y:S01]  /*5210*/  LDCU.64 UR32, c[0x0][0x398] ;  /* 0x00007300ff2077ac */ /* 0x000e220008000a00 */
[-C--:B------:R-:W-:Y:S02]  /*5220*/  IMAD R10, R0, R20.reuse, RZ ;  /* 0x00000014000a7224 */ /* 0x080fe400078e02ff */
[----:B------:R-:W-:Y:S01]  /*5230*/  IMAD.X R19, R7, 0x1, R12, P0 ;  /* 0x0000000107137824 */ /* 0x000fe200000e060c */
[----:B------:R-:W3:Y:S01]  /*5240*/  LDCU.64 UR14, c[0x0][0x3a0] ;  /* 0x00007400ff0e77ac */ /* 0x000ee20008000a00 */
[C---:B------:R-:W-:Y:S02]  /*5250*/  IMAD R21, R3.reuse, R21, R10 ;  /* 0x0000001503157224 */ /* 0x040fe400078e020a */
[----:B------:R-:W-:-:S04]  /*5260*/  IMAD.WIDE.U32 R18, R3, R20, R18 ;  /* 0x0000001403127225 */ /* 0x000fc800078e0012 */
[----:B-1----:R-:W-:Y:S02]  /*5270*/  IMAD R5, R2, UR6, RZ ;  /* 0x0000000602057c24 */ /* 0x002fe4000f8e02ff */
[----:B------:R-:W-:Y:S01]  /*5280*/  IMAD.WIDE.U32 R14, R4, UR6, R8 ;  /* 0x00000006040e7c25 */ /* 0x000fe2000f8e0008 */
[----:B0-----:R-:W-:-:S03]  /*5290*/  LEA R8, P1, R18, UR32, 0x3 ;  /* 0x0000002012087c11 */ /* 0x001fc6000f8218ff */
[----:B------:R-:W-:Y:S02]  /*52a0*/  IMAD R5, R4, UR7, R5 ;  /* 0x0000000704057c24 */ /* 0x000fe4000f8e0205 */
[----:B------:R-:W-:Y:S02]  /*52b0*/  IMAD.SHL.U32 R13, R14, 0x8, RZ ;  /* 0x000000080e0d7824 */ /* 0x000fe400078e00ff */
[----:B------:R-:W-:-:S03]  /*52c0*/  IMAD.IADD R5, R5, 0x1, R15 ;  /* 0x0000000105057824 */ /* 0x000fc600078e020f */
[----:B---3--:R-:W-:Y:S02]  /*52d0*/  IADD3 R22, P0, PT, R13, UR14, RZ ;  /* 0x0000000e0d167c10 */ /* 0x008fe4000ff1e0ff */
[----:B------:R-:W-:Y:S01]  /*52e0*/  SHF.L.U64.HI R14, R14, 0x3, R5 ;  /* 0x000000030e0e7819 */ /* 0x000fe20000010205 */
[----:B------:R-:W-:-:S03]  /*52f0*/  IMAD.IADD R5, R21, 0x1, R19 ;  /* 0x0000000115057824 */ /* 0x000fc600078e0213 */
[----:B------:R-:W-:Y:S02]  /*5300*/  IADD3.X R23, PT, PT, R14, UR15, RZ, P0, !PT ;  /* 0x0000000f0e177c10 */ /* 0x000fe400087fe4ff */
[----:B------:R-:W-:-:S03]  /*5310*/  LEA.HI.X R9, R18, UR33, R5, 0x3, P1 ;  /* 0x0000002112097c11 */ /* 0x000fc600088f1c05 */
        /* <DEDUP_REMOVED lines=26> */
.L_x_435:
[----:B------:R-:W-:Y:S05]  /*54c0*/  BSYNC.RECONVERGENT B3 ;  /* 0x0000000000037941 */ /* 0x000fea0003800200 */
.L_x_434:
[----:B------:R-:W0:Y:S02]  /*54d0*/  LDCU.64 UR6, c[0x0][0x3a8] ;  /* 0x00007500ff0677ac */ /* 0x000e240008000a00 */
[----:B0-----:R-:W-:-:S04]  /*54e0*/  IADD3 R8, P0, PT, R13, UR6, RZ ;  /* 0x000000060d087c10 */ /* 0x001fc8000ff1e0ff */
[----:B------:R-:W-:-:S05]  /*54f0*/  IADD3.X R9, PT, PT, R14, UR7, RZ, P0, !PT ;  /* 0x000000070e097c10 */ /* 0x000fca00087fe4ff */
[----:B------:R-:W2:Y:S02]  /*5500*/  LDG.E.64 R14, desc[UR16][R8.64+0x8] ;  /* 0x00000810080e7981 */ /* 0x000ea4000c1e1b00 */
[----:B--2---:R-:W-:-:S07]  /*5510*/  DADD R14, R14, R26 ;  /* 0x000000000e0e7229 */ /* 0x004fce000000001a */
[----:B------:R1:W-:Y:S04]  /*5520*/  STG.E.64 desc[UR16][R8.64+0x8], R14 ;  /* 0x0000080e08007986 */ /* 0x0003e8000c101b10 */
.L_x_433:
[----:B------:R-:W-:Y:S05]  /*5530*/  BSYNC.RECONVERGENT B2 ;  /* 0x0000000000027941 */ /* 0x000fea0003800200 */
.L_x_432:
[----:B------:R-:W-:-:S05]  /*5540*/  IADD3 R11, P0, PT, R11, 0x2, RZ ;  /* 0x000000020b0b7810 */ /* 0x000fca0007f1e0ff */
[----:B------:R-:W-:-:S08]  /*5550*/  IMAD.X R12, RZ, RZ, R12, P0 ;  /* 0x000000ffff0c7224 */ /* 0x000fd000000e060c */
.L_x_427:
[----:B------:R-:W0:Y:S01]  /*5560*/  LDC R5, c[0x0][0x3d8] ;  /* 0x0000f600ff057b82 */ /* 0x000e220000000800 */
[----:B------:R-:W-:Y:S01]  /*5570*/  BSSY.RECONVERGENT B2, `(.L_x_426) ;  /* 0x0000042000027945 */ /* 0x000fe20003800200 */
[----:B01----:R-:W-:-:S04]  /*5580*/  LOP3.LUT R8, R5, 0x1, RZ, 0xc0, !PT ;  /* 0x0000000105087812 */ /* 0x003fc800078ec0ff */
[----:B------:R-:W-:-:S04]  /*5590*/  ISETP.NE.U32.AND P0, PT, R8, 0x1, PT ;  /* 0x000000010800780c */ /* 0x000fc80003f05070 */
[----:B------:R-:W-:-:S13]  /*55a0*/  ISETP.NE.U32.AND.EX P0, PT, RZ, RZ, PT, P0 ;  /* 0x000000ffff00720c */ /* 0x000fda0003f05100 */
[----:B------:R-:W-:Y:S05]  /*55b0*/  @P0 BRA `(.L_x_436) ;  /* 0x0000000000f40947 */ /* 0x000fea0003800000 */
[----:B------:R-:W0:Y:S01]  /*55c0*/  LDC.64 R8, c[0x0][0x3b8] ;  /* 0x0000ee00ff087b82 */ /* 0x000e220000000a00 */
[----:B------:R-:W-:-:S05]  /*55d0*/  IADD3 R14, P0, PT, R6, R11, RZ ;  /* 0x0000000b060e7210 */ /* 0x000fca0007f1e0ff */
[----:B------:R-:W-:Y:S02]  /*55e0*/  IMAD.X R15, R7, 0x1, R12, P0 ;  /* 0x00000001070f7824 */ /* 0x000fe400000e060c */
[----:B------:R-:W1:Y:S01]  /*55f0*/  LDC.64 R18, c[0x0][0x3b0] ;  /* 0x0000ec00ff127b82 */ /* 0x000e620000000a00 */
[----:B0-----:R-:W-:-:S04]  /*5600*/  ISETP.GE.U32.AND P0, PT, R14, R8, PT ;  /* 0x000000080e00720c */ /* 0x001fc80003f06070 */
[----:B------:R-:W-:Y:S02]  /*5610*/  ISETP.GE.U32.AND.EX P0, PT, R15, R9, PT, P0 ;  /* 0x000000090f00720c */ /* 0x000fe40003f06100 */
[----:B-1----:R-:W-:-:S04]  /*5620*/  ISETP.GE.U32.AND P1, PT, R3, R18, PT ;  /* 0x000000120300720c */ /* 0x002fc80003f26070 */
[----:B------:R-:W-:-:S13]  /*5630*/  ISETP.GE.U32.OR.EX P0, PT, R0, R19, P0, P1 ;  /* 0x000000130000720c */ /* 0x000fda0000706510 */
[----:B------:R-:W-:Y:S05]  /*5640*/  @P0 BRA `(.L_x_436) ;  /* 0x0000000000d00947 */ /* 0x000fea0003800000 */
[----:B------:R-:W0:Y:S01]  /*5650*/  LDCU UR6, c[0x0][0x3dc] ;  /* 0x00007b80ff0677ac */ /* 0x000e220008000800 */
[----:B------:R-:W-:Y:S01]  /*5660*/  IADD3 R19, P0, PT, R34, R4, RZ ;  /* 0x0000000422137210 */ /* 0x000fe20007f1e0ff */
[----:B------:R-:W-:Y:S01]  /*5670*/  IMAD.MOV.U32 R10, RZ, RZ, R11 ;  /* 0x000000ffff0a7224 */ /* 0x000fe200078e000b */
[----:B------:R-:W1:Y:S01]  /*5680*/  LDCU.64 UR32, c[0x0][0x398] ;  /* 0x00007300ff2077ac */ /* 0x000e620008000a00 */
[----:B------:R-:W-:Y:S02]  /*5690*/  IMAD R3, R2, R5, RZ ;  /* 0x0000000502037224 */ /* 0x000fe400078e02ff */
[----:B------:R-:W-:Y:S01]  /*56a0*/  IMAD.X R13, R35, 0x1, R2, P0 ;  /* 0x00000001230d7824 */ /* 0x000fe200000e0602 */
[----:B------:R-:W3:Y:S01]  /*56b0*/  LDCU.64 UR14, c[0x0][0x3a0] ;  /* 0x00007400ff0e77ac */ /* 0x000ee20008000a00 */
[----:B------:R-:W-:Y:S02]  /*56c0*/  IMAD.MOV.U32 R11, RZ, RZ, R12 ;  /* 0x000000ffff0b7224 */ /* 0x000fe400078e000c */
[----:B------:R-:W-:-:S02]  /*56d0*/  IMAD R0, R13, R8, RZ ;  /* 0x000000080d007224 */ /* 0x000fc400078e02ff */
[----:B------:R-:W-:-:S04]  /*56e0*/  IMAD.WIDE.U32 R10, R4, R5, R10 ;  /* 0x00000005040a7225 */ /* 0x000fc800078e000a */
[-C--:B------:R-:W-:Y:S02]  /*56f0*/  IMAD R5, R9, R19.reuse, R0 ;  /* 0x0000001309057224 */ /* 0x080fe400078e0200 */
[----:B0-----:R-:W-:Y:S02]  /*5700*/  IMAD R3, R4, UR6, R3 ;  /* 0x0000000604037c24 */ /* 0x001fe4000f8e0203 */
[----:B------:R-:W-:-:S04]  /*5710*/  IMAD.WIDE.U32 R12, R8, R19, R14 ;  /* 0x00000013080c7225 */ /* 0x000fc800078e000e */
[----:B------:R-:W-:Y:S01]  /*5720*/  IMAD.IADD R3, R3, 0x1, R11 ;  /* 0x0000000103037824 */ /* 0x000fe200078e020b */
[----:B-1----:R-:W-:Y:S01]  /*5730*/  LEA R8, P1, R12, UR32, 0x3 ;  /* 0x000000200c087c11 */ /* 0x002fe2000f8218ff */
[C---:B------:R-:W-:Y:S01]  /*5740*/  IMAD.SHL.U32 R0, R10.reuse, 0x8, RZ ;  /* 0x000000080a007824 */ /* 0x040fe200078e00ff */
[----:B------:R-:W-:Y:S02]  /*5750*/  IADD3 R5, PT, PT, R13, R5, RZ ;  /* 0x000000050d057210 */ /* 0x000fe40007ffe0ff */
[----:B------:R-:W-:Y:S02]  /*5760*/  SHF.L.U64.HI R3, R10, 0x3, R3 ;  /* 0x000000030a037819 */ /* 0x000fe40000010203 */
[----:B---3--:R-:W-:Y:S02]  /*5770*/  IADD3 R14, P0, PT, R0, UR14, RZ ;  /* 0x0000000e000e7c10 */ /* 0x008fe4000ff1e0ff */
[----:B------:R-:W-:Y:S02]  /*5780*/  LEA.HI.X R9, R12, UR33, R5, 0x3, P1 ;  /* 0x000000210c097c11 */ /* 0x000fe400088f1c05 */
[----:B------:R-:W-:-:S03]  /*5790*/  IADD3.X R15, PT, PT, R3, UR15, RZ, P0, !PT ;  /* 0x0000000f030f7c10 */ /* 0x000fc600087fe4ff */
[----:B------:R-:W3:Y:S04]  /*57a0*/  LDG.E.64 R12, desc[UR16][R8.64] ;  /* 0x00000010080c7981 */ /* 0x000ee8000c1e1b00 */
        /* <DEDUP_REMOVED lines=23> */
.L_x_438:
[----:B------:R-:W-:Y:S05]  /*5920*/  BSYNC.RECONVERGENT B3 ;  /* 0x0000000000037941 */ /* 0x000fea0003800200 */
.L_x_437:
[----:B------:R-:W0:Y:S02]  /*5930*/  LDCU.64 UR6, c[0x0][0x3a8] ;  /* 0x00007500ff0677ac */ /* 0x000e240008000a00 */
[----:B0-----:R-:W-:-:S04]  /*5940*/  IADD3 R8, P0, PT, R0, UR6, RZ ;  /* 0x0000000600087c10 */ /* 0x001fc8000ff1e0ff */
[----:B------:R-:W-:-:S05]  /*5950*/  IADD3.X R9, PT, PT, R3, UR7, RZ, P0, !PT ;  /* 0x0000000703097c10 */ /* 0x000fca00087fe4ff */
[----:B------:R-:W2:Y:S02]  /*5960*/  LDG.E.64 R10, desc[UR16][R8.64] ;  /* 0x00000010080a7981 */ /* 0x000ea4000c1e1b00 */
[----:B--2---:R-:W-:-:S07]  /*5970*/  DADD R10, R10, R26 ;  /* 0x000000000a0a7229 */ /* 0x004fce000000001a */
[----:B------:R0:W-:Y:S04]  /*5980*/  STG.E.64 desc[UR16][R8.64], R10 ;  /* 0x0000000a08007986 */ /* 0x0001e8000c101b10 */
.L_x_436:
[----:B------:R-:W-:Y:S05]  /*5990*/  BSYNC.RECONVERGENT B2 ;  /* 0x0000000000027941 */ /* 0x000fea0003800200 */
.L_x_426:
[----:B------:R-:W1:Y:S01]  /*59a0*/  LDCU.64 UR6, c[0x0][0x3d0] ;  /* 0x00007a00ff0677ac */ /* 0x000e620008000a00 */
[----:B------:R-:W-:-:S05]  /*59b0*/  IADD3 R4, P0, PT, R4, 0x1, RZ ;  /* 0x0000000104047810 */ /* 0x000fca0007f1e0ff */
[----:B------:R-:W-:Y:S01]  /*59c0*/  IMAD.X R2, RZ, RZ, R2, P0 ;  /* 0x000000ffff027224 */ /* 0x000fe200000e0602 */
[----:B-1----:R-:W-:-:S04]  /*59d0*/  ISETP.NE.U32.AND P0, PT, R4, UR6, PT ;  /* 0x0000000604007c0c */ /* 0x002fc8000bf05070 */
[----:B------:R-:W-:-:S13]  /*59e0*/  ISETP.NE.AND.EX P0, PT, R2, UR7, PT, P0 ;  /* 0x0000000702007c0c */ /* 0x000fda000bf05300 */
[----:B------:R-:W-:Y:S05]  /*59f0*/  @P0 BRA `(.L_x_439) ;  /* 0xffffffe4007c0947 */ /* 0x000fea000383ffff */
.L_x_404:
[----:B0-----:R-:W-:Y:S05]  /*5a00*/  BSYNC.RECONVERGENT B1 ;  /* 0x0000000000017941 */ /* 0x001fea0003800200 */
.L_x_403:
[----:B------:R-:W0:Y:S01]  /*5a10*/  S2R R6, SR_TID.X ;  /* 0x0000000000067919 */ /* 0x000e220000002100 */
[----:B------:R-:W-:Y:S02]  /*5a20*/  IMAD.U32 R0, RZ, RZ, UR5 ;  /* 0x00000005ff007e24 */ /* 0x000fe4000f8e00ff */
[----:B0-----:R-:W-:-:S05]  /*5a30*/  VIADD R6, R6, 0x100 ;  /* 0x0000010006067836 */ /* 0x001fca0000000000 */
[----:B------:R-:W-:-:S04]  /*5a40*/  ISETP.LT.U32.AND P0, PT, R6, UR4, PT ;  /* 0x0000000406007c0c */ /* 0x000fc8000bf01070 */
[----:B------:R-:W-:-:S13]  /*5a50*/  ISETP.GT.U32.AND.EX P0, PT, R0, RZ, PT, P0 ;  /* 0x000000ff0000720c */ /* 0x000fda0003f04100 */
[----:B------:R-:W-:Y:S05]  /*5a60*/  @!P0 EXIT ;  /* 0x000000000000894d */ /* 0x000fea0003800000 */
[----:B------:R-:W0:Y:S01]  /*5a70*/  LDCU UR4, c[0x0][0x3cc] ;  /* 0x00007980ff0477ac */ /* 0x000e220008000800 */
[----:B------:R-:W-:Y:S01]  /*5a80*/  IADD3 R6, P0, PT, R6, UR12, RZ ;  /* 0x0000000c06067c10 */ /* 0x000fe2000ff1e0ff */
[----:B------:R-:W-:Y:S04]  /*5a90*/  BSSY.RECONVERGENT B0, `(.L_x_440) ;  /* 0x000002c000007945 */ /* 0x000fe80003800200 */
[----:B------:R-:W-:Y:S02]  /*5aa0*/  IMAD.X R7, RZ, RZ, UR11, P0 ;  /* 0x0000000bff077e24 */ /* 0x000fe400080e06ff */
[----:B0-----:R-:W-:-:S05]  /*5ab0*/  IMAD.U32 R5, RZ, RZ, UR4 ;  /* 0x00000004ff057e24 */ /* 0x001fca000f8e00ff */
        /* <DEDUP_REMOVED lines=28> */
.L_x_441:
[----:B------:R-:W-:Y:S01]  /*5c80*/  IMAD.MOV.U32 R2, RZ, RZ, R6 ;  /* 0x000000ffff027224 */ /* 0x000fe200078e0006 */
[----:B------:R-:W-:Y:S02]  /*5c90*/  MOV R3, R7 ;  /* 0x0000000700037202 */ /* 0x000fe40000000f00 */
[----:B------:R-:W-:-:S07]  /*5ca0*/  MOV R0, 0x5cc0 ;  /* 0x00005cc000007802 */ /* 0x000fce0000000f00 */
[----:B--2--5:R-:W-:Y:S05]  /*5cb0*/  CALL.REL.NOINC `($__internal_11_$__cuda_sm20_div_u64) ;  /* 0x0000002000687944 */ /* 0x024fea0003c00000 */
        /* <DEDUP_REMOVED lines=9> */
.L_x_442:
[----:B------:R-:W-:Y:S05]  /*5d50*/  BSYNC.RECONVERGENT B0 ;  /* 0x0000000000007941 */ /* 0x000fea0003800200 */
.L_x_440:
[----:B------:R-:W0:Y:S01]  /*5d60*/  LDCU.64 UR4, c[0x0][0x390] ;  /* 0x00007200ff0477ac */ /* 0x000e220008000a00 */
[----:B------:R-:W-:-:S04]  /*5d70*/  IMAD R3, R35, R9, RZ ;  /* 0x0000000923037224 */ /* 0x000fc800078e02ff */
[C---:B------:R-:W-:Y:S02]  /*5d80*/  IMAD R5, R34.reuse, R5, R3 ;  /* 0x0000000522057224 */ /* 0x040fe400078e0203 */
[----:B------:R-:W-:-:S04]  /*5d90*/  IMAD.WIDE.U32 R2, R34, R9, R6 ;  /* 0x0000000922027225 */ /* 0x000fc800078e0006 */
[----:B------:R-:W-:Y:S01]  /*5da0*/  IMAD.IADD R3, R3, 0x1, R5 ;  /* 0x0000000103037824 */ /* 0x000fe200078e0205 */
[----:B0----5:R-:W-:-:S04]  /*5db0*/  LEA R32, P0, R2, UR4, 0x3 ;  /* 0x0000000402207c11 */ /* 0x021fc8000f8018ff */
[----:B------:R-:W-:-:S06]  /*5dc0*/  LEA.HI.X R33, R2, UR5, R3, 0x3, P0 ;  /* 0x0000000502217c11 */ /* 0x000fcc00080f1c03 */
[----:B------:R-:W5:Y:S01]  /*5dd0*/  LDG.E.64 R32, desc[UR16][R32.64] ;  /* 0x0000001020207981 */ /* 0x000f62000c1e1b00 */
[----:B------:R-:W-:Y:S01]  /*5de0*/  UMOV UR6, URZ ;  /* 0x000000ff00067c82 */ /* 0x000fe20008000000 */
[----:B------:R-:W-:-:S05]  /*5df0*/  UMOV UR7, URZ ;  /* 0x000000ff00077c82 */ /* 0x000fca0008000000 */
.L_x_474:
[----:B0-----:R-:W0:Y:S01]  /*5e00*/  LDCU.128 UR12, c[0x0][0x3d0] ;  /* 0x00007a00ff0c77ac */ /* 0x001e220008000c00 */
[----:B------:R-:W-:Y:S02]  /*5e10*/  IADD3 R4, P1, PT, R34, UR6, RZ ;  /* 0x0000000622047c10 */ /* 0x000fe4000ff3e0ff */
[----:B------:R-:W-:Y:S01]  /*5e20*/  CS2R R2, SRZ ;  /* 0x0000000000027805 */ /* 0x000fe2000001ff00 */
[----:B------:R-:W-:Y:S01]  /*5e30*/  UMOV UR8, UR6 ;  /* 0x0000000600087c82 */ /* 0x000fe20008000000 */
[----:B------:R-:W-:Y:S01]  /*5e40*/  UIADD3 UR6, UP1, UPT, UR6, 0x1, URZ ;  /* 0x0000000106067890 */ /* 0x000fe2000ff3e0ff */
[----:B------:R-:W-:Y:S01]  /*5e50*/  IADD3.X R0, PT, PT, R35, UR7, RZ, P1, !PT ;  /* 0x0000000723007c10 */ /* 0x000fe20008ffe4ff */
[----:B------:R-:W-:Y:S02]  /*5e60*/  UMOV UR9, UR7 ;  /* 0x0000000700097c82 */ /* 0x000fe40008000000 */
[----:B------:R-:W-:Y:S01]  /*5e70*/  UIADD3.X UR7, UPT, UPT, URZ, UR7, URZ, UP1, !UPT ;  /* 0x00000007ff077290 */ /* 0x000fe20008ffe4ff */
[----:B0-----:R-:W-:Y:S01]  /*5e80*/  IMAD.U32 R13, RZ, RZ, UR14 ;  /* 0x0000000eff0d7e24 */ /* 0x001fe2000f8e00ff */
[----:B------:R-:W-:Y:S01]  /*5e90*/  UISETP.NE.U32.AND UP0, UPT, UR6, UR12, UPT ;  /* 0x0000000c0600728c */ /* 0x000fe2000bf05070 */
[----:B------:R-:W-:-:S03]  /*5ea0*/  IMAD.U32 R5, RZ, RZ, UR15 ;  /* 0x0000000fff057e24 */ /* 0x000fc6000f8e00ff */
[----:B------:R-:W-:Y:S01]  /*5eb0*/  ISETP.GE.U32.AND P0, PT, R13, 0x4, PT ;  /* 0x000000040d00780c */ /* 0x000fe20003f06070 */
[----:B------:R-:W-:-:S03]  /*5ec0*/  UISETP.NE.AND.EX UP0, UPT, UR7, UR13, UPT, UP0 ;  /* 0x0000000d0700728c */ /* 0x000fc6000bf05300 */
[----:B------:R-:W-:-:S13]  /*5ed0*/  ISETP.GE.U32.AND.EX P0, PT, R5, RZ, PT, P0 ;  /* 0x000000ff0500720c */ /* 0x000fda0003f06100 */
[----:B-1----:R-:W-:Y:S05]  /*5ee0*/  @!P0 BRA `(.L_x_443) ;  /* 0x0000000c00748947 */ /* 0x002fea0003800000 */
[----:B------:R-:W0:Y:S01]  /*5ef0*/  LDCU.64 UR14, c[0x0][0x3a0] ;  /* 0x00007400ff0e77ac */ /* 0x000e220008000a00 */
[----:B------:R-:W1:Y:S01]  /*5f00*/  LDCU.64 UR18, c[0x0][0x3a8] ;  /* 0x00007500ff1277ac */ /* 0x000e620008000a00 */
[----:B------:R-:W3:Y:S01]  /*5f10*/  LDCU.64 UR12, c[0x0][0x398] ;  /* 0x00007300ff0c77ac */ /* 0x000ee20008000a00 */
[----:B------:R-:W4:Y:S01]  /*5f20*/  LDCU.128 UR20, c[0x0][0x3b0] ;  /* 0x00007600ff1477ac */ /* 0x000f220008000c00 */
[----:B------:R-:W-:Y:S01]  /*5f30*/  UMOV UR4, URZ ;  /* 0x000000ff00047c82 */ /* 0x000fe20008000000 */
[----:B------:R-:W-:-:S05]  /*5f40*/  UMOV UR5, URZ ;  /* 0x000000ff00057c82 */ /* 0x000fca0008000000 */
.L_x_460:
[----:B------:R-:W-:Y:S01]  /*5f50*/  IADD3 R12, P0, PT, R6, UR4, RZ ;  /* 0x00000004060c7c10 */ /* 0x000fe2000ff1e0ff */
[----:B----4-:R-:W-:Y:S01]  /*5f60*/  IMAD R3, R0, UR22, RZ ;  /* 0x0000001600037c24 */ /* 0x010fe2000f8e02ff */
[C---:B------:R-:W-:Y:S01]  /*5f70*/  ISETP.GE.U32.AND P1, PT, R4.reuse, UR20, PT ;  /* 0x0000001404007c0c */ /* 0x040fe2000bf26070 */
[----:B------:R-:W-:Y:S01]  /*5f80*/  BSSY.RECONVERGENT B1, `(.L_x_444) ;  /* 0x0000034000017945 */ /* 0x000fe20003800200 */
[----:B------:R-:W-:Y:S01]  /*5f90*/  IADD3.X R13, PT, PT, R7, UR5, RZ, P0, !PT ;  /* 0x00000005070d7c10 */ /* 0x000fe200087fe4ff */
[----:B------:R-:W-:Y:S01]  /*5fa0*/  IMAD R5, R4, UR23, R3 ;  /* 0x0000001704057c24 */ /* 0x000fe2000f8e0203 */
[----:B------:R-:W-:Y:S01]  /*5fb0*/  ISETP.GE.U32.AND P0, PT, R12, UR22, PT ;  /* 0x000000160c007c0c */ /* 0x000fe2000bf06070 */
[----:B------:R-:W-:-:S03]  /*5fc0*/  IMAD.WIDE.U32 R2, R4, UR22, R12 ;  /* 0x0000001604027c25 */ /* 0x000fc6000f8e000c */
[----:B------:R-:W-:Y:S01]  /*5fd0*/  ISETP.GE.U32.AND.EX P0, PT, R13, UR23, PT, P0 ;  /* 0x000000170d007c0c */ /* 0x000fe2000bf06100 */
[----:B------:R-:W-:-:S03]  /*5fe0*/  IMAD.IADD R3, R3, 0x1, R5 ;  /* 0x0000000103037824 */ /* 0x000fc600078e0205 */
[----:B------:R-:W-:Y:S02]  /*5ff0*/  ISETP.GE.U32.OR.EX P0, PT, R0, UR21, P0, P1 ;  /* 0x0000001500007c0c */ /* 0x000fe40008706510 */
[----:B---3--:R-:W-:-:S04]  /*6000*/  LEA R36, P2, R2, UR12, 0x3 ;  /* 0x0000000c02247c11 */ /* 0x008fc8000f8418ff */
[----:B------:R-:W-:-:S07]  /*6010*/  LEA.HI.X R37, R2, UR13, R3, 0x3, P2 ;  /* 0x0000000d02257c11 */ /* 0x000fce00090f1c03 */
[----:B-1----:R-:W-:Y:S05]  /*6020*/  @P0 BRA `(.L_x_445) ;  /* 0x0000000000a40947 */ /* 0x002fea0003800000 */
[----:B------:R-:W3:Y:S01]  /*6030*/  LDC.64 R10, c[0x0][0x3d8] ;  /* 0x0000f600ff0a7b82 */ /* 0x000ee20000000a00 */
[----:B------:R-:W-:Y:S02]  /*6040*/  IMAD.U32 R8, RZ, RZ, UR4 ;  /* 0x00000004ff087e24 */ /* 0x000fe4000f8e00ff */
[----:B------:R-:W-:Y:S02]  /*6050*/  IMAD.U32 R9, RZ, RZ, UR5 ;  /* 0x00000005ff097e24 */ /* 0x000fe4000f8e00ff */
[C---:B---3--:R-:W-:Y:S02]  /*6060*/  IMAD R2, R10.reuse, UR9, RZ ;  /* 0x000000090a027c24 */ /* 0x048fe4000f8e02ff */
[----:B------:R-:W-:-:S04]  /*6070*/  IMAD.WIDE.U32 R8, R10, UR8, R8 ;  /* 0x000000080a087c25 */ /* 0x000fc8000f8e0008 */
[----:B------:R-:W-:Y:S02]  /*6080*/  IMAD R3, R11, UR8, R2 ;  /* 0x000000080b037c24 */ /* 0x000fe4000f8e0202 */
[----:B------:R-:W-:Y:S01]  /*6090*/  IMAD.SHL.U32 R2, R8, 0x8, RZ ;  /* 0x0000000808027824 */ /* 0x000fe200078e00ff */
[----:B------:R-:W3:Y:S01]  /*60a0*/  LDG.E.64 R10, desc[UR16][R36.64] ;  /* 0x00000010240a7981 */ /* 0x000ee2000c1e1b00 */
[----:B------:R-:W-:-:S03]  /*60b0*/  IMAD.IADD R3, R9, 0x1, R3 ;  /* 0x0000000109037824 */ /* 0x000fc600078e0203 */
[----:B0-----:R-:W-:Y:S02]  /*60c0*/  IADD3 R14, P0, PT, R2, UR14, RZ ;  /* 0x0000000e020e7c10 */ /* 0x001fe4000ff1e0ff */
        /* <DEDUP_REMOVED lines=24> */
[----:B-1----:R-:W-:Y:S05]  /*6250*/  CALL.REL.NOINC `($__internal_10_$__cuda_sm20_div_rn_f64_full) ;  /* 0x0000001400987944 */ /* 0x002fea0003c00000 */
.L_x_447:
[----:B-1----:R-:W-:Y:S05]  /*6260*/  BSYNC.RECONVERGENT B2 ;  /* 0x0000000000027941 */ /* 0x002fea0003800200 */
.L_x_446:
[----:B------:R-:W-:-:S04]  /*6270*/  IADD3 R2, P0, PT, R2, UR18, RZ ;  /* 0x0000001202027c10 */ /* 0x000fc8000ff1e0ff */
[----:B------:R-:W-:-:S05]  /*6280*/  IADD3.X R3, PT, PT, R3, UR19, RZ, P0, !PT ;  /* 0x0000001303037c10 */ /* 0x000fca00087fe4ff */
[----:B------:R-:W2:Y:S02]  /*6290*/  LDG.E.64 R8, desc[UR16][R2.64] ;  /* 0x0000001002087981 */ /* 0x000ea4000c1e1b00 */
[----:B--2---:R-:W-:-:S07]  /*62a0*/  DADD R8, R8, R26 ;  /* 0x0000000008087229 */ /* 0x004fce000000001a */
[----:B------:R3:W-:Y:S04]  /*62b0*/  STG.E.64 desc[UR16][R2.64], R8 ;  /* 0x0000000802007986 */ /* 0x0007e8000c101b10 */
.L_x_445:
[----:B01----:R-:W-:Y:S05]  /*62c0*/  BSYNC.RECONVERGENT B1 ;  /* 0x0000000000017941 */ /* 0x003fea0003800200 */
.L_x_444:
[----:B---3--:R-:W-:Y:S01]  /*62d0*/  IADD3 R2, P1, PT, R12, 0x1, RZ ;  /* 0x000000010c027810 */ /* 0x008fe20007f3e0ff */
[----:B------:R-:W-:Y:S03]  /*62e0*/  BSSY.RECONVERGENT B1, `(.L_x_448) ;  /* 0x0000030000017945 */ /* 0x000fe60003800200 */
[----:B------:R-:W-:Y:S01]  /*62f0*/  ISETP.GE.U32.AND P0, PT, R2, UR22, PT ;  /* 0x0000001602007c0c */ /* 0x000fe2000bf06070 */
[----:B------:R-:W-:Y:S01]  /*6300*/  IMAD.X R2, RZ, RZ, R13, P1 ;  /* 0x000000ffff027224 */ /* 0x000fe200008e060d */
[----:B------:R-:W-:-:S04]  /*6310*/  ISETP.GE.U32.AND P1, PT, R4, UR20, PT ;  /* 0x0000001404007c0c */ /* 0x000fc8000bf26070 */
[----:B------:R-:W-:-:S04]  /*6320*/  ISETP.GE.U32.AND.EX P0, PT, R2, UR23, PT, P0 ;  /* 0x0000001702007c0c */ /* 0x000fc8000bf06100 */
[----:B------:R-:W-:-:S13]  /*6330*/  ISETP.GE.U32.OR.EX P0, PT, R0, UR21, P0, P1 ;  /* 0x0000001500007c0c */ /* 0x000fda0008706510 */
[----:B------:R-:W-:Y:S05]  /*6340*/  @P0 BRA `(.L_x_449) ;  /* 0x0000000000a40947 */ /* 0x000fea0003800000 */
[----:B------:R-:W0:Y:S01]  /*6350*/  LDC.64 R10, c[0x0][0x3d8] ;  /* 0x0000f600ff0a7b82 */ /* 0x000e220000000a00 */
[----:B------:R-:W-:Y:S02]  /*6360*/  IMAD.U32 R2, RZ, RZ, UR4 ;  /* 0x00000004ff027e24 */ /* 0x000fe4000f8e00ff */
[----:B------:R-:W-:Y:S02]  /*6370*/  IMAD.U32 R3, RZ, RZ, UR5 ;  /* 0x00000005ff037e24 */ /* 0x000fe4000f8e00ff */
[C---:B0-----:R-:W-:Y:S02]  /*6380*/  IMAD R14, R10.reuse, UR9, RZ ;  /* 0x000000090a0e7c24 */ /* 0x041fe4000f8e02ff */
[----:B------:R-:W-:-:S04]  /*6390*/  IMAD.WIDE.U32 R8, R10, UR8, R2 ;  /* 0x000000080a087c25 */ /* 0x000fc8000f8e0002 */
[----:B------:R-:W-:Y:S02]  /*63a0*/  IMAD R11, R11, UR8, R14 ;  /* 0x000000080b0b7c24 */ /* 0x000fe4000f8e020e */
[----:B------:R-:W-:Y:S02]  /*63b0*/  IMAD.SHL.U32 R2, R8, 0x8, RZ ;  /* 0x0000000808027824 */ /* 0x000fe400078e00ff */
[----:B------:R-:W-:Y:S02]  /*63c0*/  IMAD.IADD R3, R9, 0x1, R11 ;  /* 0x0000000109037824 */ /* 0x000fe400078e020b */
[----:B------:R-:W3:Y:S01]  /*63d0*/  LDG.E.64 R10, desc[UR16][R36.64+0x8] ;  /* 0x00000810240a7981 */ /* 0x000ee2000c1e1b00 */
[----:B------:R-:W-:Y:S02]  /*63e0*/  IADD3 R14, P0, PT, R2, UR14, RZ ;  /* 0x0000000e020e7c10 */ /* 0x000fe4000ff1e0ff */
[----:B------:R-:W-:-:S04]  /*63f0*/  SHF.L.U64.HI R3, R8, 0x3, R3 ;  /* 0x0000000308037819 */ /* 0x000fc80000010203 */
[----:B------:R-:W-:-:S05]  /*6400*/  IADD3.X R15, PT, PT, R3, UR15, RZ, P0, !PT ;  /* 0x0000000f030f7c10 */ /* 0x000fca00087fe4ff */
[----:B------:R-:W3:Y:S01]  /*6410*/  LDG.E.64 R8, desc[UR16][R14.64+0x8] ;  /* 0x000008100e087981 */ /* 0x000ee2000c1e1b00 */
[----:B--2---:R-:W0:Y:S01]  /*6420*/  MUFU.RCP64H R19, R17 ;  /* 0x0000001100137308 */ /* 0x004e220000001800 */
[----:B------:R-:W-:-:S06]  /*6430*/  MOV R18, 0x1 ;  /* 0x0000000100127802 */ /* 0x000fcc0000000f00 */
        /* <DEDUP_REMOVED lines=20> */
.L_x_451:
[----:B------:R-:W-:Y:S05]  /*6580*/  BSYNC.RECONVERGENT B2 ;  /* 0x0000000000027941 */ /* 0x000fea0003800200 */
.L_x_450:
[----:B------:R-:W-:-:S04]  /*6590*/  IADD3 R2, P0, PT, R2, UR18, RZ ;  /* 0x0000001202027c10 */ /* 0x000fc8000ff1e0ff */
[----:B------:R-:W-:-:S05]  /*65a0*/  IADD3.X R3, PT, PT, R3, UR19, RZ, P0, !PT ;  /* 0x0000001303037c10 */ /* 0x000fca00087fe4ff */
[----:B------:R-:W2:Y:S02]  /*65b0*/  LDG.E.64 R8, desc[UR16][R2.64+0x8] ;  /* 0x0000081002087981 */ /* 0x000ea4000c1e1b00 */
[----:B--2---:R-:W-:-:S07]  /*65c0*/  DADD R8, R8, R26 ;  /* 0x0000000008087229 */ /* 0x004fce000000001a */
[----:B------:R0:W-:Y:S04]  /*65d0*/  STG.E.64 desc[UR16][R2.64+0x8], R8 ;  /* 0x0000080802007986 */ /* 0x0001e8000c101b10 */
.L_x_449:
[----:B------:R-:W-:Y:S05]  /*65e0*/  BSYNC.RECONVERGENT B1 ;  /* 0x0000000000017941 */ /* 0x000fea0003800200 */
.L_x_448:
[----:B0-----:R-:W-:Y:S01]  /*65f0*/  IADD3 R2, P1, PT, R12, 0x2, RZ ;  /* 0x000000020c027810 */ /* 0x001fe20007f3e0ff */
        /* <DEDUP_REMOVED lines=42> */
.L_x_455:
[----:B------:R-:W-:Y:S05]  /*68a0*/  BSYNC.RECONVERGENT B2 ;  /* 0x0000000000027941 */ /* 0x000fea0003800200 */
.L_x_454:
[----:B------:R-:W-:-:S04]  /*68b0*/  IADD3 R2, P0, PT, R2, UR18, RZ ;  /* 0x0000001202027c10 */ /* 0x000fc8000ff1e0ff */
[----:B------:R-:W-:-:S05]  /*68c0*/  IADD3.X R3, PT, PT, R3, UR19, RZ, P0, !PT ;  /* 0x0000001303037c10 */ /* 0x000fca00087fe4ff */
[----:B------:R-:W2:Y:S02]  /*68d0*/  LDG.E.64 R8, desc[UR16][R2.64+0x10] ;  /* 0x0000101002087981 */ /* 0x000ea4000c1e1b00 */
[----:B--2---:R-:W-:-:S07]  /*68e0*/  DADD R8, R8, R26 ;  /* 0x0000000008087229 */ /* 0x004fce000000001a */
[----:B------:R0:W-:Y:S04]  /*68f0*/  STG.E.64 desc[UR16][R2.64+0x10], R8 ;  /* 0x0000100802007986 */ /* 0x0001e8000c101b10 */
.L_x_453:
[----:B------:R-:W-:Y:S05]  /*6900*/  BSYNC.RECONVERGENT B1 ;  /* 0x0000000000017941 */ /* 0x000fea0003800200 */
.L_x_452:
[----:B------:R-:W-:Y:S01]  /*6910*/  IADD3 R5, P1, PT, R12, 0x3, RZ ;  /* 0x000000030c057810 */ /* 0x000fe20007f3e0ff */
[----:B0-----:R-:W0:Y:S01]  /*6920*/  LDC.64 R2, c[0x0][0x3d8] ;  /* 0x0000f600ff027b82 */ /* 0x001e220000000a00 */
[----:B------:R-:W-:Y:S02]  /*6930*/  BSSY.RECONVERGENT B1, `(.L_x_456) ;  /* 0x000002f000017945 */ /* 0x000fe40003800200 */
[----:B------:R-:W-:Y:S01]  /*6940*/  ISETP.GE.U32.AND P0, PT, R5, UR22, PT ;  /* 0x0000001605007c0c */ /* 0x000fe2000bf06070 */
[----:B------:R-:W-:Y:S01]  /*6950*/  IMAD.X R12, RZ, RZ, R13, P1 ;  /* 0x000000ffff0c7224 */ /* 0x000fe200008e060d */
[----:B------:R-:W-:-:S04]  /*6960*/  ISETP.GE.U32.AND P1, PT, R4, UR20, PT ;  /* 0x0000001404007c0c */ /* 0x000fc8000bf26070 */
[----:B------:R-:W-:-:S04]  /*6970*/  ISETP.GE.U32.AND.EX P0, PT, R12, UR23, PT, P0 ;  /* 0x000000170c007c0c */ /* 0x000fc8000bf06100 */
[----:B------:R-:W-:-:S13]  /*6980*/  ISETP.GE.U32.OR.EX P0, PT, R0, UR21, P0, P1 ;  /* 0x0000001500007c0c */ /* 0x000fda0008706510 */
[----:B------:R-:W-:Y:S05]  /*6990*/  @P0 BRA `(.L_x_457) ;  /* 0x0000000000a00947 */ /* 0x000fea0003800000 */
[----:B------:R-:W-:Y:S01]  /*69a0*/  IMAD.U32 R8, RZ, RZ, UR4 ;  /* 0x00000004ff087e24 */ /* 0x000fe2000f8e00ff */
[----:B------:R-:W3:Y:S01]  /*69b0*/  LDG.E.64 R14, desc[UR16][R36.64+0x18] ;  /* 0x00001810240e7981 */ /* 0x000ee2000c1e1b00 */
[----:B------:R-:W-:Y:S02]  /*69c0*/  IMAD.U32 R9, RZ, RZ, UR5 ;  /* 0x00000005ff097e24 */ /* 0x000fe4000f8e00ff */
[C---:B0-----:R-:W-:Y:S02]  /*69d0*/  IMAD R10, R2.reuse, UR9, RZ ;  /* 0x00000009020a7c24 */ /* 0x041fe4000f8e02ff */
        /* <DEDUP_REMOVED lines=30> */
.L_x_459:
[----:B------:R-:W-:Y:S05]  /*6bc0*/  BSYNC.RECONVERGENT B2 ;  /* 0x0000000000027941 */ /* 0x000fea0003800200 */
.L_x_458:
[----:B------:R-:W-:-:S04]  /*6bd0*/  IADD3 R8, P0, PT, R11, UR18, RZ ;  /* 0x000000120b087c10 */ /* 0x000fc8000ff1e0ff */
[----:B------:R-:W-:-:S05]  /*6be0*/  IADD3.X R9, PT, PT, R12, UR19, RZ, P0, !PT ;  /* 0x000000130c097c10 */ /* 0x000fca00087fe4ff */
[----:B------:R-:W2:Y:S02]  /*6bf0*/  LDG.E.64 R10, desc[UR16][R8.64+0x18] ;  /* 0x00001810080a7981 */ /* 0x000ea4000c1e1b00 */
[----:B--2---:R-:W-:-:S07]  /*6c00*/  DADD R10, R10, R26 ;  /* 0x000000000a0a7229 */ /* 0x004fce000000001a */
[----:B------:R1:W-:Y:S04]  /*6c10*/  STG.E.64 desc[UR16][R8.64+0x18], R10 ;  /* 0x0000180a08007986 */ /* 0x0003e8000c101b10 */
.L_x_457:
[----:B------:R-:W-:Y:S05]  /*6c20*/  BSYNC.RECONVERGENT B1 ;  /* 0x0000000000017941 */ /* 0x000fea0003800200 */
.L_x_456:
[----:B0-----:R-:W-:Y:S01]  /*6c30*/  IMAD.MOV.U32 R13, RZ, RZ, R2 ;  /* 0x000000ffff0d7224 */ /* 0x001fe200078e0002 */
[----:B------:R-:W-:Y:S01]  /*6c40*/  UIADD3 UR4, UP1, UPT, UR4, 0x4, URZ ;  /* 0x0000000404047890 */ /* 0x000fe2000ff3e0ff */
[----:B------:R-:W-:-:S03]  /*6c50*/  IMAD.MOV.U32 R5, RZ, RZ, R3 ;  /* 0x000000ffff057224 */ /* 0x000fc600078e0003 */
[----:B------:R-:W-:Y:S01]  /*6c60*/  LOP3.LUT R2, R13, 0xfffffffc, RZ, 0xc0, !PT ;  /* 0xfffffffc0d027812 */ /* 0x000fe200078ec0ff */
[----:B------:R-:W-:-:S03]  /*6c70*/  UIADD3.X UR5, UPT, UPT, URZ, UR5, URZ, UP1, !UPT ;  /* 0x00000005ff057290 */ /* 0x000fc60008ffe4ff */
[----:B------:R-:W-:-:S04]  /*6c80*/  ISETP.NE.U32.AND P0, PT, R2, UR4, PT ;  /* 0x0000000402007c0c */ /* 0x000fc8000bf05070 */
[----:B------:R-:W-:-:S13]  /*6c90*/  ISETP.NE.AND.EX P0, PT, R5, UR5, PT, P0 ;  /* 0x0000000505007c0c */ /* 0x000fda000bf05300 */
[----:B------:R-:W-:Y:S05]  /*6ca0*/  @P0 BRA `(.L_x_460) ;  /* 0xfffffff000a80947 */ /* 0x000fea000383ffff */
[----:B------:R-:W0:Y:S02]  /*6cb0*/  LDC R3, c[0x0][0x3dc] ;  /* 0x0000f700ff037b82 */ /* 0x000e240000000800 */
.L_x_443:
[----:B------:R-:W-:-:S04]  /*6cc0*/  UISETP.NE.U32.AND UP1, UPT, UR10, URZ, UPT ;  /* 0x000000ff0a00728c */ /* 0x000fc8000bf25070 */
[----:B------:R-:W-:-:S09]  /*6cd0*/  UISETP.NE.AND.EX UP1, UPT, URZ, URZ, UPT, UP1 ;  /* 0x000000ffff00728c */ /* 0x000fd2000bf25310 */
[----:B------:R-:W-:Y:S05]  /*6ce0*/  BRA.U !UP1, `(.L_x_461) ;  /* 0x0000000909ec7547 */ /* 0x000fea000b800000 */
[----:B------:R-:W-:-:S04]  /*6cf0*/  UISETP.NE.U32.AND UP1, UPT, UR10, 0x1, UPT ;  /* 0x000000010a00788c */ /* 0x000fc8000bf25070 */
[----:B------:R-:W-:-:S09]  /*6d00*/  UISETP.NE.AND.EX UP1, UPT, URZ, URZ, UPT, UP1 ;  /* 0x000000ffff00728c */ /* 0x000fd2000bf25310 */
[----:B------:R-:W-:Y:S05]  /*6d10*/  BRA.U !UP1, `(.L_x_462) ;  /* 0x0000000509e47547 */ /* 0x000fea000b800000 */
[----:B------:R-:W3:Y:S01]  /*6d20*/  LDCU.128 UR12, c[0x0][0x3b0] ;  /* 0x00007600ff0c77ac */ /* 0x000ee20008000c00 */
[----:B------:R-:W-:Y:S01]  /*6d30*/  IADD3 R36, P1, PT, R6, R2, RZ ;  /* 0x0000000206247210 */ /* 0x000fe20007f3e0ff */
[----:B------:R-:W-:Y:S03]  /*6d40*/  BSSY.RECONVERGENT B1, `(.L_x_463) ;  /* 0x0000038000017945 */ /* 0x000fe60003800200 */
[----:B0-----:R-:W-:Y:S02]  /*6d50*/  IADD3.X R37, PT, PT, R7, R3, RZ, P1, !PT ;  /* 0x0000000307257210 */ /* 0x001fe40000ffe4ff */
[----:B---3--:R-:W-:Y:S02]  /*6d60*/  ISETP.GE.U32.AND P0, PT, R36, UR14, PT ;  /* 0x0000000e24007c0c */ /* 0x008fe4000bf06070 */
[----:B------:R-:W-:Y:S02]  /*6d70*/  ISETP.GE.U32.AND P1, PT, R4, UR12, PT ;  /* 0x0000000c04007c0c */ /* 0x000fe4000bf26070 */
[----:B------:R-:W-:-:S04]  /*6d80*/  ISETP.GE.U32.AND.EX P0, PT, R37, UR15, PT, P0 ;  /* 0x0000000f25007c0c */ /* 0x000fc8000bf06100 */
[----:B------:R-:W-:-:S13]  /*6d90*/  ISETP.GE.U32.OR.EX P0, PT, R0, UR13, P0, P1 ;  /* 0x0000000d00007c0c */ /* 0x000fda0008706510 */
[----:B------:R-:W-:Y:S05]  /*6da0*/  @P0 BRA `(.L_x_464) ;  /* 0x0000000000c40947 */ /* 0x000fea0003800000 */
[----:B------:R-:W0:Y:S01]  /*6db0*/  LDCU.64 UR12, c[0x0][0x398] ;  /* 0x00007300ff0c77ac */ /* 0x000e220008000a00 */
[C---:B-1----:R-:W-:Y:S02]  /*6dc0*/  IMAD R8, R13.reuse, UR9, RZ ;  /* 0x000000090d087c24 */ /* 0x042fe4000f8e02ff */
[----:B------:R-:W-:Y:S01]  /*6dd0*/  IMAD.WIDE.U32 R12, R13, UR8, R2 ;  /* 0x000000080d0c7c25 */ /* 0x000fe2000f8e0002 */
[----:B------:R-:W1:Y:S03]  /*6de0*/  LDCU.64 UR4, c[0x0][0x3a0] ;  /* 0x00007400ff0477ac */ /* 0x000e660008000a00 */
[----:B------:R-:W-:Y:S02]  /*6df0*/  IMAD R5, R5, UR8, R8 ;  /* 0x0000000805057c24 */ /* 0x000fe4000f8e0208 */
[----:B------:R-:W-:Y:S02]  /*6e00*/  IMAD R9, R0, UR14, RZ ;  /* 0x0000000e00097c24 */ /* 0x000fe4000f8e02ff */
[----:B------:R-:W-:-:S02]  /*6e10*/  IMAD.IADD R5, R5, 0x1, R13 ;  /* 0x0000000105057824 */ /* 0x000fc400078e020d */
[----:B------:R-:W-:-:S04]  /*6e20*/  IMAD.WIDE.U32 R14, R4, UR14, R36 ;  /* 0x0000000e040e7c25 */ /* 0x000fc8000f8e0024 */
[----:B------:R-:W-:Y:S01]  /*6e30*/  IMAD R9, R4, UR15, R9 ;  /* 0x0000000f04097c24 */ /* 0x000fe2000f8e0209 */
[----:B0-----:R-:W-:Y:S01]  /*6e40*/  LEA R8, P1, R14, UR12, 0x3 ;  /* 0x0000000c0e087c11 */ /* 0x001fe2000f8218ff */
[C---:B------:R-:W-:Y:S01]  /*6e50*/  IMAD.SHL.U32 R11, R12.reuse, 0x8, RZ ;  /* 0x000000080c0b7824 */ /* 0x040fe200078e00ff */
[----:B------:R-:W-:Y:S01]  /*6e60*/  SHF.L.U64.HI R12, R12, 0x3, R5 ;  /* 0x000000030c0c7819 */ /* 0x000fe20000010205 */
[----:B------:R-:W-:-:S03]  /*6e70*/  IMAD.IADD R5, R9, 0x1, R15 ;  /* 0x0000000109057824 */ /* 0x000fc600078e020f */
        /* <DEDUP_REMOVED lines=29> */
.L_x_466:
[----:B------:R-:W-:Y:S05]  /*7050*/  BSYNC.RECONVERGENT B2 ;  /* 0x0000000000027941 */ /* 0x000fea0003800200 */
.L_x_465:
[----:B------:R-:W0:Y:S02]  /*7060*/  LDCU.64 UR4, c[0x0][0x3a8] ;  /* 0x00007500ff0477ac */ /* 0x000e240008000a00 */
[----:B0-----:R-:W-:-:S04]  /*7070*/  IADD3 R8, P0, PT, R11, UR4, RZ ;  /* 0x000000040b087c10 */ /* 0x001fc8000ff1e0ff */
[----:B------:R-:W-:-:S05]  /*7080*/  IADD3.X R9, PT, PT, R12, UR5, RZ, P0, !PT ;  /* 0x000000050c097c10 */ /* 0x000fca00087fe4ff */
[----:B------:R-:W2:Y:S02]  /*7090*/  LDG.E.64 R10, desc[UR16][R8.64] ;  /* 0x00000010080a7981 */ /* 0x000ea4000c1e1b00 */
[----:B--2---:R-:W-:-:S07]  /*70a0*/  DADD R10, R10, R26 ;  /* 0x000000000a0a7229 */ /* 0x004fce000000001a */
[----:B------:R0:W-:Y:S04]  /*70b0*/  STG.E.64 desc[UR16][R8.64], R10 ;  /* 0x0000000a08007986 */ /* 0x0001e8000c101b10 */
.L_x_464:
[----:B------:R-:W-:Y:S05]  /*70c0*/  BSYNC.RECONVERGENT B1 ;  /* 0x0000000000017941 */ /* 0x000fea0003800200 */
.L_x_463:
[----:B------:R-:W3:Y:S01]  /*70d0*/  LDCU.128 UR12, c[0x0][0x3b0] ;  /* 0x00007600ff0c77ac */ /* 0x000ee20008000c00 */
[----:B------:R-:W-:Y:S01]  /*70e0*/  IADD3 R5, P1, PT, R36, 0x1, RZ ;  /* 0x0000000124057810 */ /* 0x000fe20007f3e0ff */
[----:B------:R-:W-:Y:S03]  /*70f0*/  BSSY.RECONVERGENT B1, `(.L_x_467) ;  /* 0x0000039000017945 */ /* 0x000fe60003800200 */
[----:B---3--:R-:W-:Y:S01]  /*7100*/  ISETP.GE.U32.AND P0, PT, R5, UR14, PT ;  /* 0x0000000e05007c0c */ /* 0x008fe2000bf06070 */
[----:B------:R-:W-:Y:S01]  /*7110*/  IMAD.X R5, RZ, RZ, R37, P1 ;  /* 0x000000ffff057224 */ /* 0x000fe200008e0625 */
[----:B------:R-:W-:-:S04]  /*7120*/  ISETP.GE.U32.AND P1, PT, R4, UR12, PT ;  /* 0x0000000c04007c0c */ /* 0x000fc8000bf26070 */
[----:B------:R-:W-:-:S04]  /*7130*/  ISETP.GE.U32.AND.EX P0, PT, R5, UR15, PT, P0 ;  /* 0x0000000f05007c0c */ /* 0x000fc8000bf06100 */
[----:B------:R-:W-:-:S13]  /*7140*/  ISETP.GE.U32.OR.EX P0, PT, R0, UR13, P0, P1 ;  /* 0x0000000d00007c0c */ /* 0x000fda0008706510 */
[----:B------:R-:W-:Y:S05]  /*7150*/  @P0 BRA `(.L_x_468) ;  /* 0x0000000000c80947 */ /* 0x000fea0003800000 */
[----:B01----:R-:W0:Y:S01]  /*7160*/  LDC.64 R8, c[0x0][0x3d8] ;  /* 0x0000f600ff087b82 */ /* 0x003e220000000a00 */
[----:B------:R-:W1:Y:S01]  /*7170*/  LDCU.64 UR12, c[0x0][0x398] ;  /* 0x00007300ff0c77ac */ /* 0x000e620008000a00 */
[----:B------:R-:W-:Y:S02]  /*7180*/  IMAD R5, R0, UR14, RZ ;  /* 0x0000000e00057c24 */ /* 0x000fe4000f8e02ff */
[C---:B------:R-:W-:Y:S01]  /*7190*/  IMAD.WIDE.U32 R36, R4.reuse, UR14, R36 ;  /* 0x0000000e04247c25 */ /* 0x040fe2000f8e0024 */
[----:B------:R-:W3:Y:S03]  /*71a0*/  LDCU.64 UR4, c[0x0][0x3a0] ;  /* 0x00007400ff0477ac */ /* 0x000ee60008000a00 */
[----:B------:R-:W-:-:S04]  /*71b0*/  IMAD R5, R4, UR15, R5 ;  /* 0x0000000f04057c24 */ /* 0x000fc8000f8e0205 */
[----:B------:R-:W-:Y:S02]  /*71c0*/  IMAD.IADD R5, R5, 0x1, R37 ;  /* 0x0000000105057824 */ /* 0x000fe400078e0225 */
[C---:B0-----:R-:W-:Y:S02]  /*71d0*/  IMAD R10, R8.reuse, UR9, RZ ;  /* 0x00000009080a7c24 */ /* 0x041fe4000f8e02ff */
[----:B------:R-:W-:Y:S01]  /*71e0*/  IMAD.WIDE.U32 R12, R8, UR8, R2 ;  /* 0x00000008080c7c25 */ /* 0x000fe2000f8e0002 */
[----:B-1----:R-:W-:-:S03]  /*71f0*/  LEA R8, P1, R36, UR12, 0x3 ;  /* 0x0000000c24087c11 */ /* 0x002fc6000f8218ff */
[----:B------:R-:W-:Y:S02]  /*7200*/  IMAD R9, R9, UR8, R10 ;  /* 0x0000000809097c24 */ /* 0x000fe4000f8e020a */
[----:B------:R-:W-:Y:S02]  /*7210*/  IMAD.SHL.U32 R11, R12, 0x8, RZ ;  /* 0x000000080c0b7824 */ /* 0x000fe400078e00ff */
[----:B------:R-:W-:-:S03]  /*7220*/  IMAD.IADD R9, R9, 0x1, R13 ;  /* 0x0000000109097824 */ /* 0x000fc600078e020d */
[----:B---3--:R-:W-:Y:S02]  /*7230*/  IADD3 R20, P0, PT, R11, UR4, RZ ;  /* 0x000000040b147c10 */ /* 0x008fe4000ff1e0ff */
[----:B------:R-:W-:Y:S02]  /*7240*/  SHF.L.U64.HI R12, R12, 0x3, R9 ;  /* 0x000000030c0c7819 */ /* 0x000fe40000010209 */
        /* <DEDUP_REMOVED lines=28> */
.L_x_470:
[----:B------:R-:W-:Y:S05]  /*7410*/  BSYNC.RECONVERGENT B2 ;  /* 0x0000000000027941 */ /* 0x000fea0003800200 */
.L_x_469:
[----:B------:R-:W0:Y:S02]  /*7420*/  LDCU.64 UR4, c[0x0][0x3a8] ;  /* 0x00007500ff0477ac */ /* 0x000e240008000a00 */
[----:B0-----:R-:W-:-:S04]  /*7430*/  IADD3 R8, P0, PT, R11, UR4, RZ ;  /* 0x000000040b087c10 */ /* 0x001fc8000ff1e0ff */
[----:B------:R-:W-:-:S05]  /*7440*/  IADD3.X R9, PT, PT, R12, UR5, RZ, P0, !PT ;  /* 0x000000050c097c10 */ /* 0x000fca00087fe4ff */
[----:B------:R-:W2:Y:S02]  /*7450*/  LDG.E.64 R10, desc[UR16][R8.64+0x8] ;  /* 0x00000810080a7981 */ /* 0x000ea4000c1e1b00 */
[----:B--2---:R-:W-:-:S07]  /*7460*/  DADD R10, R10, R26 ;  /* 0x000000000a0a7229 */ /* 0x004fce000000001a */
[----:B------:R3:W-:Y:S04]  /*7470*/  STG.E.64 desc[UR16][R8.64+0x8], R10 ;  /* 0x0000080a08007986 */ /* 0x0007e8000c101b10 */
.L_x_468:
[----:B------:R-:W-:Y:S05]  /*7480*/  BSYNC.RECONVERGENT B1 ;  /* 0x0000000000017941 */ /* 0x000fea0003800200 */
.L_x_467:
[----:B------:R-:W-:-:S05]  /*7490*/  IADD3 R2, P0, PT, R2, 0x2, RZ ;  /* 0x0000000202027810 */ /* 0x000fca0007f1e0ff */
[----:B------:R-:W-:-:S08]  /*74a0*/  IMAD.X R3, RZ, RZ, R3, P0 ;  /* 0x000000ffff037224 */ /* 0x000fd000000e0603 */
.L_x_462:
[----:B------:R-:W0:Y:S02]  /*74b0*/  LDC R5, c[0x0][0x3d8] ;  /* 0x0000f600ff057b82 */ /* 0x000e240000000800 */
[----:B01-3--:R-:W-:-:S04]  /*74c0*/  LOP3.LUT R8, R5, 0x1, RZ, 0xc0, !PT ;  /* 0x0000000105087812 */ /* 0x00bfc800078ec0ff */
        /* <DEDUP_REMOVED lines=13> */
[----:B------:R-:W1:Y:S01]  /*75a0*/  LDCU.64 UR12, c[0x0][0x398] ;  /* 0x00007300ff0c77ac */ /* 0x000e620008000a00 */
[C---:B------:R-:W-:Y:S02]  /*75b0*/  IMAD R10, R5.reuse, UR9, RZ ;  /* 0x00000009050a7c24 */ /* 0x040fe4000f8e02ff */
[----:B------:R-:W-:Y:S01]  /*75c0*/  IMAD.WIDE.U32 R2, R5, UR8, R2 ;  /* 0x0000000805027c25 */ /* 0x000fe2000f8e0002 */
[----:B------:R-:W3:Y:S03]  /*75d0*/  LDCU.64 UR4, c[0x0][0x3a0] ;  /* 0x00007400ff0477ac */ /* 0x000ee60008000a00 */
[----:B------:R-:W-:Y:S01]  /*75e0*/  IMAD R13, R0, UR14, RZ ;  /* 0x0000000e000d7c24 */ /* 0x000fe2000f8e02ff */
[----:B------:R-:W-:Y:S01]  /*75f0*/  SHF.L.U32 R0, R2, 0x3, RZ ;  /* 0x0000000302007819 */ /* 0x000fe200000006ff */
[----:B------:R-:W-:-:S04]  /*7600*/  IMAD.WIDE.U32 R8, R4, UR14, R8 ;  /* 0x0000000e04087c25 */ /* 0x000fc8000f8e0008 */
[----:B------:R-:W-:Y:S01]  /*7610*/  IMAD R13, R4, UR15, R13 ;  /* 0x0000000f040d7c24 */ /* 0x000fe2000f8e020d */
[----:B-1----:R-:W-:Y:S02]  /*7620*/  LEA R4, P1, R8, UR12, 0x3 ;  /* 0x0000000c08047c11 */ /* 0x002fe4000f8218ff */
[----:B---3--:R-:W-:Y:S01]  /*7630*/  IADD3 R12, P0, PT, R0, UR4, RZ ;  /* 0x00000004000c7c10 */ /* 0x008fe2000ff1e0ff */
[----:B0-----:R-:W-:-:S04]  /*7640*/  IMAD R5, R11, UR8, R10 ;  /* 0x000000080b057c24 */ /* 0x001fc8000f8e020a */
[----:B------:R-:W-:Y:S02]  /*7650*/  IMAD.IADD R5, R5, 0x1, R3 ;  /* 0x0000000105057824 */ /* 0x000fe400078e0203 */
[----:B------:R-:W-:-:S03]  /*7660*/  IMAD.IADD R3, R13, 0x1, R9 ;  /* 0x000000010d037824 */ /* 0x000fc600078e0209 */
        /* <DEDUP_REMOVED lines=27> */
.L_x_473:
[----:B------:R-:W-:Y:S05]  /*7820*/  BSYNC.RECONVERGENT B2 ;  /* 0x0000000000027941 */ /* 0x000fea0003800200 */
.L_x_472:
[----:B------:R-:W0:Y:S02]  /*7830*/  LDCU.64 UR4, c[0x0][0x3a8] ;  /* 0x00007500ff0477ac */ /* 0x000e240008000a00 */
[----:B0-----:R-:W-:-:S04]  /*7840*/  IADD3 R4, P0, PT, R0, UR4, RZ ;  /* 0x0000000400047c10 */ /* 0x001fc8000ff1e0ff */
[----:B------:R-:W-:-:S05]  /*7850*/  IADD3.X R5, PT, PT, R2, UR5, RZ, P0, !PT ;  /* 0x0000000502057c10 */ /* 0x000fca00087fe4ff */
[----:B------:R-:W2:Y:S02]  /*7860*/  LDG.E.64 R2, desc[UR16][R4.64] ;  /* 0x0000001004027981 */ /* 0x000ea4000c1e1b00 */
[----:B--2---:R-:W-:-:S07]  /*7870*/  DADD R2, R2, R26 ;  /* 0x0000000002027229 */ /* 0x004fce000000001a */
[----:B------:R0:W-:Y:S04]  /*7880*/  STG.E.64 desc[UR16][R4.64], R2 ;  /* 0x0000000204007986 */ /* 0x0001e8000c101b10 */
.L_x_471:
[----:B------:R-:W-:Y:S05]  /*7890*/  BSYNC.RECONVERGENT B1 ;  /* 0x0000000000017941 */ /* 0x000fea0003800200 */
.L_x_461:
[----:B------:R-:W-:Y:S05]  /*78a0*/  BRA.U UP0, `(.L_x_474) ;  /* 0xffffffe500547547 */ /* 0x000fea000b83ffff */
[----:B------:R-:W-:Y:S05]  /*78b0*/  EXIT ;  /* 0x000000000000794d */ /* 0x000fea0003800000 */
        .weak           $__internal_10_$__cuda_sm20_div_rn_f64_full
        .type           $__internal_10_$__cuda_sm20_div_rn_f64_full,@function
        .size           $__internal_10_$__cuda_sm20_div_rn_f64_full,($__internal_11_$__cuda_sm20_div_u64 - $__internal_10_$__cuda_sm20_div_rn_f64_full)
$__internal_10_$__cuda_sm20_div_rn_f64_full:
[----:B------:R-:W-:Y:S01]  /*78c0*/  FSETP.GEU.AND P2, PT, |R19|, 1.469367938527859385e-39, PT ;  /* 0x001000001300780b */ /* 0x000fe20003f4e200 */
[----:B------:R-:W-:Y:S01]  /*78d0*/  IMAD.MOV.U32 R9, RZ, RZ, 0x1ca00000 ;  /* 0x1ca00000ff097424 */ /* 0x000fe200078e00ff */
[C---:B------:R-:W-:Y:S01]  /*78e0*/  FSETP.GEU.AND P3, PT, |R23|.reuse, 1.469367938527859385e-39, PT ;  /* 0x001000001700780b */ /* 0x040fe20003f6e200 */
[----:B------:R-:W-:Y:S01]  /*78f0*/  IMAD.MOV.U32 R26, RZ, RZ, 0x1 ;  /* 0x00000001ff1a7424 */ /* 0x000fe200078e00ff */
[----:B------:R-:W-:Y:S01]  /*7900*/  LOP3.LUT R20, R23, 0x800fffff, RZ, 0xc0, !PT ;  /* 0x800fffff17147812 */ /* 0x000fe200078ec0ff */
[----:B------:R-:W-:Y:S01]  /*7910*/  BSSY.RECONVERGENT B0, `(.L_x_475) ;  /* 0x0000052000007945 */ /* 0x000fe20003800200 */
[----:B------:R-:W-:Y:S02]  /*7920*/  LOP3.LUT R5, R19, 0x7ff00000, RZ, 0xc0, !PT ;  /* 0x7ff0000013057812 */ /* 0x000fe400078ec0ff */
[----:B------:R-:W-:Y:S01]  /*7930*/  LOP3.LUT R21, R20, 0x3ff00000, RZ, 0xfc, !PT ;  /* 0x3ff0000014157812 */ /* 0x000fe200078efcff */
[----:B------:R-:W-:Y:S01]  /*7940*/  IMAD.MOV.U32 R20, RZ, RZ, R22 ;  /* 0x000000ffff147224 */ /* 0x000fe200078e0016 */
[----:B------:R-:W-:-:S03]  /*7950*/  LOP3.LUT R10, R23, 0x7ff00000, RZ, 0xc0, !PT ;  /* 0x7ff00000170a7812 */ /* 0x000fc600078ec0ff */
[----:B------:R-:W-:Y:S01]  /*7960*/  @!P2 LOP3.LUT R24, R23, 0x7ff00000, RZ, 0xc0, !PT ;  /* 0x7ff000001718a812 */ /* 0x000fe200078ec0ff */
[----:B------:R-:W-:Y:S01]  /*7970*/  @!P2 IMAD.MOV.U32 R28, RZ, RZ, RZ ;  /* 0x000000ffff1ca224 */ /* 0x000fe200078e00ff */
[----:B------:R-:W-:Y:S01]  /*7980*/  @!P3 DMUL R20, R22, 8.98846567431157953865e+307 ;  /* 0x7fe000001614b828 */ /* 0x000fe20000000000 */
[C---:B------:R-:W-:Y:S02]  /*7990*/  ISETP.GE.U32.AND P5, PT, R5.reuse, R10, PT ;  /* 0x0000000a0500720c */ /* 0x040fe40003fa6070 */
[----:B------:R-:W-:Y:S01]  /*79a0*/  @!P2 ISETP.GE.U32.AND P4, PT, R5, R24, PT ;  /* 0x000000180500a20c */ /* 0x000fe20003f86070 */
[----:B------:R-:W-:Y:S01]  /*79b0*/  IMAD.MOV.U32 R24, RZ, RZ, R18 ;  /* 0x000000ffff187224 */ /* 0x000fe200078e0012 */
[C---:B------:R-:W-:Y:S01]  /*79c0*/  SEL R25, R9.reuse, 0x63400000, !P5 ;  /* 0x6340000009197807 */ /* 0x040fe20006800000 */
[----:B------:R-:W0:Y:S01]  /*79d0*/  MUFU.RCP64H R27, R21 ;  /* 0x00000015001b7308 */ /* 0x000e220000001800 */
[----:B------:R-:W-:Y:S02]  /*79e0*/  @!P2 SEL R15, R9, 0x63400000, !P4 ;  /* 0x63400000090fa807 */ /* 0x000fe40006000000 */
[----:B------:R-:W-:-:S02]  /*79f0*/  LOP3.LUT R25, R25, 0x800fffff, R19, 0xf8, !PT ;  /* 0x800fffff19197812 */ /* 0x000fc400078ef813 */
[----:B------:R-:W-:Y:S02]  /*7a00*/  @!P2 LOP3.LUT R15, R15, 0x80000000, R19, 0xf8, !PT ;  /* 0x800000000f0fa812 */ /* 0x000fe400078ef813 */
[----:B------:R-:W-:Y:S02]  /*7a10*/  @!P3 LOP3.LUT R10, R21, 0x7ff00000, RZ, 0xc0, !PT ;  /* 0x7ff00000150ab812 */ /* 0x000fe400078ec0ff */
[----:B------:R-:W-:Y:S01]  /*7a20*/  @!P2 LOP3.LUT R29, R15, 0x100000, RZ, 0xfc, !PT ;  /* 0x001000000f1da812 */ /* 0x000fe200078efcff */
[----:B------:R-:W-:-:S05]  /*7a30*/  IMAD.MOV.U32 R15, RZ, RZ, R5 ;  /* 0x000000ffff0f7224 */ /* 0x000fca00078e0005 */
[----:B------:R-:W-:Y:S02]  /*7a40*/  @!P2 DFMA R24, R24, 2, -R28 ;  /* 0x400000001818a82b */ /* 0x000fe4000000081c */
[----:B0-----:R-:W-:-:S08]  /*7a50*/  DFMA R28, R26, -R20, 1 ;  /* 0x3ff000001a1c742b */ /* 0x001fd00000000814 */
[----:B------:R-:W-:Y:S01]  /*7a60*/  DFMA R28, R28, R28, R28 ;  /* 0x0000001c1c1c722b */ /* 0x000fe2000000001c */
[----:B------:R-:W-:-:S07]  /*7a70*/  @!P2 LOP3.LUT R15, R25, 0x7ff00000, RZ, 0xc0, !PT ;  /* 0x7ff00000190fa812 */ /* 0x000fce00078ec0ff */
[----:B------:R-:W-:-:S08]  /*7a80*/  DFMA R26, R26, R28, R26 ;  /* 0x0000001c1a1a722b */ /* 0x000fd0000000001a */
[----:B------:R-:W-:-:S08]  /*7a90*/  DFMA R30, R26, -R20, 1 ;  /* 0x3ff000001a1e742b */ /* 0x000fd00000000814 */
[----:B------:R-:W-:-:S08]  /*7aa0*/  DFMA R30, R26, R30, R26 ;  /* 0x0000001e1a1e722b */ /* 0x000fd0000000001a */
[----:B------:R-:W-:-:S08]  /*7ab0*/  DMUL R26, R30, R24 ;  /* 0x000000181e1a7228 */ /* 0x000fd00000000000 */
[----:B------:R-:W-:-:S08]  /*7ac0*/  DFMA R28, R26, -R20, R24 ;  /* 0x800000141a1c722b */ /* 0x000fd00000000018 */
[----:B------:R-:W-:Y:S01]  /*7ad0*/  DFMA R28, R30, R28, R26 ;  /* 0x0000001c1e1c722b */ /* 0x000fe2000000001a */
[----:B------:R-:W-:-:S05]  /*7ae0*/  VIADD R26, R15, 0xffffffff ;  /* 0xffffffff0f1a7836 */ /* 0x000fca0000000000 */
[----:B------:R-:W-:Y:S01]  /*7af0*/  ISETP.GT.U32.AND P2, PT, R26, 0x7feffffe, PT ;  /* 0x7feffffe1a00780c */ /* 0x000fe20003f44070 */
[----:B------:R-:W-:-:S05]  /*7b00*/  VIADD R26, R10, 0xffffffff ;  /* 0xffffffff0a1a7836 */ /* 0x000fca0000000000 */
[----:B------:R-:W-:-:S13]  /*7b10*/  ISETP.GT.U32.OR P2, PT, R26, 0x7feffffe, P2 ;  /* 0x7feffffe1a00780c */ /* 0x000fda0001744470 */
[----:B------:R-:W-:Y:S05]  /*7b20*/  @P2 BRA `(.L_x_476) ;  /* 0x00000000006c2947 */ /* 0x000fea0003800000 */
[----:B------:R-:W-:Y:S01]  /*7b30*/  LOP3.LUT R10, R23, 0x7ff00000, RZ, 0xc0, !PT ;  /* 0x7ff00000170a7812 */ /* 0x000fe200078ec0ff */
[----:B------:R-:W-:-:S03]  /*7b40*/  IMAD.MOV.U32 R18, RZ, RZ, RZ ;  /* 0x000000ffff127224 */ /* 0x000fc600078e00ff */
[CC--:B------:R-:W-:Y:S02]  /*7b50*/  ISETP.GE.U32.AND P2, PT, R5.reuse, R10.reuse, PT ;  /* 0x0000000a0500720c */ /* 0x0c0fe40003f46070 */
[----:B------:R-:W-:Y:S02]  /*7b60*/  VIADDMNMX R5, R5, -R10, 0xb9600000, !PT ;  /* 0xb960000005057446 */ /* 0x000fe4000780090a */
[----:B------:R-:W-:Y:S02]  /*7b70*/  SEL R10, R9, 0x63400000, !P2 ;  /* 0x63400000090a7807 */ /* 0x000fe40005000000 */
[----:B------:R-:W-:-:S05]  /*7b80*/  VIMNMX R5, PT, PT, R5, 0x46a00000, PT ;  /* 0x46a0000005057848 */ /* 0x000fca0003fe0100 */
[----:B------:R-:W-:-:S04]  /*7b90*/  IMAD.IADD R5, R5, 0x1, -R10 ;  /* 0x0000000105057824 */ /* 0x000fc800078e0a0a */
[----:B------:R-:W-:-:S06]  /*7ba0*/  VIADD R19, R5, 0x7fe00000 ;  /* 0x7fe0000005137836 */ /* 0x000fcc0000000000 */
[----:B------:R-:W-:-:S10]  /*7bb0*/  DMUL R26, R28, R18 ;  /* 0x000000121c1a7228 */ /* 0x000fd40000000000 */
[----:B------:R-:W-:-:S13]  /*7bc0*/  FSETP.GTU.AND P2, PT, |R27|, 1.469367938527859385e-39, PT ;  /* 0x001000001b00780b */ /* 0x000fda0003f4c200 */
[----:B------:R-:W-:Y:S05]  /*7bd0*/  @P2 BRA `(.L_x_477) ;  /* 0x0000000000942947 */ /* 0x000fea0003800000 */
[----:B------:R-:W-:-:S06]  /*7be0*/  DFMA R20, R28, -R20, R24 ;  /* 0x800000141c14722b */ /* 0x000fcc0000000018 */
[----:B------:R-:W-:-:S04]  /*7bf0*/  IMAD.MOV.U32 R20, RZ, RZ, RZ ;  /* 0x000000ffff147224 */ /* 0x000fc800078e00ff */
[C---:B------:R-:W-:Y:S02]  /*7c00*/  FSETP.NEU.AND P2, PT, R21.reuse, RZ, PT ;  /* 0x000000ff1500720b */ /* 0x040fe40003f4d000 */
[----:B------:R-:W-:-:S04]  /*7c10*/  LOP3.LUT R22, R21, 0x80000000, R23, 0x48, !PT ;  /* 0x8000000015167812 */ /* 0x000fc800078e4817 */
[----:B------:R-:W-:-:S07]  /*7c20*/  LOP3.LUT R21, R22, R19, RZ, 0xfc, !PT ;  /* 0x0000001316157212 */ /* 0x000fce00078efcff */
[----:B------:R-:W-:Y:S05]  /*7c30*/  @!P2 BRA `(.L_x_477) ;  /* 0x00000000007ca947 */ /* 0x000fea0003800000 */
[----:B------:R-:W-:Y:S01]  /*7c40*/  IMAD.MOV R19, RZ, RZ, -R5 ;  /* 0x000000ffff137224 */ /* 0x000fe200078e0a05 */
[----:B------:R-:W-:Y:S01]  /*7c50*/  IADD3 R5, PT, PT, -R5, -0x43300000, RZ ;  /* 0xbcd0000005057810 */ /* 0x000fe20007ffe1ff */
[----:B------:R-:W-:-:S06]  /*7c60*/  IMAD.MOV.U32 R18, RZ, RZ, RZ ;  /* 0x000000ffff127224 */ /* 0x000fcc00078e00ff */
[----:B------:R-:W-:Y:S02]  /*7c70*/  DFMA R18, R26, -R18, R28 ;  /* 0x800000121a12722b */ /* 0x000fe4000000001c */
[----:B------:R-:W-:-:S08]  /*7c80*/  DMUL.RP R28, R28, R20 ;  /* 0x000000141c1c7228 */ /* 0x000fd00000008000 */
[----:B------:R-:W-:Y:S02]  /*7c90*/  FSETP.NEU.AND P2, PT, |R19|, R5, PT ;  /* 0x000000051300720b */ /* 0x000fe40003f4d200 */
[----:B------:R-:W-:Y:S02]  /*7ca0*/  LOP3.LUT R5, R29, R22, RZ, 0x3c, !PT ;  /* 0x000000161d057212 */ /* 0x000fe400078e3cff */
[----:B------:R-:W-:Y:S02]  /*7cb0*/  FSEL R26, R28, R26, !P2 ;  /* 0x0000001a1c1a7208 */ /* 0x000fe40005000000 */
[----:B------:R-:W-:Y:S01]  /*7cc0*/  FSEL R27, R5, R27, !P2 ;  /* 0x0000001b051b7208 */ /* 0x000fe20005000000 */
[----:B------:R-:W-:Y:S06]  /*7cd0*/  BRA `(.L_x_477) ;  /* 0x0000000000547947 */ /* 0x000fec0003800000 */
.L_x_476:
[----:B------:R-:W-:-:S14]  /*7ce0*/  DSETP.NAN.AND P2, PT, R18, R18, PT ;  /* 0x000000121200722a */ /* 0x000fdc0003f48000 */
[----:B------:R-:W-:Y:S05]  /*7cf0*/  @P2 BRA `(.L_x_478) ;  /* 0x0000000000442947 */ /* 0x000fea0003800000 */
[----:B------:R-:W-:-:S14]  /*7d00*/  DSETP.NAN.AND P2, PT, R22, R22, PT ;  /* 0x000000161600722a */ /* 0x000fdc0003f48000 */
[----:B------:R-:W-:Y:S05]  /*7d10*/  @P2 BRA `(.L_x_479) ;  /* 0x0000000000302947 */ /* 0x000fea0003800000 */
[----:B------:R-:W-:Y:S01]  /*7d20*/  ISETP.NE.AND P2, PT, R15, R10, PT ;  /* 0x0000000a0f00720c */ /* 0x000fe20003f45270 */
[----:B------:R-:W-:Y:S02]  /*7d30*/  IMAD.MOV.U32 R26, RZ, RZ, 0x0 ;  /* 0x00000000ff1a7424 */ /* 0x000fe400078e00ff */
[----:B------:R-:W-:-:S10]  /*7d40*/  IMAD.MOV.U32 R27, RZ, RZ, -0x80000 ;  /* 0xfff80000ff1b7424 */ /* 0x000fd400078e00ff */
[----:B------:R-:W-:Y:S05]  /*7d50*/  @!P2 BRA `(.L_x_477) ;  /* 0x000000000034a947 */ /* 0x000fea0003800000 */
[----:B------:R-:W-:Y:S02]  /*7d60*/  ISETP.NE.AND P2, PT, R15, 0x7ff00000, PT ;  /* 0x7ff000000f00780c */ /* 0x000fe40003f45270 */
[----:B------:R-:W-:Y:S02]  /*7d70*/  LOP3.LUT R27, R19, 0x80000000, R23, 0x48, !PT ;  /* 0x80000000131b7812 */ /* 0x000fe400078e4817 */
[----:B------:R-:W-:-:S13]  /*7d80*/  ISETP.EQ.OR P2, PT, R10, RZ, !P2 ;  /* 0x000000ff0a00720c */ /* 0x000fda0005742670 */
[----:B------:R-:W-:Y:S02]  /*7d90*/  @P2 LOP3.LUT R5, R27, 0x7ff00000, RZ, 0xfc, !PT ;  /* 0x7ff000001b052812 */ /* 0x000fe400078efcff */
[----:B------:R-:W-:Y:S01]  /*7da0*/  @!P2 MOV R26, RZ ;  /* 0x000000ff001aa202 */ /* 0x000fe20000000f00 */
[----:B------:R-:W-:Y:S02]  /*7db0*/  @P2 IMAD.MOV.U32 R26, RZ, RZ, RZ ;  /* 0x000000ffff1a2224 */ /* 0x000fe400078e00ff */
[----:B------:R-:W-:Y:S01]  /*7dc0*/  @P2 IMAD.MOV.U32 R27, RZ, RZ, R5 ;  /* 0x000000ffff1b2224 */ /* 0x000fe200078e0005 */
[----:B------:R-:W-:Y:S06]  /*7dd0*/  BRA `(.L_x_477) ;  /* 0x0000000000147947 */ /* 0x000fec0003800000 */
.L_x_479:
[----:B------:R-:W-:Y:S01]  /*7de0*/  LOP3.LUT R27, R23, 0x80000, RZ, 0xfc, !PT ;  /* 0x00080000171b7812 */ /* 0x000fe200078efcff */
[----:B------:R-:W-:Y:S01]  /*7df0*/  IMAD.MOV.U32 R26, RZ, RZ, R22 ;  /* 0x000000ffff1a7224 */ /* 0x000fe200078e0016 */
[----:B------:R-:W-:Y:S06]  /*7e00*/  BRA `(.L_x_477) ;  /* 0x0000000000087947 */ /* 0x000fec0003800000 */
.L_x_478:
[----:B------:R-:W-:Y:S01]  /*7e10*/  LOP3.LUT R27, R19, 0x80000, RZ, 0xfc, !PT ;  /* 0x00080000131b7812 */ /* 0x000fe200078efcff */
[----:B------:R-:W-:-:S07]  /*7e20*/  IMAD.MOV.U32 R26, RZ, RZ, R18 ;  /* 0x000000ffff1a7224 */ /* 0x000fce00078e0012 */
.L_x_477:
[----:B------:R-:W-:Y:S05]  /*7e30*/  BSYNC.RECONVERGENT B0 ;  /* 0x0000000000007941 */ /* 0x000fea0003800200 */
.L_x_475:
[----:B------:R-:W-:-:S04]  /*7e40*/  IMAD.MOV.U32 R9, RZ, RZ, 0x0 ;  /* 0x00000000ff097424 */ /* 0x000fc800078e00ff */
[----:B------:R-:W-:Y:S05]  /*7e50*/  RET.REL.NODEC R8 `(_ZN3cub18CUB_300001_SM_10006detail8for_each13static_kernelINS2_12policy_hub_t12policy_500_tEmNS2_12op_wrapper_tIm14ConvolutionRevN6thrust24THRUST_300001_SM_1000_NS17counting_iteratorImNS9_11use_defaultESB_SB_EEEEEEvT0_T1_) ;  /* 0xffffff8008687950 */ /* 0x000fea0003c3ffff */
        .weak           $__internal_11_$__cuda_sm20_div_u64
        .type           $__internal_11_$__cuda_sm20_div_u64,@function
        .size           $__internal_11_$__cuda_sm20_div_u64,(.L_x_501 - $__internal_11_$__cuda_sm20_div_u64)
$__internal_11_$__cuda_sm20_div_u64:
[----:B------:R-:W-:Y:S01]  /*7e60*/  UMOV UR6, UR8 ;  /* 0x0000000800067c82 */ /* 0x000fe20008000000 */
[----:B------:R-:W-:Y:S02]  /*7e70*/  UMOV UR7, UR9 ;  /* 0x0000000900077c82 */ /* 0x000fe40008000000 */
        /* <DEDUP_REMOVED lines=9> */
[----:B------:R-:W-:Y:S02]  /*7f10*/  IMAD.X R15, RZ, RZ, ~R9, P0 ;  /* 0x000000ffff0f7224 */ /* 0x000fe400000e0e09 */
[----:B------:R-:W-:Y:S02]  /*7f20*/  IMAD.MOV.U32 R9, RZ, RZ, R4 ;  /* 0x000000ffff097224 */ /* 0x000fe400078e0004 */
[-C--:B------:R-:W-:Y:S02]  /*7f30*/  IMAD R19, R5, R15.reuse, RZ ;  /* 0x0000000f05137224 */ /* 0x080fe400078e02ff */
[----:B------:R-:W-:-:S04]  /*7f40*/  IMAD.WIDE.U32 R8, P0, R4, R15, R8 ;  /* 0x0000000f04087225 */ /* 0x000fc80007800008 */
[----:B------:R-:W-:-:S04]  /*7f50*/  IMAD.HI.U32 R15, R5, R15, RZ ;  /* 0x0000000f050f7227 */ /* 0x000fc800078e00ff */
[----:B------:R-:W-:-:S05]  /*7f60*/  IMAD.HI.U32 R8, P1, R5, R11, R8 ;  /* 0x0000000b05087227 */ /* 0x000fca0007820008 */
[----:B------:R-:W-:Y:S01]  /*7f70*/  IADD3 R9, P2, PT, R19, R8, RZ ;  /* 0x0000000813097210 */ /* 0x000fe20007f5e0ff */
[----:B------:R-:W-:-:S04]  /*7f80*/  IMAD.X R8, R15, 0x1, R5, P0 ;  /* 0x000000010f087824 */ /* 0x000fc800000e0605 */
[----:B------:R-:W-:Y:S01]  /*7f90*/  IMAD.WIDE.U32 R4, R9, UR8, RZ ;  /* 0x0000000809047c25 */ /* 0x000fe2000f8e00ff */
[----:B------:R-:W-:-:S03]  /*7fa0*/  IADD3.X R11, PT, PT, RZ, RZ, R8, P2, P1 ;  /* 0x000000ffff0b7210 */ /* 0x000fc600017e2408 */
        /* <DEDUP_REMOVED lines=20> */
[----:B------:R-:W-:-:S04]  /*80f0*/  IMAD.WIDE.U32 R4, R9, UR8, RZ ;  /* 0x0000000809047c25 */ /* 0x000fc8000f8e00ff */
[----:B------:R-:W-:Y:S01]  /*8100*/  IMAD.X R8, RZ, RZ, R8, P1 ;  /* 0x000000ffff087224 */ /* 0x000fe200008e0608 */
[----:B------:R-:W-:Y:S01]  /*8110*/  IADD3 R11, P1, PT, -R4, R2, RZ ;  /* 0x00000002040b7210 */ /* 0x000fe20007f3e1ff */
[----:B------:R-:W-:-:S03]  /*8120*/  IMAD R5, R9, UR9, R5 ;  /* 0x0000000909057c24 */ /* 0x000fc6000f8e0205 */
[----:B------:R-:W-:Y:S01]  /*8130*/  ISETP.GE.U32.AND P0, PT, R11, UR8, PT ;  /* 0x000000080b007c0c */ /* 0x000fe2000bf06070 */
[----:B------:R-:W-:-:S04]  /*8140*/  IMAD R2, R8, UR8, R5 ;  /* 0x0000000808027c24 */ /* 0x000fc8000f8e0205 */
[----:B------:R-:W-:Y:S01]  /*8150*/  IMAD.X R10, R3, 0x1, ~R2, P1 ;  /* 0x00000001030a7824 */ /* 0x000fe200008e0e02 */
[----:B------:R-:W-:Y:S02]  /*8160*/  IADD3 R2, P2, PT, R9, 0x1, RZ ;  /* 0x0000000109027810 */ /* 0x000fe40007f5e0ff */
[----:B------:R-:W-:Y:S02]  /*8170*/  IADD3 R4, P1, PT, R11, -UR8, RZ ;  /* 0x800000080b047c10 */ /* 0x000fe4000ff3e0ff */
[C---:B------:R-:W-:Y:S01]  /*8180*/  ISETP.GE.U32.AND.EX P0, PT, R10.reuse, UR9, PT, P0 ;  /* 0x000000090a007c0c */ /* 0x040fe2000bf06100 */
[----:B------:R-:W-:Y:S01]  /*8190*/  IMAD.X R3, RZ, RZ, R8, P2 ;  /* 0x000000ffff037224 */ /* 0x000fe200010e0608 */
[----:B------:R-:W-:Y:S02]  /*81a0*/  IADD3.X R5, PT, PT, R10, ~UR9, RZ, P1, !PT ;  /* 0x800000090a057c10 */ /* 0x000fe40008ffe4ff */
[----:B------:R-:W-:Y:S02]  /*81b0*/  SEL R9, R2, R9, P0 ;  /* 0x0000000902097207 */ /* 0x000fe40000000000 */
[----:B------:R-:W-:-:S02]  /*81c0*/  SEL R4, R4, R11, P0 ;  /* 0x0000000b04047207 */ /* 0x000fc40000000000 */
[----:B------:R-:W-:Y:S01]  /*81d0*/  SEL R8, R3, R8, P0 ;  /* 0x0000000803087207 */ /* 0x000fe20000000000 */
[----:B------:R-:W-:Y:S01]  /*81e0*/  IMAD.MOV.U32 R3, RZ, RZ, 0x0 ;  /* 0x00000000ff037424 */ /* 0x000fe200078e00ff */
[----:B------:R-:W-:Y:S02]  /*81f0*/  IADD3 R34, P2, PT, R9, 0x1, RZ ;  /* 0x0000000109227810 */ /* 0x000fe40007f5e0ff */
[----:B------:R-:W-:Y:S02]  /*8200*/  SEL R2, R5, R10, P0 ;  /* 0x0000000a05027207 */ /* 0x000fe40000000000 */
[----:B------:R-:W-:Y:S01]  /*8210*/  ISETP.GE.U32.AND P0, PT, R4, UR8, PT ;  /* 0x0000000804007c0c */ /* 0x000fe2000bf06070 */
[----:B------:R-:W-:Y:S01]  /*8220*/  IMAD.X R35, RZ, RZ, R8, P2 ;  /* 0x000000ffff237224 */ /* 0x000fe200010e0608 */
[----:B------:R-:W-:Y:S02]  /*8230*/  ISETP.NE.U32.AND P1, PT, RZ, UR8, PT ;  /* 0x00000008ff007c0c */ /* 0x000fe4000bf25070 */
[----:B------:R-:W-:Y:S01]  /*8240*/  ISETP.GE.U32.AND.EX P0, PT, R2, UR9, PT, P0 ;  /* 0x0000000902007c0c */ /* 0x000fe2000bf06100 */
[----:B------:R-:W-:Y:S01]  /*8250*/  IMAD.MOV.U32 R2, RZ, RZ, R0 ;  /* 0x000000ffff027224 */ /* 0x000fe200078e0000 */
[----:B------:R-:W-:-:S02]  /*8260*/  ISETP.NE.AND.EX P1, PT, RZ, UR9, PT, P1 ;  /* 0x00000009ff007c0c */ /* 0x000fc4000bf25310 */
[----:B------:R-:W-:Y:S02]  /*8270*/  SEL R34, R34, R9, P0 ;  /* 0x0000000922227207 */ /* 0x000fe40000000000 */
[----:B------:R-:W-:Y:S02]  /*8280*/  SEL R35, R35, R8, P0 ;  /* 0x0000000823237207 */ /* 0x000fe40000000000 */
[----:B------:R-:W-:Y:S02]  /*8290*/  SEL R34, R34, 0xffffffff, P1 ;  /* 0xffffffff22227807 */ /* 0x000fe40000800000 */
[----:B------:R-:W-:Y:S01]  /*82a0*/  SEL R35, R35, 0xffffffff, P1 ;  /* 0xffffffff23237807 */ /* 0x000fe20000800000 */
[----:B------:R-:W-:Y:S06]  /*82b0*/  RET.REL.NODEC R2 `(_ZN3cub18CUB_300001_SM_10006detail8for_each13static_kernelINS2_12policy_hub_t12policy_500_tEmNS2_12op_wrapper_tIm14ConvolutionRevN6thrust24THRUST_300001_SM_1000_NS17counting_iteratorImNS9_11use_defaultESB_SB_EEEEEEvT0_T1_) ;  /* 0xffffff7c02507950 */ /* 0x000fec0003c3ffff */
.L_x_480:
        /* <DEDUP_REMOVED lines=12> */
.L_x_501:


//--------------------- .text._ZN3cub18CUB_300001_SM_10006detail8for_each13static_kernelINS2_12policy_hub_t12policy_500_tElNS2_12op_wrapper_tIl11REVAdditionN6thrust24THRUST_300001_SM_1000_NS12zip_iteratorIN4cuda3std3__45tupleIJNS9_6detail15normal_iteratorINS9_10device_ptrIdEEEESJ_SJ_EEEEEEEEEvT0_T1_ --------------------------
	.section	.text._ZN3cub18CUB_300001_SM_10006detail8for_each13static_kernelINS2_12policy_hub_t12policy_500_tElNS2_12op_wrapper_tIl11REVAdditionN6thrust24THRUST_300001_SM_1000_NS12zip_iteratorIN4cuda3std3__45tupleIJNS9_6detail15normal_iteratorINS9_10device_ptrIdEEEESJ_SJ_EEEEEEEEEvT0_T1_,"ax",@progbits
	.align	128
        .global         _ZN3cub18CUB_300001_SM_10006detail8for_each13static_kernelINS2_12policy_hub_t12policy_500_tElNS2_12op_wrapper_tIl11REVAdditionN6thrust24THRUST_300001_SM_1000_NS12zip_iteratorIN4cuda3std3__45tupleIJNS9_6detail15normal_iteratorINS9_10device_ptrIdEEEESJ_SJ_EEEEEEEEEvT0_T1_
        .type           _ZN3cub18CUB_300001_SM_10006detail8for_each13static_kernelINS2_12policy_hub_t12policy_500_tElNS2_12op_wrapper_tIl11REVAdditionN6thrust24THRUST_300001_SM_1000_NS12zip_iteratorIN4cuda3std3__45tupleIJNS9_6detail15normal_iteratorINS9_10device_ptrIdEEEESJ_SJ_EEEEEEEEEvT0_T1_,@function
        .size           _ZN3cub18CUB_300001_SM_10006detail8for_each13static_kernelINS2_12policy_hub_t12policy_500_tElNS2_12op_wrapper_tIl11REVAdditionN6thrust24THRUST_300001_SM_1000_NS12zip_iteratorIN4cuda3std3__45tupleIJNS9_6detail15normal_iteratorINS9_10device_ptrIdEEEESJ_SJ_EEEEEEEEEvT0_T1_,(.L_x_515 - _ZN3cub18CUB_300001_SM_10006detail8for_each13static_kernelINS2_12policy_hub_t12policy_500_tElNS2_12op_wrapper_tIl11REVAdditionN6thrust24THRUST_300001_SM_1000_NS12zip_iteratorIN4cuda3std3__45tupleIJNS9_6detail15normal_iteratorINS9_10device_ptrIdEEEESJ_SJ_EEEEEEEEEvT0_T1_)
        .other          _ZN3cub18CUB_300001_SM_10006detail8for_each13static_kernelINS2_12policy_hub_t12policy_500_tElNS2_12op_wrapper_tIl11REVAdditionN6thrust24THRUST_300001_SM_1000_NS12zip_iteratorIN4cuda3std3__45tupleIJNS9_6detail15normal_iteratorINS9_10device_ptrIdEEEESJ_SJ_EEEEEEEEEvT0_T1_,@"STO_CUDA_ENTRY STV_DEFAULT"
_ZN3cub18CUB_300001_SM_10006detail8for_each13static_kernelINS2_12policy_hub_t12policy_500_tElNS2_12op_wrapper_tIl11REVAdditionN6thrust24THRUST_300001_SM_1000_NS12zip_iteratorIN4cuda3std3__45tupleIJNS9_6detail15normal_iteratorINS9_10device_ptrIdEEEESJ_SJ_EEEEEEEEEvT0_T1_:
.text._ZN3cub18CUB_300001_SM_10006detail8for_each13static_kernelINS2_12policy_hub_t12policy_500_tElNS2_12op_wrapper_tIl11REVAdditionN6thrust24THRUST_300001_SM_1000_NS12zip_iteratorIN4cuda3std3__45tupleIJNS9_6detail15normal_iteratorINS9_10device_ptrIdEEEESJ_SJ_EEEEEEEEEvT0_T1_:
[----:B------:R-:W-:Y:S08]  /*0000*/  LDC R1, c[0x0][0x37c] ;  /* 0x0000df00ff017b82 */ /* 0x000ff00000000800 */
[----:B------:R-:W0:Y:S01]  /*0010*/  S2UR UR4, SR_CTAID.X ;  /* 0x00000000000479c3 */ /* 0x000e220000002500 */
[----:B------:R-:W1:Y:S01]  /*0020*/  LDCU.64 UR6, c[0x0][0x380] ;  /* 0x00007000ff0677ac */ /* 0x000e620008000a00 */
[----:B------:R-:W2:Y:S01]  /*0030*/  LDCU.64 UR8, c[0x0][0x358] ;  /* 0x00006b00ff0877ac */ /* 0x000ea20008000a00 */
[----:B0-----:R-:W-:-:S04]  /*0040*/  UIMAD.WIDE.U32 UR4, UR4, 0x200, URZ ;  /* 0x00000200040478a5 */ /* 0x001fc8000f8e00ff */
[----:B-1----:R-:W-:-:S04]  /*0050*/  UIADD3 UR6, UP0, UPT, -UR4, UR6, URZ ;  /* 0x0000000604067290 */ /* 0x002fc8000ff1e1ff */
[----:B------:R-:W-:Y:S02]  /*0060*/  UIADD3.X UR7, UPT, UPT, ~UR5, UR7, URZ, UP0, !UPT ;  /* 0x0000000705077290 */ /* 0x000fe400087fe5ff */
[----:B------:R-:W-:-:S04]  /*0070*/  UISETP.GE.U32.AND UP0, UPT, UR6, 0x200, UPT ;  /* 0x000002000600788c */ /* 0x000fc8000bf06070 */
[----:B------:R-:W-:-:S09]  /*0080*/  UISETP.GE.AND.EX UP0, UPT, UR7, URZ, UPT, UP0 ;  /* 0x000000ff0700728c */ /* 0x000fd2000bf06300 */
[----:B--2---:R-:W-:Y:S05]  /*0090*/  BRA.U !UP0, `(.L_x_481) ;  /* 0x0000000108707547 */ /* 0x004fea000b800000 */
[----:B------:R-:W0:Y:S01]  /*00a0*/  S2R R0, SR_TID.X ;  /* 0x0000000000007919 */ /* 0x000e220000002100 */
[----:B------:R-:W1:Y:S01]  /*00b0*/  LDCU.64 UR10, c[0x0][0x388] ;  /* 0x00007100ff0a77ac */ /* 0x000e620008000a00 */
[----:B------:R-:W2:Y:S01]  /*00c0*/  LDCU.128 UR12, c[0x0][0x390] ;  /* 0x00007200ff0c77ac */ /* 0x000ea20008000c00 */
[----:B0-----:R-:W-:-:S05]  /*00d0*/  IADD3 R0, P0, PT, R0, UR4, RZ ;  /* 0x0000000400007c10 */ /* 0x001fca000ff1e0ff */
[----:B------:R-:W-:Y:S02]  /*00e0*/  IMAD.X R3, RZ, RZ, UR5, P0 ;  /* 0x00000005ff037e24 */ /* 0x000fe400080e06ff */
[----:B------:R-:W-:-:S03]  /*00f0*/  IMAD.SHL.U32 R4, R0, 0x8, RZ ;  /* 0x0000000800047824 */ /* 0x000fc600078e00ff */
[----:B------:R-:W-:Y:S02]  /*0100*/  SHF.L.U64.HI R0, R0, 0x3, R3 ;  /* 0x0000000300007819 */ /* 0x000fe40000010203 */
[C---:B-1----:R-:W-:Y:S02]  /*0110*/  IADD3 R2, P0, PT, R4.reuse, UR10, RZ ;  /* 0x0000000a04027c10 */ /* 0x042fe4000ff1e0ff */
[----:B--2---:R-:W-:Y:S02]  /*0120*/  IADD3 R6, P1, PT, R4, UR14, RZ ;  /* 0x0000000e04067c10 */ /* 0x004fe4000ff3e0ff */
[C---:B------:R-:W-:Y:S02]  /*0130*/  IADD3.X R3, PT, PT, R0.reuse, UR11, RZ, P0, !PT ;  /* 0x0000000b00037c10 */ /* 0x040fe400087fe4ff */
[----:B------:R-:W-:-:S03]  /*0140*/  IADD3.X R7, PT, PT, R0, UR15, RZ, P1, !PT ;  /* 0x0000000f00077c10 */ /* 0x000fc60008ffe4ff */
[----:B------:R-:W2:Y:S04]  /*0150*/  LDG.E.64 R10, desc[UR8][R2.64] ;  /* 0x00000008020a7981 */ /* 0x000ea8000c1e1b00 */
[----:B------:R-:W2:Y:S01]  /*0160*/  LDG.E.64 R8, desc[UR8][R6.64] ;  /* 0x0000000806087981 */ /* 0x000ea2000c1e1b00 */
[----:B------:R-:W-:-:S04]  /*0170*/  IADD3 R4, P0, PT, R4, UR12, RZ ;  /* 0x0000000c04047c10 */ /* 0x000fc8000ff1e0ff */
[----:B------:R-:W-:Y:S01]  /*0180*/  IADD3.X R5, PT, PT, R0, UR13, RZ, P0, !PT ;  /* 0x0000000d00057c10 */ /* 0x000fe200087fe4ff */
[----:B--2---:R-:W-:-:S07]  /*0190*/  DADD R10, R8, R10 ;  /* 0x00000000080a7229 */ /* 0x004fce000000000a */
[----:B------:R-:W-:Y:S04]  /*01a0*/  STG.E.64 desc[UR8][R2.64], R10 ;  /* 0x0000000a02007986 */ /* 0x000fe8000c101b08 */
[----:B------:R-:W2:Y:S02]  /*01b0*/  LDG.E.64 R12, desc[UR8][R4.64] ;  /* 0x00000008040c7981 */ /* 0x000ea4000c1e1b00 */
[----:B--2---:R-:W-:-:S07]  /*01c0*/  DADD R12, R8, R12 ;  /* 0x00000000080c7229 */ /* 0x004fce000000000c */
[----:B------:R-:W-:Y:S04]  /*01d0*/  STG.E.64 desc[UR8][R4.64], R12 ;  /* 0x0000000c04007986 */ /* 0x000fe8000c101b08 */
[----:B------:R-:W2:Y:S04]  /*01e0*/  LDG.E.64 R8, desc[UR8][R6.64+0x800] ;  /* 0x0008000806087981 */ /* 0x000ea8000c1e1b00 */
[----:B------:R-:W2:Y:S02]  /*01f0*/  LDG.E.64 R14, desc[UR8][R2.64+0x800] ;  /* 0x00080008020e7981 */ /* 0x000ea4000c1e1b00 */
[----:B--2---:R-:W-:-:S07]  /*0200*/  DADD R14, R8, R14 ;  /* 0x00000000080e7229 */ /* 0x004fce000000000e */
[----:B------:R-:W-:Y:S04]  /*0210*/  STG.E.64 desc[UR8][R2.64+0x800], R14 ;  /* 0x0008000e02007986 */ /* 0x000fe8000c101b08 */
[----:B------:R-:W2:Y:S02]  /*0220*/  LDG.E.64 R16, desc[UR8][R4.64+0x800] ;  /* 0x0008000804107981 */ /* 0x000ea4000c1e1b00 */
[----:B--2---:R-:W-:-:S07]  /*0230*/  DADD R16, R8, R16 ;  /* 0x0000000008107229 */ /* 0x004fce0000000010 */
[----:B------:R-:W-:Y:S01]  /*0240*/  STG.E.64 desc[UR8][R4.64+0x800], R16 ;  /* 0x0008001004007986 */ /* 0x000fe2000c101b08 */
[----:B------:R-:W-:Y:S05]  /*0250*/  EXIT ;  /* 0x000000000000794d */ /* 0x000fea0003800000 */
.L_x_481:
[----:B------:R-:W0:Y:S01]  /*0260*/  S2R R0, SR_TID.X ;  /* 0x0000000000007919 */ /* 0x000e220000002100 */
[----:B------:R-:W-:Y:S01]  /*0270*/  USHF.R.S32.HI UR7, URZ, 0x1f, UR6 ;  /* 0x0000001fff077899 */ /* 0x000fe20008011406 */
[----:B------:R-:W-:Y:S05]  /*0280*/  BSSY.RECONVERGENT B0, `(.L_x_482) ;  /* 0x000001c000007945 */ /* 0x000fea0003800200 */
[----:B------:R-:W-:Y:S01]  /*0290*/  IMAD.U32 R3, RZ, RZ, UR7 ;  /* 0x00000007ff037e24 */ /* 0x000fe2000f8e00ff */
[C---:B0-----:R-:W-:Y:S01]  /*02a0*/  ISETP.LT.U32.AND P1, PT, R0.reuse, UR6, PT ;  /* 0x0000000600007c0c */ /* 0x041fe2000bf21070 */
[----:B------:R-:W-:-:S03]  /*02b0*/  VIADD R2, R0, 0x100 ;  /* 0x0000010000027836 */ /* 0x000fc60000000000 */
[----:B------:R-:W-:Y:S02]  /*02c0*/  ISETP.GT.AND.EX P1, PT, R3, RZ, PT, P1 ;  /* 0x000000ff0300720c */ /* 0x000fe40003f24310 */
[----:B------:R-:W-:Y:S01]  /*02d0*/  ISETP.LT.U32.AND P0, PT, R2, UR6, PT ;  /* 0x0000000602007c0c */ /* 0x000fe2000bf01070 */
[----:B------:R-:W-:-:S05]  /*02e0*/  IMAD.U32 R2, RZ, RZ, UR7 ;  /* 0x00000007ff027e24 */ /* 0x000fca000f8e00ff */
[----:B------:R-:W-:-:S05]  /*02f0*/  ISETP.GT.AND.EX P0, PT, R2, RZ, PT, P0 ;  /* 0x000000ff0200720c */ /* 0x000fca0003f04300 */
[----:B------:R-:W-:Y:S08]  /*0300*/  @!P1 BRA `(.L_x_483) ;  /* 0x00000000004c9947 */ /* 0x000ff00003800000 */
[----:B------:R-:W0:Y:S01]  /*0310*/  LDCU.128 UR12, c[0x0][0x390] ;  /* 0x00007200ff0c77ac */ /* 0x000e220008000c00 */
[----:B------:R-:W-:Y:S01]  /*0320*/  IADD3 R2, P1, PT, R0, UR4, RZ ;  /* 0x0000000400027c10 */ /* 0x000fe2000ff3e0ff */
[----:B------:R-:W1:Y:S04]  /*0330*/  LDCU.64 UR10, c[0x0][0x388] ;  /* 0x00007100ff0a77ac */ /* 0x000e680008000a00 */
[----:B------:R-:W-:Y:S02]  /*0340*/  IMAD.X R3, RZ, RZ, UR5, P1 ;  /* 0x00000005ff037e24 */ /* 0x000fe400088e06ff */
[----:B------:R-:W-:-:S03]  /*0350*/  IMAD.SHL.U32 R10, R2, 0x8, RZ ;  /* 0x00000008020a7824 */ /* 0x000fc600078e00ff */
[----:B------:R-:W-:Y:S02]  /*0360*/  SHF.L.U64.HI R6, R2, 0x3, R3 ;  /* 0x0000000302067819 */ /* 0x000fe40000010203 */
[C---:B0-----:R-:W-:Y:S02]  /*0370*/  IADD3 R2, P2, PT, R10.reuse, UR14, RZ ;  /* 0x0000000e0a027c10 */ /* 0x041fe4000ff5e0ff */
[----:B-1----:R-:W-:Y:S02]  /*0380*/  IADD3 R8, P1, PT, R10, UR10, RZ ;  /* 0x0000000a0a087c10 */ /* 0x002fe4000ff3e0ff */
[C---:B------:R-:W-:Y:S02]  /*0390*/  IADD3.X R3, PT, PT, R6.reuse, UR15, RZ, P2, !PT ;  /* 0x0000000f06037c10 */ /* 0x040fe400097fe4ff */
[----:B------:R-:W-:-:S04]  /*03a0*/  IADD3.X R9, PT, PT, R6, UR11, RZ, P1, !PT ;  /* 0x0000000b06097c10 */ /* 0x000fc80008ffe4ff */
[----:B------:R-:W2:Y:S04]  /*03b0*/  LDG.E.64 R2, desc[UR8][R2.64] ;  /* 0x0000000802027981 */ /* 0x000ea8000c1e1b00 */
[----:B------:R-:W2:Y:S01]  /*03c0*/  LDG.E.64 R4, desc[UR8][R8.64] ;  /* 0x0000000808047981 */ /* 0x000ea2000c1e1b00 */
[----:B------:R-:W-:-:S04]  /*03d0*/  IADD3 R10, P1, PT, R10, UR12, RZ ;  /* 0x0000000c0a0a7c10 */ /* 0x000fc8000ff3e0ff */
[----:B------:R-:W-:Y:S01]  /*03e0*/  IADD3.X R11, PT, PT, R6, UR13, RZ, P1, !PT ;  /* 0x0000000d060b7c10 */ /* 0x000fe20008ffe4ff */
[----:B--2---:R-:W-:-:S07]  /*03f0*/  DADD R4, R2, R4 ;  /* 0x0000000002047229 */ /* 0x004fce0000000004 */
[----:B------:R0:W-:Y:S04]  /*0400*/  STG.E.64 desc[UR8][R8.64], R4 ;  /* 0x0000000408007986 */ /* 0x0001e8000c101b08 */
[----:B------:R-:W2:Y:S02]  /*0410*/  LDG.E.64 R6, desc[UR8][R10.64] ;  /* 0x000000080a067981 */ /* 0x000ea4000c1e1b00 */
[----:B--2---:R-:W-:-:S07]  /*0420*/  DADD R6, R2, R6 ;  /* 0x0000000002067229 */ /* 0x004fce0000000006 */
[----:B------:R0:W-:Y:S04]  /*0430*/  STG.E.64 desc[UR8][R10.64], R6 ;  /* 0x000000060a007986 */ /* 0x0001e8000c101b08 */
.L_x_483:
[----:B------:R-:W-:Y:S05]  /*0440*/  BSYNC.RECONVERGENT B0 ;  /* 0x0000000000007941 */ /* 0x000fea0003800200 */
.L_x_482:
[----:B------:R-:W-:Y:S05]  /*0450*/  @!P0 EXIT ;  /* 0x000000000000894d */ /* 0x000fea0003800000 */
[----:B------:R-:W1:Y:S01]  /*0460*/  LDCU.128 UR12, c[0x0][0x390] ;  /* 0x00007200ff0c77ac */ /* 0x000e620008000c00 */
[----:B------:R-:W-:Y:S01]  /*0470*/  IADD3 R0, P0, PT, R0, UR4, RZ ;  /* 0x0000000400007c10 */ /* 0x000fe2000ff1e0ff */
[----:B------:R-:W2:Y:S04]  /*0480*/  LDCU.64 UR6, c[0x0][0x388] ;  /* 0x00007100ff0677ac */ /* 0x000ea80008000a00 */
[----:B------:R-:W-:Y:S02]  /*0490*/  IMAD.X R3, RZ, RZ, UR5, P0 ;  /* 0x00000005ff037e24 */ /* 0x000fe400080e06ff */
[----:B0-----:R-:W-:-:S03]  /*04a0*/  IMAD.SHL.U32 R10, R0, 0x8, RZ ;  /* 0x00000008000a7824 */ /* 0x001fc600078e00ff */
[----:B------:R-:W-:Y:S02]  /*04b0*/  SHF.L.U64.HI R0, R0, 0x3, R3 ;  /* 0x0000000300007819 */ /* 0x000fe40000010203 */
[C---:B-1----:R-:W-:Y:S02]  /*04c0*/  IADD3 R2, P1, PT, R10.reuse, UR14, RZ ;  /* 0x0000000e0a027c10 */ /* 0x042fe4000ff3e0ff */
[----:B--2---:R-:W-:Y:S02]  /*04d0*/  IADD3 R8, P0, PT, R10, UR6, RZ ;  /* 0x000000060a087c10 */ /* 0x004fe4000ff1e0ff */
[C---:B------:R-:W-:Y:S02]  /*04e0*/  IADD3.X R3, PT, PT, R0.reuse, UR15, RZ, P1, !PT ;  /* 0x0000000f00037c10 */ /* 0x040fe40008ffe4ff */
[----:B------:R-:W-:-:S04]  /*04f0*/  IADD3.X R9, PT, PT, R0, UR7, RZ, P0, !PT ;  /* 0x0000000700097c10 */ /* 0x000fc800087fe4ff */
        /* <DEDUP_REMOVED lines=8> */
[----:B------:R-:W-:Y:S01]  /*0580*/  STG.E.64 desc[UR8][R10.64+0x800], R6 ;  /* 0x000800060a007986 */ /* 0x000fe2000c101b08 */
[----:B------:R-:W-:Y:S05]  /*0590*/  EXIT ;  /* 0x000000000000794d */ /* 0x000fea0003800000 */
.L_x_484:
        /* <DEDUP_REMOVED lines=14> */
.L_x_515:


//--------------------- .text._ZN3cub18CUB_300001_SM_10006detail8for_each13static_kernelINS2_12policy_hub_t12policy_500_tElN6thrust24THRUST_300001_SM_1000_NS8cuda_cub6__fill7functorINS7_6detail15normal_iteratorINS7_10device_ptrIdEEEEdEEEEvT0_T1_ --------------------------
	.section	.text._ZN3cub18CUB_300001_SM_10006detail8for_each13static_kernelINS2_12policy_hub_t12policy_500_tElN6thrust24THRUST_300001_SM_1000_NS8cuda_cub6__fill7functorINS7_6detail15normal_iteratorINS7_10device_ptrIdEEEEdEEEEvT0_T1_,"ax",@progbits
	.align	128
        .global         _ZN3cub18CUB_300001_SM_10006detail8for_each13static_kernelINS2_12policy_hub_t12policy_500_tElN6thrust24THRUST_300001_SM_1000_NS8cuda_cub6__fill7functorINS7_6detail15normal_iteratorINS7_10device_ptrIdEEEEdEEEEvT0_T1_
        .type           _ZN3cub18CUB_300001_SM_10006detail8for_each13static_kernelINS2_12policy_hub_t12policy_500_tElN6thrust24THRUST_300001_SM_1000_NS8cuda_cub6__fill7functorINS7_6detail15normal_iteratorINS7_10device_ptrIdEEEEdEEEEvT0_T1_,@function
        .size           _ZN3cub18CUB_300001_SM_10006detail8for_each13static_kernelINS2_12policy_hub_t12policy_500_tElN6thrust24THRUST_300001_SM_1000_NS8cuda_cub6__fill7functorINS7_6detail15normal_iteratorINS7_10device_ptrIdEEEEdEEEEvT0_T1_,(.L_x_516 - _ZN3cub18CUB_300001_SM_10006detail8for_each13static_kernelINS2_12policy_hub_t12policy_500_tElN6thrust24THRUST_300001_SM_1000_NS8cuda_cub6__fill7functorINS7_6detail15normal_iteratorINS7_10device_ptrIdEEEEdEEEEvT0_T1_)
        .other          _ZN3cub18CUB_300001_SM_10006detail8for_each13static_kernelINS2_12policy_hub_t12policy_500_tElN6thrust24THRUST_300001_SM_1000_NS8cuda_cub6__fill7functorINS7_6detail15normal_iteratorINS7_10device_ptrIdEEEEdEEEEvT0_T1_,@"STO_CUDA_ENTRY STV_DEFAULT"
_ZN3cub18CUB_300001_SM_10006detail8for_each13static_kernelINS2_12policy_hub_t12policy_500_tElN6thrust24THRUST_300001_SM_1000_NS8cuda_cub6__fill7functorINS7_6detail15normal_iteratorINS7_10device_ptrIdEEEEdEEEEvT0_T1_:
.text._ZN3cub18CUB_300001_SM_10006detail8for_each13static_kernelINS2_12policy_hub_t12policy_500_tElN6thrust24THRUST_300001_SM_1000_NS8cuda_cub6__fill7functorINS7_6detail15normal_iteratorINS7_10device_ptrIdEEEEdEEEEvT0_T1_:
        /* <DEDUP_REMOVED lines=12> */
[----:B------:R-:W2:Y:S01]  /*00c0*/  LDC.64 R4, c[0x0][0x390] ;  /* 0x0000e400ff047b82 */ /* 0x000ea20000000a00 */
[----:B0-----:R-:W-:-:S05]  /*00d0*/  IADD3 R0, P0, PT, R0, UR4, RZ ;  /* 0x0000000400007c10 */ /* 0x001fca000ff1e0ff */
[----:B------:R-:W-:Y:S01]  /*00e0*/  IMAD.X R3, RZ, RZ, UR5, P0 ;  /* 0x00000005ff037e24 */ /* 0x000fe200080e06ff */
[----:B-1----:R-:W-:-:S04]  /*00f0*/  LEA R2, P0, R0, UR6, 0x3 ;  /* 0x0000000600027c11 */ /* 0x002fc8000f8018ff */
[----:B------:R-:W-:-:S05]  /*0100*/  LEA.HI.X R3, R0, UR7, R3, 0x3, P0 ;  /* 0x0000000700037c11 */ /* 0x000fca00080f1c03 */
[----:B--2---:R-:W-:Y:S04]  /*0110*/  STG.E.64 desc[UR8][R2.64], R4 ;  /* 0x0000000402007986 */ /* 0x004fe8000c101b08 */
[----:B------:R-:W-:Y:S01]  /*0120*/  STG.E.64 desc[UR8][R2.64+0x800], R4 ;  /* 0x0008000402007986 */ /* 0x000fe2000c101b08 */
[----:B------:R-:W-:Y:S05]  /*0130*/  EXIT ;  /* 0x000000000000794d */ /* 0x000fea0003800000 */
.L_x_485:
[----:B------:R-:W0:Y:S01]  /*0140*/  S2R R0, SR_TID.X ;  /* 0x0000000000007919 */ /* 0x000e220000002100 */
[----:B------:R-:W-:Y:S01]  /*0150*/  USHF.R.S32.HI UR7, URZ, 0x1f, UR6 ;  /* 0x0000001fff077899 */ /* 0x000fe20008011406 */
[----:B------:R-:W1:Y:S05]  /*0160*/  LDCU.64 UR10, c[0x0][0x388] ;  /* 0x00007100ff0a77ac */ /* 0x000e6a0008000a00 */
[----:B------:R-:W-:Y:S02]  /*0170*/  IMAD.U32 R2, RZ, RZ, UR7 ;  /* 0x00000007ff027e24 */ /* 0x000fe4000f8e00ff */
[----:B------:R-:W-:Y:S01]  /*0180*/  IMAD.U32 R6, RZ, RZ, UR7 ;  /* 0x00000007ff067e24 */ /* 0x000fe2000f8e00ff */
[----:B0-----:R-:W-:-:S04]  /*0190*/  ISETP.LT.U32.AND P0, PT, R0, UR6, PT ;  /* 0x0000000600007c0c */ /* 0x001fc8000bf01070 */
[----:B------:R-:W-:Y:S01]  /*01a0*/  ISETP.GT.AND.EX P0, PT, R2, RZ, PT, P0 ;  /* 0x000000ff0200720c */ /* 0x000fe20003f04300 */
[C---:B------:R-:W-:Y:S01]  /*01b0*/  VIADD R2, R0.reuse, 0x100 ;  /* 0x0000010000027836 */ /* 0x040fe20000000000 */
[----:B------:R-:W-:-:S04]  /*01c0*/  IADD3 R0, P2, PT, R0, UR4, RZ ;  /* 0x0000000400007c10 */ /* 0x000fc8000ff5e0ff */
[----:B------:R-:W-:Y:S01]  /*01d0*/  ISETP.LT.U32.AND P1, PT, R2, UR6, PT ;  /* 0x0000000602007c0c */ /* 0x000fe2000bf21070 */
[----:B------:R-:W-:Y:S01]  /*01e0*/  IMAD.X R3, RZ, RZ, UR5, P2 ;  /* 0x00000005ff037e24 */ /* 0x000fe200090e06ff */
[----:B-1----:R-:W-:Y:S02]  /*01f0*/  LEA R2, P2, R0, UR10, 0x3 ;  /* 0x0000000a00027c11 */ /* 0x002fe4000f8418ff */
[----:B------:R-:W-:Y:S02]  /*0200*/  ISETP.GT.AND.EX P1, PT, R6, RZ, PT, P1 ;  /* 0x000000ff0600720c */ /* 0x000fe40003f24310 */
[----:B------:R-:W-:Y:S01]  /*0210*/  LEA.HI.X R3, R0, UR11, R3, 0x3, P2 ;  /* 0x0000000b00037c11 */ /* 0x000fe200090f1c03 */
[----:B------:R-:W0:Y:S04]  /*0220*/  @P0 LDC.64 R4, c[0x0][0x390] ;  /* 0x0000e400ff040b82 */ /* 0x000e280000000a00 */
[----:B0-----:R0:W-:Y:S06]  /*0230*/  @P0 STG.E.64 desc[UR8][R2.64], R4 ;  /* 0x0000000402000986 */ /* 0x0011ec000c101b08 */
[----:B------:R-:W-:Y:S05]  /*0240*/  @!P1 EXIT ;  /* 0x000000000000994d */ /* 0x000fea0003800000 */
[----:B0-----:R-:W0:Y:S02]  /*0250*/  LDC.64 R4, c[0x0][0x390] ;  /* 0x0000e400ff047b82 */ /* 0x001e240000000a00 */
[----:B0-----:R-:W-:Y:S01]  /*0260*/  STG.E.64 desc[UR8][R2.64+0x800], R4 ;  /* 0x0008000402007986 */ /* 0x001fe2000c101b08 */
[----:B------:R-:W-:Y:S05]  /*0270*/  EXIT ;  /* 0x000000000000794d */ /* 0x000fea0003800000 */
.L_x_486:
        /* <DEDUP_REMOVED lines=16> */
.L_x_516:


//--------------------- .text._ZN3cub18CUB_300001_SM_10006detail8for_each13static_kernelINS2_12policy_hub_t12policy_500_tEmN6thrust24THRUST_300001_SM_1000_NS8cuda_cub20__uninitialized_fill7functorINS7_10device_ptrIdEEdEEEEvT0_T1_ --------------------------
	.section	.text._ZN3cub18CUB_300001_SM_10006detail8for_each13static_kernelINS2_12policy_hub_t12policy_500_tEmN6thrust24THRUST_300001_SM_1000_NS8cuda_cub20__uninitialized_fill7functorINS7_10device_ptrIdEEdEEEEvT0_T1_,"ax",@progbits
	.align	128
        .global         _ZN3cub18CUB_300001_SM_10006detail8for_each13static_kernelINS2_12policy_hub_t12policy_500_tEmN6thrust24THRUST_300001_SM_1000_NS8cuda_cub20__uninitialized_fill7functorINS7_10device_ptrIdEEdEEEEvT0_T1_
        .type           _ZN3cub18CUB_300001_SM_10006detail8for_each13static_kernelINS2_12policy_hub_t12policy_500_tEmN6thrust24THRUST_300001_SM_1000_NS8cuda_cub20__uninitialized_fill7functorINS7_10device_ptrIdEEdEEEEvT0_T1_,@function
        .size           _ZN3cub18CUB_300001_SM_10006detail8for_each13static_kernelINS2_12policy_hub_t12policy_500_tEmN6thrust24THRUST_300001_SM_1000_NS8cuda_cub20__uninitialized_fill7functorINS7_10device_ptrIdEEdEEEEvT0_T1_,(.L_x_517 - _ZN3cub18CUB_300001_SM_10006detail8for_each13static_kernelINS2_12policy_hub_t12policy_500_tEmN6thrust24THRUST_300001_SM_1000_NS8cuda_cub20__uninitialized_fill7functorINS7_10device_ptrIdEEdEEEEvT0_T1_)
        .other          _ZN3cub18CUB_300001_SM_10006detail8for_each13static_kernelINS2_12policy_hub_t12policy_500_tEmN6thrust24THRUST_300001_SM_1000_NS8cuda_cub20__uninitialized_fill7functorINS7_10device_ptrIdEEdEEEEvT0_T1_,@"STO_CUDA_ENTRY STV_DEFAULT"
_ZN3cub18CUB_300001_SM_10006detail8for_each13static_kernelINS2_12policy_hub_t12policy_500_tEmN6thrust24THRUST_300001_SM_1000_NS8cuda_cub20__uninitialized_fill7functorINS7_10device_ptrIdEEdEEEEvT0_T1_:
.text._ZN3cub18CUB_300001_SM_10006detail8for_each13static_kernelINS2_12policy_hub_t12policy_500_tEmN6thrust24THRUST_300001_SM_1000_NS8cuda_cub20__uninitialized_fill7functorINS7_10device_ptrIdEEdEEEEvT0_T1_:
        /* <DEDUP_REMOVED lines=8> */
[----:B------:R-:W-:-:S09]  /*0080*/  UISETP.GE.U32.AND.EX UP0, UPT, UR7, URZ, UPT, UP0 ;  /* 0x000000ff0700728c */ /* 0x000fd2000bf06100 */
        /* <DEDUP_REMOVED lines=11> */
.L_x_487:
[----:B------:R-:W0:Y:S01]  /*0140*/  S2R R0, SR_TID.X ;  /* 0x0000000000007919 */ /* 0x000e220000002100 */
[----:B------:R-:W-:Y:S01]  /*0150*/  IMAD.U32 R2, RZ, RZ, UR7 ;  /* 0x00000007ff027e24 */ /* 0x000fe2000f8e00ff */
[----:B------:R-:W1:Y:S01]  /*0160*/  LDCU.64 UR10, c[0x0][0x388] ;  /* 0x00007100ff0a77ac */ /* 0x000e620008000a00 */
[----:B------:R-:W-:Y:S01]  /*0170*/  IMAD.U32 R6, RZ, RZ, UR7 ;  /* 0x00000007ff067e24 */ /* 0x000fe2000f8e00ff */
[----:B0-----:R-:W-:-:S04]  /*0180*/  ISETP.LT.U32.AND P0, PT, R0, UR6, PT ;  /* 0x0000000600007c0c */ /* 0x001fc8000bf01070 */
[----:B------:R-:W-:Y:S01]  /*0190*/  ISETP.GT.U32.AND.EX P0, PT, R2, RZ, PT, P0 ;  /* 0x000000ff0200720c */ /* 0x000fe20003f04100 */
[C---:B------:R-:W-:Y:S01]  /*01a0*/  VIADD R2, R0.reuse, 0x100 ;  /* 0x0000010000027836 */ /* 0x040fe20000000000 */
[----:B------:R-:W-:-:S04]  /*01b0*/  IADD3 R0, P2, PT, R0, UR4, RZ ;  /* 0x0000000400007c10 */ /* 0x000fc8000ff5e0ff */
[----:B------:R-:W-:Y:S01]  /*01c0*/  ISETP.LT.U32.AND P1, PT, R2, UR6, PT ;  /* 0x0000000602007c0c */ /* 0x000fe2000bf21070 */
[----:B------:R-:W-:Y:S01]  /*01d0*/  IMAD.X R3, RZ, RZ, UR5, P2 ;  /* 0x00000005ff037e24 */ /* 0x000fe200090e06ff */
[----:B-1----:R-:W-:Y:S02]  /*01e0*/  LEA R2, P2, R0, UR10, 0x3 ;  /* 0x0000000a00027c11 */ /* 0x002fe4000f8418ff */
[----:B------:R-:W-:Y:S02]  /*01f0*/  ISETP.GT.U32.AND.EX P1, PT, R6, RZ, PT, P1 ;  /* 0x000000ff0600720c */ /* 0x000fe40003f24110 */
[----:B------:R-:W-:Y:S01]  /*0200*/  LEA.HI.X R3, R0, UR11, R3, 0x3, P2 ;  /* 0x0000000b00037c11 */ /* 0x000fe200090f1c03 */
[----:B------:R-:W0:Y:S04]  /*0210*/  @P0 LDC.64 R4, c[0x0][0x390] ;  /* 0x0000e400ff040b82 */ /* 0x000e280000000a00 */
[----:B0-----:R0:W-:Y:S06]  /*0220*/  @P0 STG.E.64 desc[UR8][R2.64], R4 ;  /* 0x0000000402000986 */ /* 0x0011ec000c101b08 */
[----:B------:R-:W-:Y:S05]  /*0230*/  @!P1 EXIT ;  /* 0x000000000000994d */ /* 0x000fea0003800000 */
[----:B0-----:R-:W0:Y:S02]  /*0240*/  LDC.64 R4, c[0x0][0x390] ;  /* 0x0000e400ff047b82 */ /* 0x001e240000000a00 */
[----:B0-----:R-:W-:Y:S01]  /*0250*/  STG.E.64 desc[UR8][R2.64+0x800], R4 ;  /* 0x0008000402007986 */ /* 0x001fe2000c101b08 */
[----:B------:R-:W-:Y:S05]  /*0260*/  EXIT ;  /* 0x000000000000794d */ /* 0x000fea0003800000 */
.L_x_488:
        /* <DEDUP_REMOVED lines=9> */
.L_x_517:


//--------------------- .text._ZN3cub18CUB_300001_SM_10006detail11EmptyKernelIvEEvv --------------------------
	.section	.text._ZN3cub18CUB_300001_SM_10006detail11EmptyKernelIvEEvv,"ax",@progbits
	.align	128
        .global         _ZN3cub18CUB_300001_SM_10006detail11EmptyKernelIvEEvv
        .type           _ZN3cub18CUB_300001_SM_10006detail11EmptyKernelIvEEvv,@function
        .size           _ZN3cub18CUB_300001_SM_10006detail11EmptyKernelIvEEvv,(.L_x_518 - _ZN3cub18CUB_300001_SM_10006detail11EmptyKernelIvEEvv)
        .other          _ZN3cub18CUB_300001_SM_10006detail11EmptyKernelIvEEvv,@"STO_CUDA_ENTRY STV_DEFAULT"
_ZN3cub18CUB_300001_SM_10006detail11EmptyKernelIvEEvv:
.text._ZN3cub18CUB_300001_SM_10006detail11EmptyKernelIvEEvv:
[----:B------:R-:W-:Y:S01]  /*0000*/  LDC R1, c[0x0][0x37c] ;  /* 0x0000df00ff017b82 */ /* 0x000fe20000000800 */
[----:B------:R-:W-:Y:S05]  /*0010*/  EXIT ;  /* 0x000000000000794d */ /* 0x000fea0003800000 */
.L_x_489:
        /* <DEDUP_REMOVED lines=14> */
.L_x_518:


//--------------------- .nv.shared._ZN3cub18CUB_300001_SM_10006detail9transform16transform_kernelINS2_10policy_hubILb1EN4cuda3std3__45tupleIJN6thrust24THRUST_300001_SM_1000_NS6detail15normal_iteratorINSA_10device_ptrIdEEEEEEEE10policy1000El13MultiplyValueSF_JPdEEEvT0_iT1_T2_DpNS2_10kernel_argIT3_EE --------------------------
	.section	.nv.shared._ZN3cub18CUB_300001_SM_10006detail9transform16transform_kernelINS2_10policy_hubILb1EN4cuda3std3__45tupleIJN6thrust24THRUST_300001_SM_1000_NS6detail15normal_iteratorINSA_10device_ptrIdEEEEEEEE10policy1000El13MultiplyValueSF_JPdEEEvT0_iT1_T2_DpNS2_10kernel_argIT3_EE,"aw",@nobits
	.sectionflags	@""
	.align	128
	.zero		1024


//--------------------- .nv.shared.reserved.0     --------------------------
	.section	.nv.shared.reserved.0,"aw",@nobits
	.weak		__nv_reservedSMEM_offset_0_alias
	.size		__nv_reservedSMEM_offset_0_alias, 0, 64
	.other		__nv_reservedSMEM_offset_0_alias,@"STO_CUDA_RESERVED_SHARED STV_DEFAULT"
__nv_reservedSMEM_offset_0_alias:
	.zero		0
	.zero		64


//--------------------- .nv.global                --------------------------
	.section	.nv.global,"aw",@nobits
.nv.global:
	.type		_ZN34_INTERNAL_6f945ca6_4_k_cu_f29fcc0c6thrust24THRUST_300001_SM_1000_NS3seqE,@object
	.size		_ZN34_INTERNAL_6f945ca6_4_k_cu_f29fcc0c6thrust24THRUST_300001_SM_1000_NS3seqE,(_ZN34_INTERNAL_6f945ca6_4_k_cu_f29fcc0c4cuda3std3__48in_placeE - _ZN34_INTERNAL_6f945ca6_4_k_cu_f29fcc0c6thrust24THRUST_300001_SM_1000_NS3seqE)
_ZN34_INTERNAL_6f945ca6_4_k_cu_f29fcc0c6thrust24THRUST_300001_SM_1000_NS3seqE:
	.zero		1
	.type		_ZN34_INTERNAL_6f945ca6_4_k_cu_f29fcc0c4cuda3std3__48in_placeE,@object
	.size		_ZN34_INTERNAL_6f945ca6_4_k_cu_f29fcc0c4cuda3std3__48in_placeE,(_ZN34_INTERNAL_6f945ca6_4_k_cu_f29fcc0c4cuda3std6ranges3__45__cpo4sizeE - _ZN34_INTERNAL_6f945ca6_4_k_cu_f29fcc0c4cuda3std3__48in_placeE)
_ZN34_INTERNAL_6f945ca6_4_k_cu_f29fcc0c4cuda3std3__48in_placeE:
	.zero		1
	.type		_ZN34_INTERNAL_6f945ca6_4_k_cu_f29fcc0c4cuda3std6ranges3__45__cpo4sizeE,@object
	.size		_ZN34_INTERNAL_6f945ca6_4_k_cu_f29fcc0c4cuda3std6ranges3__45__cpo4sizeE,(_ZN34_INTERNAL_6f945ca6_4_k_cu_f29fcc0c6thrust24THRUST_300001_SM_1000_NS12placeholders2_3E - _ZN34_INTERNAL_6f945ca6_4_k_cu_f29fcc0c4cuda3std6ranges3__45__cpo4sizeE)
_ZN34_INTERNAL_6f945ca6_4_k_cu_f29fcc0c4cuda3std6ranges3__45__cpo4sizeE:
	.zero		1
	.type		_ZN34_INTERNAL_6f945ca6_4_k_cu_f29fcc0c6thrust24THRUST_300001_SM_1000_NS12placeholders2_3E,@object
	.size		_ZN34_INTERNAL_6f945ca6_4_k_cu_f29fcc0c6thrust24THRUST_300001_SM_1000_NS12placeholders2_3E,(_ZN34_INTERNAL_6f945ca6_4_k_cu_f29fcc0c4cuda3std3__45__cpo6cbeginE - _ZN34_INTERNAL_6f945ca6_4_k_cu_f29fcc0c6thrust24THRUST_300001_SM_1000_NS12placeholders2_3E)
_ZN34_INTERNAL_6f945ca6_4_k_cu_f29fcc0c6thrust24THRUST_300001_SM_1000_NS12placeholders2_3E:
	.zero		1
	.type		_ZN34_INTERNAL_6f945ca6_4_k_cu_f29fcc0c4cuda3std3__45__cpo6cbeginE,@object
	.size		_ZN34_INTERNAL_6f945ca6_4_k_cu_f29fcc0c4cuda3std3__45__cpo6cbeginE,(_ZN34_INTERNAL_6f945ca6_4_k_cu_f29fcc0c4cuda3std6ranges3__45__cpo6cbeginE - _ZN34_INTERNAL_6f945ca6_4_k_cu_f29fcc0c4cuda3std3__45__cpo6cbeginE)
_ZN34_INTERNAL_6f945ca6_4_k_cu_f29fcc0c4cuda3std3__45__cpo6cbeginE:
	.zero		1
	.type		_ZN34_INTERNAL_6f945ca6_4_k_cu_f29fcc0c4cuda3std6ranges3__45__cpo6cbeginE,@object
	.size		_ZN34_INTERNAL_6f945ca6_4_k_cu_f29fcc0c4cuda3std6ranges3__45__cpo6cbeginE,(_ZN34_INTERNAL_6f945ca6_4_k_cu_f29fcc0c6thrust24THRUST_300001_SM_1000_NS12placeholders2_7E - _ZN34_INTERNAL_6f945ca6_4_k_cu_f29fcc0c4cuda3std6ranges3__45__cpo6cbeginE)
_ZN34_INTERNAL_6f945ca6_4_k_cu_f29fcc0c4cuda3std6ranges3__45__cpo6cbeginE:
	.zero		1
	.type		_ZN34_INTERNAL_6f945ca6_4_k_cu_f29fcc0c6thrust24THRUST_300001_SM_1000_NS12placeholders2_7E,@object
	.size		_ZN34_INTERNAL_6f945ca6_4_k_cu_f29fcc0c6thrust24THRUST_300001_SM_1000_NS12placeholders2_7E,(_ZN34_INTERNAL_6f945ca6_4_k_cu_f29fcc0c4cuda3std3__45__cpo7crbeginE - _ZN34_INTERNAL_6f945ca6_4_k_cu_f29fcc0c6thrust24THRUST_300001_SM_1000_NS12placeholders2_7E)
_ZN34_INTERNAL_6f945ca6_4_k_cu_f29fcc0c6thrust24THRUST_300001_SM_1000_NS12placeholders2_7E:
	.zero		1
	.type		_ZN34_INTERNAL_6f945ca6_4_k_cu_f29fcc0c4cuda3std3__45__cpo7crbeginE,@object
	.size		_ZN34_INTERNAL_6f945ca6_4_k_cu_f29fcc0c4cuda3std3__45__cpo7crbeginE,(_ZN34_INTERNAL_6f945ca6_4_k_cu_f29fcc0c4cuda3std6ranges3__45__cpo4nextE - _ZN34_INTERNAL_6f945ca6_4_k_cu_f29fcc0c4cuda3std3__45__cpo7crbeginE)
_ZN34_INTERNAL_6f945ca6_4_k_cu_f29fcc0c4cuda3std3__45__cpo7crbeginE:
	.zero		1
	.type		_ZN34_INTERNAL_6f945ca6_4_k_cu_f29fcc0c4cuda3std6ranges3__45__cpo4nextE,@object
	.size		_ZN34_INTERNAL_6f945ca6_4_k_cu_f29fcc0c4cuda3std6ranges3__45__cpo4nextE,(_ZN34_INTERNAL_6f945ca6_4_k_cu_f29fcc0c4cuda3std6ranges3__45__cpo4swapE - _ZN34_INTERNAL_6f945ca6_4_k_cu_f29fcc0c4cuda3std6ranges3__45__cpo4nextE)
_ZN34_INTERNAL_6f945ca6_4_k_cu_f29fcc0c4cuda3std6ranges3__45__cpo4nextE:
	.zero		1
	.type		_ZN34_INTERNAL_6f945ca6_4_k_cu_f29fcc0c4cuda3std6ranges3__45__cpo4swapE,@object
	.size		_ZN34_INTERNAL_6f945ca6_4_k_cu_f29fcc0c4cuda3std6ranges3__45__cpo4swapE,(_ZN34_INTERNAL_6f945ca6_4_k_cu_f29fcc0c6thrust24THRUST_300001_SM_1000_NS8cuda_cub10par_nosyncE - _ZN34_INTERNAL_6f945ca6_4_k_cu_f29fcc0c4cuda3std6ranges3__45__cpo4swapE)
_ZN34_INTERNAL_6f945ca6_4_k_cu_f29fcc0c4cuda3std6ranges3__45__cpo4swapE:
	.zero		1
	.type		_ZN34_INTERNAL_6f945ca6_4_k_cu_f29fcc0c6thrust24THRUST_300001_SM_1000_NS8cuda_cub10par_nosyncE,@object
	.size		_ZN34_INTERNAL_6f945ca6_4_k_cu_f29fcc0c6thrust24THRUST_300001_SM_1000_NS8cuda_cub10par_nosyncE,(_ZN34_INTERNAL_6f945ca6_4_k_cu_f29fcc0c6thrust24THRUST_300001_SM_1000_NS12placeholders2_9E - _ZN34_INTERNAL_6f945ca6_4_k_cu_f29fcc0c6thrust24THRUST_300001_SM_1000_NS8cuda_cub10par_nosyncE)
_ZN34_INTERNAL_6f945ca6_4_k_cu_f29fcc0c6thrust24THRUST_300001_SM_1000_NS8cuda_cub10par_nosyncE:
	.zero		1
	.type		_ZN34_INTERNAL_6f945ca6_4_k_cu_f29fcc0c6thrust24THRUST_300001_SM_1000_NS12placeholders2_9E,@object
	.size		_ZN34_INTERNAL_6f945ca6_4_k_cu_f29fcc0c6thrust24THRUST_300001_SM_1000_NS12placeholders2_9E,(_ZN34_INTERNAL_6f945ca6_4_k_cu_f29fcc0c4cuda3std3__436_GLOBAL__N__6f945ca6_4_k_cu_f29fcc0c6ignoreE - _ZN34_INTERNAL_6f945ca6_4_k_cu_f29fcc0c6thrust24THRUST_300001_SM_1000_NS12placeholders2_9E)
_ZN34_INTERNAL_6f945ca6_4_k_cu_f29fcc0c6thrust24THRUST_300001_SM_1000_NS12placeholders2_9E:
	.zero		1
	.type		_ZN34_INTERNAL_6f945ca6_4_k_cu_f29fcc0c4cuda3std3__436_GLOBAL__N__6f945ca6_4_k_cu_f29fcc0c6ignoreE,@object
	.size		_ZN34_INTERNAL_6f945ca6_4_k_cu_f29fcc0c4cuda3std3__436_GLOBAL__N__6f945ca6_4_k_cu_f29fcc0c6ignoreE,(_ZN34_INTERNAL_6f945ca6_4_k_cu_f29fcc0c4cuda3std6ranges3__45__cpo4dataE - _ZN34_INTERNAL_6f945ca6_4_k_cu_f29fcc0c4cuda3std3__436_GLOBAL__N__6f945ca6_4_k_cu_f29fcc0c6ignoreE)
_ZN34_INTERNAL_6f945ca6_4_k_cu_f29fcc0c4cuda3std3__436_GLOBAL__N__6f945ca6_4_k_cu_f29fcc0c6ignoreE:
	.zero		1
	.type		_ZN34_INTERNAL_6f945ca6_4_k_cu_f29fcc0c4cuda3std6ranges3__45__cpo4dataE,@object
	.size		_ZN34_INTERNAL_6f945ca6_4_k_cu_f29fcc0c4cuda3std6ranges3__45__cpo4dataE,(_ZN34_INTERNAL_6f945ca6_4_k_cu_f29fcc0c6thrust24THRUST_300001_SM_1000_NS12placeholders2_1E - _ZN34_INTERNAL_6f945ca6_4_k_cu_f29fcc0c4cuda3std6ranges3__45__cpo4dataE)
_ZN34_INTERNAL_6f945ca6_4_k_cu_f29fcc0c4cuda3std6ranges3__45__cpo4dataE:
	.zero		1
	.type		_ZN34_INTERNAL_6f945ca6_4_k_cu_f29fcc0c6thrust24THRUST_300001_SM_1000_NS12placeholders2_1E,@object
	.size		_ZN34_INTERNAL_6f945ca6_4_k_cu_f29fcc0c6thrust24THRUST_300001_SM_1000_NS12placeholders2_1E,(_ZN34_INTERNAL_6f945ca6_4_k_cu_f29fcc0c4cuda3std3__45__cpo5beginE - _ZN34_INTERNAL_6f945ca6_4_k_cu_f29fcc0c6thrust24THRUST_300001_SM_1000_NS12placeholders2_1E)
_ZN34_INTERNAL_6f945ca6_4_k_cu_f29fcc0c6thrust24THRUST_300001_SM_1000_NS12placeholders2_1E:
	.zero		1
	.type		_ZN34_INTERNAL_6f945ca6_4_k_cu_f29fcc0c4cuda3std3__45__cpo5beginE,@object
	.size		_ZN34_INTERNAL_6f945ca6_4_k_cu_f29fcc0c4cuda3std3__45__cpo5beginE,(_ZN34_INTERNAL_6f945ca6_4_k_cu_f29fcc0c4cuda3std6ranges3__45__cpo5beginE - _ZN34_INTERNAL_6f945ca6_4_k_cu_f29fcc0c4cuda3std3__45__cpo5beginE)
_ZN34_INTERNAL_6f945ca6_4_k_cu_f29fcc0c4cuda3std3__45__cpo5beginE:
	.zero		1
	.type		_ZN34_INTERNAL_6f945ca6_4_k_cu_f29fcc0c4cuda3std6ranges3__45__cpo5beginE,@object
	.size		_ZN34_INTERNAL_6f945ca6_4_k_cu_f29fcc0c4cuda3std6ranges3__45__cpo5beginE,(_ZN34_INTERNAL_6f945ca6_4_k_cu_f29fcc0c6thrust24THRUST_300001_SM_1000_NS12placeholders2_5E - _ZN34_INTERNAL_6f945ca6_4_k_cu_f29fcc0c4cuda3std6ranges3__45__cpo5beginE)
_ZN34_INTERNAL_6f945ca6_4_k_cu_f29fcc0c4cuda3std6ranges3__45__cpo5beginE:
	.zero		1
	.type		_ZN34_INTERNAL_6f945ca6_4_k_cu_f29fcc0c6thrust24THRUST_300001_SM_1000_NS12placeholders2_5E,@object
	.size		_ZN34_INTERNAL_6f945ca6_4_k_cu_f29fcc0c6thrust24THRUST_300001_SM_1000_NS12placeholders2_5E,(_ZN34_INTERNAL_6f945ca6_4_k_cu_f29fcc0c4cuda3std3__45__cpo6rbeginE - _ZN34_INTERNAL_6f945ca6_4_k_cu_f29fcc0c6thrust24THRUST_300001_SM_1000_NS12placeholders2_5E)
_ZN34_INTERNAL_6f945ca6_4_k_cu_f29fcc0c6thrust24THRUST_300001_SM_1000_NS12placeholders2_5E:
	.zero		1
	.type		_ZN34_INTERNAL_6f945ca6_4_k_cu_f29fcc0c4cuda3std3__45__cpo6rbeginE,@object
	.size		_ZN34_INTERNAL_6f945ca6_4_k_cu_f29fcc0c4cuda3std3__45__cpo6rbeginE,(_ZN34_INTERNAL_6f945ca6_4_k_cu_f29fcc0c4cuda3std6ranges3__45__cpo7advanceE - _ZN34_INTERNAL_6f945ca6_4_k_cu_f29fcc0c4cuda3std3__45__cpo6rbeginE)
_ZN34_INTERNAL_6f945ca6_4_k_cu_f29fcc0c4cuda3std3__45__cpo6rbeginE:
	.zero		1
	.type		_ZN34_INTERNAL_6f945ca6_4_k_cu_f29fcc0c4cuda3std6ranges3__45__cpo7advanceE,@object
	.size		_ZN34_INTERNAL_6f945ca6_4_k_cu_f29fcc0c4cuda3std6ranges3__45__cpo7advanceE,(_ZN34_INTERNAL_6f945ca6_4_k_cu_f29fcc0c4cuda3std3__47nulloptE - _ZN34_INTERNAL_6f945ca6_4_k_cu_f29fcc0c4cuda3std6ranges3__45__cpo7advanceE)
_ZN34_INTERNAL_6f945ca6_4_k_cu_f29fcc0c4cuda3std6ranges3__45__cpo7advanceE:
	.zero		1
	.type		_ZN34_INTERNAL_6f945ca6_4_k_cu_f29fcc0c4cuda3std3__47nulloptE,@object
	.size		_ZN34_INTERNAL_6f945ca6_4_k_cu_f29fcc0c4cuda3std3__47nulloptE,(_ZN34_INTERNAL_6f945ca6_4_k_cu_f29fcc0c4cuda3std6ranges3__45__cpo8distanceE - _ZN34_INTERNAL_6f945ca6_4_k_cu_f29fcc0c4cuda3std3__47nulloptE)
_ZN34_INTERNAL_6f945ca6_4_k_cu_f29fcc0c4cuda3std3__47nulloptE:
	.zero		1
	.type		_ZN34_INTERNAL_6f945ca6_4_k_cu_f29fcc0c4cuda3std6ranges3__45__cpo8distanceE,@object
	.size		_ZN34_INTERNAL_6f945ca6_4_k_cu_f29fcc0c4cuda3std6ranges3__45__cpo8distanceE,(_ZN34_INTERNAL_6f945ca6_4_k_cu_f29fcc0c6thrust24THRUST_300001_SM_1000_NS12placeholders3_10E - _ZN34_INTERNAL_6f945ca6_4_k_cu_f29fcc0c4cuda3std6ranges3__45__cpo8distanceE)
_ZN34_INTERNAL_6f945ca6_4_k_cu_f29fcc0c4cuda3std6ranges3__45__cpo8distanceE:
	.zero		1
	.type		_ZN34_INTERNAL_6f945ca6_4_k_cu_f29fcc0c6thrust24THRUST_300001_SM_1000_NS12placeholders3_10E,@object
	.size		_ZN34_INTERNAL_6f945ca6_4_k_cu_f29fcc0c6thrust24THRUST_300001_SM_1000_NS12placeholders3_10E,(_ZN34_INTERNAL_6f945ca6_4_k_cu_f29fcc0c4cuda3std3__419piecewise_constructE - _ZN34_INTERNAL_6f945ca6_4_k_cu_f29fcc0c6thrust24THRUST_300001_SM_1000_NS12placeholders3_10E)
_ZN34_INTERNAL_6f945ca6_4_k_cu_f29fcc0c6thrust24THRUST_300001_SM_1000_NS12placeholders3_10E:
	.zero		1
	.type		_ZN34_INTERNAL_6f945ca6_4_k_cu_f29fcc0c4cuda3std3__419piecewise_constructE,@object
	.size		_ZN34_INTERNAL_6f945ca6_4_k_cu_f29fcc0c4cuda3std3__419piecewise_constructE,(_ZN34_INTERNAL_6f945ca6_4_k_cu_f29fcc0c4cuda3std6ranges3__45__cpo5cdataE - _ZN34_INTERNAL_6f945ca6_4_k_cu_f29fcc0c4cuda3std3__419piecewise_constructE)
_ZN34_INTERNAL_6f945ca6_4_k_cu_f29fcc0c4cuda3std3__419piecewise_constructE:
	.zero		1
	.type		_ZN34_INTERNAL_6f945ca6_4_k_cu_f29fcc0c4cuda3std6ranges3__45__cpo5cdataE,@object
	.size		_ZN34_INTERNAL_6f945ca6_4_k_cu_f29fcc0c4cuda3std6ranges3__45__cpo5cdataE,(_ZN34_INTERNAL_6f945ca6_4_k_cu_f29fcc0c6thrust24THRUST_300001_SM_1000_NS12placeholders2_2E - _ZN34_INTERNAL_6f945ca6_4_k_cu_f29fcc0c4cuda3std6ranges3__45__cpo5cdataE)
_ZN34_INTERNAL_6f945ca6_4_k_cu_f29fcc0c4cuda3std6ranges3__45__cpo5cdataE:
	.zero		1
	.type		_ZN34_INTERNAL_6f945ca6_4_k_cu_f29fcc0c6thrust24THRUST_300001_SM_1000_NS12placeholders2_2E,@object
	.size		_ZN34_INTERNAL_6f945ca6_4_k_cu_f29fcc0c6thrust24THRUST_300001_SM_1000_NS12placeholders2_2E,(_ZN34_INTERNAL_6f945ca6_4_k_cu_f29fcc0c4cuda3std3__45__cpo3endE - _ZN34_INTERNAL_6f945ca6_4_k_cu_f29fcc0c6thrust24THRUST_300001_SM_1000_NS12placeholders2_2E)
_ZN34_INTERNAL_6f945ca6_4_k_cu_f29fcc0c6thrust24THRUST_300001_SM_1000_NS12placeholders2_2E:
	.zero		1
	.type		_ZN34_INTERNAL_6f945ca6_4_k_cu_f29fcc0c4cuda3std3__45__cpo3endE,@object
	.size		_ZN34_INTERNAL_6f945ca6_4_k_cu_f29fcc0c4cuda3std3__45__cpo3endE,(_ZN34_INTERNAL_6f945ca6_4_k_cu_f29fcc0c4cuda3std6ranges3__45__cpo3endE - _ZN34_INTERNAL_6f945ca6_4_k_cu_f29fcc0c4cuda3std3__45__cpo3endE)
_ZN34_INTERNAL_6f945ca6_4_k_cu_f29fcc0c4cuda3std3__45__cpo3endE:
	.zero		1
	.type		_ZN34_INTERNAL_6f945ca6_4_k_cu_f29fcc0c4cuda3std6ranges3__45__cpo3endE,@object
	.size		_ZN34_INTERNAL_6f945ca6_4_k_cu_f29fcc0c4cuda3std6ranges3__45__cpo3endE,(_ZN34_INTERNAL_6f945ca6_4_k_cu_f29fcc0c6thrust24THRUST_300001_SM_1000_NS12placeholders2_6E - _ZN34_INTERNAL_6f945ca6_4_k_cu_f29fcc0c4cuda3std6ranges3__45__cpo3endE)
_ZN34_INTERNAL_6f945ca6_4_k_cu_f29fcc0c4cuda3std6ranges3__45__cpo3endE:
	.zero		1
	.type		_ZN34_INTERNAL_6f945ca6_4_k_cu_f29fcc0c6thrust24THRUST_300001_SM_1000_NS12placeholders2_6E,@object
	.size		_ZN34_INTERNAL_6f945ca6_4_k_cu_f29fcc0c6thrust24THRUST_300001_SM_1000_NS12placeholders2_6E,(_ZN34_INTERNAL_6f945ca6_4_k_cu_f29fcc0c4cuda3std3__45__cpo4rendE - _ZN34_INTERNAL_6f945ca6_4_k_cu_f29fcc0c6thrust24THRUST_300001_SM_1000_NS12placeholders2_6E)
_ZN34_INTERNAL_6f945ca6_4_k_cu_f29fcc0c6thrust24THRUST_300001_SM_1000_NS12placeholders2_6E:
	.zero		1
	.type		_ZN34_INTERNAL_6f945ca6_4_k_cu_f29fcc0c4cuda3std3__45__cpo4rendE,@object
	.size		_ZN34_INTERNAL_6f945ca6_4_k_cu_f29fcc0c4cuda3std3__45__cpo4rendE,(_ZN34_INTERNAL_6f945ca6_4_k_cu_f29fcc0c4cuda3std6ranges3__45__cpo9iter_swapE - _ZN34_INTERNAL_6f945ca6_4_k_cu_f29fcc0c4cuda3std3__45__cpo4rendE)
_ZN34_INTERNAL_6f945ca6_4_k_cu_f29fcc0c4cuda3std3__45__cpo4rendE:
	.zero		1
	.type		_ZN34_INTERNAL_6f945ca6_4_k_cu_f29fcc0c4cuda3std6ranges3__45__cpo9iter_swapE,@object
	.size		_ZN34_INTERNAL_6f945ca6_4_k_cu_f29fcc0c4cuda3std6ranges3__45__cpo9iter_swapE,(_ZN34_INTERNAL_6f945ca6_4_k_cu_f29fcc0c4cuda3std3__48unexpectE - _ZN34_INTERNAL_6f945ca6_4_k_cu_f29fcc0c4cuda3std6ranges3__45__cpo9iter_swapE)
_ZN34_INTERNAL_6f945ca6_4_k_cu_f29fcc0c4cuda3std6ranges3__45__cpo9iter_swapE:
	.zero		1
	.type		_ZN34_INTERNAL_6f945ca6_4_k_cu_f29fcc0c4cuda3std3__48unexpectE,@object
	.size		_ZN34_INTERNAL_6f945ca6_4_k_cu_f29fcc0c4cuda3std3__48unexpectE,(_ZN34_INTERNAL_6f945ca6_4_k_cu_f29fcc0c6thrust24THRUST_300001_SM_1000_NS8cuda_cub3parE - _ZN34_INTERNAL_6f945ca6_4_k_cu_f29fcc0c4cuda3std3__48unexpectE)
_ZN34_INTERNAL_6f945ca6_4_k_cu_f29fcc0c4cuda3std3__48unexpectE:
	.zero		1
	.type		_ZN34_INTERNAL_6f945ca6_4_k_cu_f29fcc0c6thrust24THRUST_300001_SM_1000_NS8cuda_cub3parE,@object
	.size		_ZN34_INTERNAL_6f945ca6_4_k_cu_f29fcc0c6thrust24THRUST_300001_SM_1000_NS8cuda_cub3parE,(_ZN34_INTERNAL_6f945ca6_4_k_cu_f29fcc0c6thrust24THRUST_300001_SM_1000_NS12placeholders2_4E - _ZN34_INTERNAL_6f945ca6_4_k_cu_f29fcc0c6thrust24THRUST_300001_SM_1000_NS8cuda_cub3parE)
_ZN34_INTERNAL_6f945ca6_4_k_cu_f29fcc0c6thrust24THRUST_300001_SM_1000_NS8cuda_cub3parE:
	.zero		1
	.type		_ZN34_INTERNAL_6f945ca6_4_k_cu_f29fcc0c6thrust24THRUST_300001_SM_1000_NS12placeholders2_4E,@object
	.size		_ZN34_INTERNAL_6f945ca6_4_k_cu_f29fcc0c6thrust24THRUST_300001_SM_1000_NS12placeholders2_4E,(_ZN34_INTERNAL_6f945ca6_4_k_cu_f29fcc0c4cuda3std3__45__cpo4cendE - _ZN34_INTERNAL_6f945ca6_4_k_cu_f29fcc0c6thrust24THRUST_300001_SM_1000_NS12placeholders2_4E)
_ZN34_INTERNAL_6f945ca6_4_k_cu_f29fcc0c6thrust24THRUST_300001_SM_1000_NS12placeholders2_4E:
	.zero		1
	.type		_ZN34_INTERNAL_6f945ca6_4_k_cu_f29fcc0c4cuda3std3__45__cpo4cendE,@object
	.size		_ZN34_INTERNAL_6f945ca6_4_k_cu_f29fcc0c4cuda3std3__45__cpo4cendE,(_ZN34_INTERNAL_6f945ca6_4_k_cu_f29fcc0c4cuda3std6ranges3__45__cpo4cendE - _ZN34_INTERNAL_6f945ca6_4_k_cu_f29fcc0c4cuda3std3__45__cpo4cendE)
_ZN34_INTERNAL_6f945ca6_4_k_cu_f29fcc0c4cuda3std3__45__cpo4cendE:
	.zero		1
	.type		_ZN34_INTERNAL_6f945ca6_4_k_cu_f29fcc0c4cuda3std6ranges3__45__cpo4cendE,@object
	.size		_ZN34_INTERNAL_6f945ca6_4_k_cu_f29fcc0c4cuda3std6ranges3__45__cpo4cendE,(_ZN34_INTERNAL_6f945ca6_4_k_cu_f29fcc0c4cuda3std3__420unreachable_sentinelE - _ZN34_INTERNAL_6f945ca6_4_k_cu_f29fcc0c4cuda3std6ranges3__45__cpo4cendE)
_ZN34_INTERNAL_6f945ca6_4_k_cu_f29fcc0c4cuda3std6ranges3__45__cpo4cendE:
	.zero		1
	.type		_ZN34_INTERNAL_6f945ca6_4_k_cu_f29fcc0c4cuda3std3__420unreachable_sentinelE,@object
	.size		_ZN34_INTERNAL_6f945ca6_4_k_cu_f29fcc0c4cuda3std3__420unreachable_sentinelE,(_ZN34_INTERNAL_6f945ca6_4_k_cu_f29fcc0c4cuda3std6ranges3__45__cpo5ssizeE - _ZN34_INTERNAL_6f945ca6_4_k_cu_f29fcc0c4cuda3std3__420unreachable_sentinelE)
_ZN34_INTERNAL_6f945ca6_4_k_cu_f29fcc0c4cuda3std3__420unreachable_sentinelE:
	.zero		1
	.type		_ZN34_INTERNAL_6f945ca6_4_k_cu_f29fcc0c4cuda3std6ranges3__45__cpo5ssizeE,@object
	.size		_ZN34_INTERNAL_6f945ca6_4_k_cu_f29fcc0c4cuda3std6ranges3__45__cpo5ssizeE,(_ZN34_INTERNAL_6f945ca6_4_k_cu_f29fcc0c6thrust24THRUST_300001_SM_1000_NS12placeholders2_8E - _ZN34_INTERNAL_6f945ca6_4_k_cu_f29fcc0c4cuda3std6ranges3__45__cpo5ssizeE)
_ZN34_INTERNAL_6f945ca6_4_k_cu_f29fcc0c4cuda3std6ranges3__45__cpo5ssizeE:
	.zero		1
	.type		_ZN34_INTERNAL_6f945ca6_4_k_cu_f29fcc0c6thrust24THRUST_300001_SM_1000_NS12placeholders2_8E,@object
	.size		_ZN34_INTERNAL_6f945ca6_4_k_cu_f29fcc0c6thrust24THRUST_300001_SM_1000_NS12placeholders2_8E,(_ZN34_INTERNAL_6f945ca6_4_k_cu_f29fcc0c4cuda3std3__45__cpo5crendE - _ZN34_INTERNAL_6f945ca6_4_k_cu_f29fcc0c6thrust24THRUST_300001_SM_1000_NS12placeholders2_8E)
_ZN34_INTERNAL_6f945ca6_4_k_cu_f29fcc0c6thrust24THRUST_300001_SM_1000_NS12placeholders2_8E:
	.zero		1
	.type		_ZN34_INTERNAL_6f945ca6_4_k_cu_f29fcc0c4cuda3std3__45__cpo5crendE,@object
	.size		_ZN34_INTERNAL_6f945ca6_4_k_cu_f29fcc0c4cuda3std3__45__cpo5crendE,(_ZN34_INTERNAL_6f945ca6_4_k_cu_f29fcc0c4cuda3std6ranges3__45__cpo4prevE - _ZN34_INTERNAL_6f945ca6_4_k_cu_f29fcc0c4cuda3std3__45__cpo5crendE)
_ZN34_INTERNAL_6f945ca6_4_k_cu_f29fcc0c4cuda3std3__45__cpo5crendE:
	.zero		1
	.type		_ZN34_INTERNAL_6f945ca6_4_k_cu_f29fcc0c4cuda3std6ranges3__45__cpo4prevE,@object
	.size		_ZN34_INTERNAL_6f945ca6_4_k_cu_f29fcc0c4cuda3std6ranges3__45__cpo4prevE,(_ZN34_INTERNAL_6f945ca6_4_k_cu_f29fcc0c4cuda3std6ranges3__45__cpo9iter_moveE - _ZN34_INTERNAL_6f945ca6_4_k_cu_f29fcc0c4cuda3std6ranges3__45__cpo4prevE)
_ZN34_INTERNAL_6f945ca6_4_k_cu_f29fcc0c4cuda3std6ranges3__45__cpo4prevE:
	.zero		1
	.type		_ZN34_INTERNAL_6f945ca6_4_k_cu_f29fcc0c4cuda3std6ranges3__45__cpo9iter_moveE,@object
	.size		_ZN34_INTERNAL_6f945ca6_4_k_cu_f29fcc0c4cuda3std6ranges3__45__cpo9iter_moveE,(_ZN34_INTERNAL_6f945ca6_4_k_cu_f29fcc0c6thrust24THRUST_300001_SM_1000_NS6system6detail10sequential3seqE - _ZN34_INTERNAL_6f945ca6_4_k_cu_f29fcc0c4cuda3std6ranges3__45__cpo9iter_moveE)
_ZN34_INTERNAL_6f945ca6_4_k_cu_f29fcc0c4cuda3std6ranges3__45__cpo9iter_moveE:
	.zero		1
	.type		_ZN34_INTERNAL_6f945ca6_4_k_cu_f29fcc0c6thrust24THRUST_300001_SM_1000_NS6system6detail10sequential3seqE,@object
	.size		_ZN34_INTERNAL_6f945ca6_4_k_cu_f29fcc0c6thrust24THRUST_300001_SM_1000_NS6system6detail10sequential3seqE,(.L_31 - _ZN34_INTERNAL_6f945ca6_4_k_cu_f29fcc0c6thrust24THRUST_300001_SM_1000_NS6system6detail10sequential3seqE)
_ZN34_INTERNAL_6f945ca6_4_k_cu_f29fcc0c6thrust24THRUST_300001_SM_1000_NS6system6detail10sequential3seqE:
	.zero		1
.L_31:


//--------------------- .nv.shared._ZN3cub18CUB_300001_SM_10006detail9transform16transform_kernelINS2_10policy_hubILb1EN4cuda3std3__45tupleIJN6thrust24THRUST_300001_SM_1000_NS6detail15normal_iteratorINSA_10device_ptrIdEEEEEEEE10policy1000Ei13MultiplyValueSF_JPdEEEvT0_iT1_T2_DpNS2_10kernel_argIT3_EE --------------------------
	.section	.nv.shared._ZN3cub18CUB_300001_SM_10006detail9transform16transform_kernelINS2_10policy_hubILb1EN4cuda3std3__45tupleIJN6thrust24THRUST_300001_SM_1000_NS6detail15normal_iteratorINSA_10device_ptrIdEEEEEEEE10policy1000Ei13MultiplyValueSF_JPdEEEvT0_iT1_T2_DpNS2_10kernel_argIT3_EE,"aw",@nobits
	.sectionflags	@""
	.align	128
	.zero		1024


//--------------------- .nv.shared._ZN3cub18CUB_300001_SM_10006detail9transform16transform_kernelINS2_10policy_hubILb1EN4cuda3std3__45tupleIJN6thrust24THRUST_300001_SM_1000_NS17counting_iteratorImNSA_11use_defaultESC_SC_EEEEEE10policy1000El4ConvNSA_6detail15normal_iteratorINSA_10device_ptrIdEEEEJSD_EEEvT0_iT1_T2_DpNS2_10kernel_argIT3_EE --------------------------
	.section	.nv.shared._ZN3cub18CUB_300001_SM_10006detail9transform16transform_kernelINS2_10policy_hubILb1EN4cuda3std3__45tupleIJN6thrust24THRUST_300001_SM_1000_NS17counting_iteratorImNSA_11use_defaultESC_SC_EEEEEE10policy1000El4ConvNSA_6detail15normal_iteratorINSA_10device_ptrIdEEEEJSD_EEEvT0_iT1_T2_DpNS2_10kernel_argIT3_EE,"aw",@nobits
	.sectionflags	@""
	.align	128
	.zero		1024


//--------------------- .nv.shared._ZN3cub18CUB_300001_SM_10006detail9transform16transform_kernelINS2_10policy_hubILb1EN4cuda3std3__45tupleIJN6thrust24THRUST_300001_SM_1000_NS17counting_iteratorImNSA_11use_defaultESC_SC_EEEEEE10policy1000Ei4ConvNSA_6detail15normal_iteratorINSA_10device_ptrIdEEEEJSD_EEEvT0_iT1_T2_DpNS2_10kernel_argIT3_EE --------------------------
	.section	.nv.shared._ZN3cub18CUB_300001_SM_10006detail9transform16transform_kernelINS2_10policy_hubILb1EN4cuda3std3__45tupleIJN6thrust24THRUST_300001_SM_1000_NS17counting_iteratorImNSA_11use_defaultESC_SC_EEEEEE10policy1000Ei4ConvNSA_6detail15normal_iteratorINSA_10device_ptrIdEEEEJSD_EEEvT0_iT1_T2_DpNS2_10kernel_argIT3_EE,"aw",@nobits
	.sectionflags	@""
	.align	128
	.zero		1024


//--------------------- .nv.shared._ZN3cub18CUB_300001_SM_10006detail9transform16transform_kernelINS2_10policy_hubILb1EN4cuda3std3__45tupleIJN6thrust24THRUST_300001_SM_1000_NS17counting_iteratorImNSA_11use_defaultESC_SC_EEEEEE10policy1000El5MulTYNSA_6detail15normal_iteratorINSA_10device_ptrIdEEEEJSD_EEEvT0_iT1_T2_DpNS2_10kernel_argIT3_EE --------------------------
	.section	.nv.shared._ZN3cub18CUB_300001_SM_10006detail9transform16transform_kernelINS2_10policy_hubILb1EN4cuda3std3__45tupleIJN6thrust24THRUST_300001_SM_1000_NS17counting_iteratorImNSA_11use_defaultESC_SC_EEEEEE10policy1000El5MulTYNSA_6detail15normal_iteratorINSA_10device_ptrIdEEEEJSD_EEEvT0_iT1_T2_DpNS2_10kernel_argIT3_EE,"aw",@nobits
	.sectionflags	@""
	.align	128
	.zero		1024


//--------------------- .nv.shared._ZN3cub18CUB_300001_SM_10006detail9transform16transform_kernelINS2_10policy_hubILb1EN4cuda3std3__45tupleIJN6thrust24THRUST_300001_SM_1000_NS17counting_iteratorImNSA_11use_defaultESC_SC_EEEEEE10policy1000Ei5MulTYNSA_6detail15normal_iteratorINSA_10device_ptrIdEEEEJSD_EEEvT0_iT1_T2_DpNS2_10kernel_argIT3_EE --------------------------
	.section	.nv.shared._ZN3cub18CUB_300001_SM_10006detail9transform16transform_kernelINS2_10policy_hubILb1EN4cuda3std3__45tupleIJN6thrust24THRUST_300001_SM_1000_NS17counting_iteratorImNSA_11use_defaultESC_SC_EEEEEE10policy1000Ei5MulTYNSA_6detail15normal_iteratorINSA_10device_ptrIdEEEEJSD_EEEvT0_iT1_T2_DpNS2_10kernel_argIT3_EE,"aw",@nobits
	.sectionflags	@""
	.align	128
	.zero		1024


//--------------------- .nv.shared._ZN3cub18CUB_300001_SM_10006detail9transform16transform_kernelINS2_10policy_hubILb0EN4cuda3std3__45tupleIJN6thrust24THRUST_300001_SM_1000_NS6detail15normal_iteratorINSA_10device_ptrIdEEEESF_EEEE10policy1000ElNS7_10multipliesIdEESF_JPdSL_EEEvT0_iT1_T2_DpNS2_10kernel_argIT3_EE --------------------------
	.section	.nv.shared._ZN3cub18CUB_300001_SM_10006detail9transform16transform_kernelINS2_10policy_hubILb0EN4cuda3std3__45tupleIJN6thrust24THRUST_300001_SM_1000_NS6detail15normal_iteratorINSA_10device_ptrIdEEEESF_EEEE10policy1000ElNS7_10multipliesIdEESF_JPdSL_EEEvT0_iT1_T2_DpNS2_10kernel_argIT3_EE,"aw",@nobits
	.sectionflags	@""
	.align	128
.nv.shared._ZN3cub18CUB_300001_SM_10006detail9transform16transform_kernelINS2_10policy_hubILb0EN4cuda3std3__45tupleIJN6thrust24THRUST_300001_SM_1000_NS6detail15normal_iteratorINSA_10device_ptrIdEEEESF_EEEE10policy1000ElNS7_10multipliesIdEESF_JPdSL_EEEvT0_iT1_T2_DpNS2_10kernel_argIT3_EE:
	.zero		1152


//--------------------- .nv.shared._ZN3cub18CUB_300001_SM_10006detail9transform16transform_kernelINS2_10policy_hubILb0EN4cuda3std3__45tupleIJN6thrust24THRUST_300001_SM_1000_NS6detail15normal_iteratorINSA_10device_ptrIdEEEESF_EEEE10policy1000EiNS7_10multipliesIdEESF_JPdSL_EEEvT0_iT1_T2_DpNS2_10kernel_argIT3_EE --------------------------
	.section	.nv.shared._ZN3cub18CUB_300001_SM_10006detail9transform16transform_kernelINS2_10policy_hubILb0EN4cuda3std3__45tupleIJN6thrust24THRUST_300001_SM_1000_NS6detail15normal_iteratorINSA_10device_ptrIdEEEESF_EEEE10policy1000EiNS7_10multipliesIdEESF_JPdSL_EEEvT0_iT1_T2_DpNS2_10kernel_argIT3_EE,"aw",@nobits
	.sectionflags	@""
	.align	128
.nv.shared._ZN3cub18CUB_300001_SM_10006detail9transform16transform_kernelINS2_10policy_hubILb0EN4cuda3std3__45tupleIJN6thrust24THRUST_300001_SM_1000_NS6detail15normal_iteratorINSA_10device_ptrIdEEEESF_EEEE10policy1000EiNS7_10multipliesIdEESF_JPdSL_EEEvT0_iT1_T2_DpNS2_10kernel_argIT3_EE:
	.zero		1152


//--------------------- .nv.shared._ZN3cub18CUB_300001_SM_10006detail9transform16transform_kernelINS2_10policy_hubILb0EN4cuda3std3__45tupleIJN6thrust24THRUST_300001_SM_1000_NS6detail15normal_iteratorINSA_10device_ptrIdEEEESF_EEEE10policy1000ElNS7_4plusIdEESF_JPdSL_EEEvT0_iT1_T2_DpNS2_10kernel_argIT3_EE --------------------------
	.section	.nv.shared._ZN3cub18CUB_300001_SM_10006detail9transform16transform_kernelINS2_10policy_hubILb0EN4cuda3std3__45tupleIJN6thrust24THRUST_300001_SM_1000_NS6detail15normal_iteratorINSA_10device_ptrIdEEEESF_EEEE10policy1000ElNS7_4plusIdEESF_JPdSL_EEEvT0_iT1_T2_DpNS2_10kernel_argIT3_EE,"aw",@nobits
	.sectionflags	@""
	.align	128
.nv.shared._ZN3cub18CUB_300001_SM_10006detail9transform16transform_kernelINS2_10policy_hubILb0EN4cuda3std3__45tupleIJN6thrust24THRUST_300001_SM_1000_NS6detail15normal_iteratorINSA_10device_ptrIdEEEESF_EEEE10policy1000ElNS7_4plusIdEESF_JPdSL_EEEvT0_iT1_T2_DpNS2_10kernel_argIT3_EE:
	.zero		1152


//--------------------- .nv.shared._ZN3cub18CUB_300001_SM_10006detail9transform16transform_kernelINS2_10policy_hubILb0EN4cuda3std3__45tupleIJN6thrust24THRUST_300001_SM_1000_NS6detail15normal_iteratorINSA_10device_ptrIdEEEESF_EEEE10policy1000EiNS7_4plusIdEESF_JPdSL_EEEvT0_iT1_T2_DpNS2_10kernel_argIT3_EE --------------------------
	.section	.nv.shared._ZN3cub18CUB_300001_SM_10006detail9transform16transform_kernelINS2_10policy_hubILb0EN4cuda3std3__45tupleIJN6thrust24THRUST_300001_SM_1000_NS6detail15normal_iteratorINSA_10device_ptrIdEEEESF_EEEE10policy1000EiNS7_4plusIdEESF_JPdSL_EEEvT0_iT1_T2_DpNS2_10kernel_argIT3_EE,"aw",@nobits
	.sectionflags	@""
	.align	128
.nv.shared._ZN3cub18CUB_300001_SM_10006detail9transform16transform_kernelINS2_10policy_hubILb0EN4cuda3std3__45tupleIJN6thrust24THRUST_300001_SM_1000_NS6detail15normal_iteratorINSA_10device_ptrIdEEEESF_EEEE10policy1000EiNS7_4plusIdEESF_JPdSL_EEEvT0_iT1_T2_DpNS2_10kernel_argIT3_EE:
	.zero		1152


//--------------------- .nv.shared._ZN3cub18CUB_300001_SM_10006detail9transform16transform_kernelINS2_10policy_hubILb0EN4cuda3std3__45tupleIJN6thrust24THRUST_300001_SM_1000_NS6detail15normal_iteratorINSA_10device_ptrIdEEEENSC_INSD_IKdEEEEEEEE10policy1000ElNS7_4plusIdEESF_JPdPSG_EEEvT0_iT1_T2_DpNS2_10kernel_argIT3_EE --------------------------
	.section	.nv.shared._ZN3cub18CUB_300001_SM_10006detail9transform16transform_kernelINS2_10policy_hubILb0EN4cuda3std3__45tupleIJN6thrust24THRUST_300001_SM_1000_NS6detail15normal_iteratorINSA_10device_ptrIdEEEENSC_INSD_IKdEEEEEEEE10policy1000ElNS7_4plusIdEESF_JPdPSG_EEEvT0_iT1_T2_DpNS2_10kernel_argIT3_EE,"aw",@nobits
	.sectionflags	@""
	.align	128
.nv.shared._ZN3cub18CUB_300001_SM_10006detail9transform16transform_kernelINS2_10policy_hubILb0EN4cuda3std3__45tupleIJN6thrust24THRUST_300001_SM_1000_NS6detail15normal_iteratorINSA_10device_ptrIdEEEENSC_INSD_IKdEEEEEEEE10policy1000ElNS7_4plusIdEESF_JPdPSG_EEEvT0_iT1_T2_DpNS2_10kernel_argIT3_EE:
	.zero		1152


//--------------------- .nv.shared._ZN3cub18CUB_300001_SM_10006detail9transform16transform_kernelINS2_10policy_hubILb0EN4cuda3std3__45tupleIJN6thrust24THRUST_300001_SM_1000_NS6detail15normal_iteratorINSA_10device_ptrIdEEEENSC_INSD_IKdEEEEEEEE10policy1000EiNS7_4plusIdEESF_JPdPSG_EEEvT0_iT1_T2_DpNS2_10kernel_argIT3_EE --------------------------
	.section	.nv.shared._ZN3cub18CUB_300001_SM_10006detail9transform16transform_kernelINS2_10policy_hubILb0EN4cuda3std3__45tupleIJN6thrust24THRUST_300001_SM_1000_NS6detail15normal_iteratorINSA_10device_ptrIdEEEENSC_INSD_IKdEEEEEEEE10policy1000EiNS7_4plusIdEESF_JPdPSG_EEEvT0_iT1_T2_DpNS2_10kernel_argIT3_EE,"aw",@nobits
	.sectionflags	@""
	.align	128
.nv.shared._ZN3cub18CUB_300001_SM_10006detail9transform16transform_kernelINS2_10policy_hubILb0EN4cuda3std3__45tupleIJN6thrust24THRUST_300001_SM_1000_NS6detail15normal_iteratorINSA_10device_ptrIdEEEENSC_INSD_IKdEEEEEEEE10policy1000EiNS7_4plusIdEESF_JPdPSG_EEEvT0_iT1_T2_DpNS2_10kernel_argIT3_EE:
	.zero		1152


//--------------------- .nv.shared._ZN3cub18CUB_300001_SM_10006detail8for_each13static_kernelINS2_12policy_hub_t12policy_500_tEmNS2_12op_wrapper_tIm14ConvolutionRevN6thrust24THRUST_300001_SM_1000_NS17counting_iteratorImNS9_11use_defaultESB_SB_EEEEEEvT0_T1_ --------------------------
	.section	.nv.shared._ZN3cub18CUB_300001_SM_10006detail8for_each13static_kernelINS2_12policy_hub_t12policy_500_tEmNS2_12op_wrapper_tIm14ConvolutionRevN6thrust24THRUST_300001_SM_1000_NS17counting_iteratorImNS9_11use_defaultESB_SB_EEEEEEvT0_T1_,"aw",@nobits
	.sectionflags	@""
	.align	128
	.zero		1024


//--------------------- .nv.shared._ZN3cub18CUB_300001_SM_10006detail8for_each13static_kernelINS2_12policy_hub_t12policy_500_tElNS2_12op_wrapper_tIl11REVAdditionN6thrust24THRUST_300001_SM_1000_NS12zip_iteratorIN4cuda3std3__45tupleIJNS9_6detail15normal_iteratorINS9_10device_ptrIdEEEESJ_SJ_EEEEEEEEEvT0_T1_ --------------------------
	.section	.nv.shared._ZN3cub18CUB_300001_SM_10006detail8for_each13static_kernelINS2_12policy_hub_t12policy_500_tElNS2_12op_wrapper_tIl11REVAdditionN6thrust24THRUST_300001_SM_1000_NS12zip_iteratorIN4cuda3std3__45tupleIJNS9_6detail15normal_iteratorINS9_10device_ptrIdEEEESJ_SJ_EEEEEEEEEvT0_T1_,"aw",@nobits
	.sectionflags	@""
	.align	128
	.zero		1024


//--------------------- .nv.shared._ZN3cub18CUB_300001_SM_10006detail8for_each13static_kernelINS2_12policy_hub_t12policy_500_tElN6thrust24THRUST_300001_SM_1000_NS8cuda_cub6__fill7functorINS7_6detail15normal_iteratorINS7_10device_ptrIdEEEEdEEEEvT0_T1_ --------------------------
	.section	.nv.shared._ZN3cub18CUB_300001_SM_10006detail8for_each13static_kernelINS2_12policy_hub_t12policy_500_tElN6thrust24THRUST_300001_SM_1000_NS8cuda_cub6__fill7functorINS7_6detail15normal_iteratorINS7_10device_ptrIdEEEEdEEEEvT0_T1_,"aw",@nobits
	.sectionflags	@""
	.align	128
	.zero		1024


//--------------------- .nv.shared._ZN3cub18CUB_300001_SM_10006detail8for_each13static_kernelINS2_12policy_hub_t12policy_500_tEmN6thrust24THRUST_300001_SM_1000_NS8cuda_cub20__uninitialized_fill7functorINS7_10device_ptrIdEEdEEEEvT0_T1_ --------------------------
	.section	.nv.shared._ZN3cub18CUB_300001_SM_10006detail8for_each13static_kernelINS2_12policy_hub_t12policy_500_tEmN6thrust24THRUST_300001_SM_1000_NS8cuda_cub20__uninitialized_fill7functorINS7_10device_ptrIdEEdEEEEvT0_T1_,"aw",@nobits
	.sectionflags	@""
	.align	128
	.zero		1024


//--------------------- .nv.shared._ZN3cub18CUB_300001_SM_10006detail11EmptyKernelIvEEvv --------------------------
	.section	.nv.shared._ZN3cub18CUB_300001_SM_10006detail11EmptyKernelIvEEvv,"aw",@nobits
	.sectionflags	@""
	.align	128
	.zero		1024


//--------------------- .nv.constant0._ZN3cub18CUB_300001_SM_10006detail9transform16transform_kernelINS2_10policy_hubILb1EN4cuda3std3__45tupleIJN6thrust24THRUST_300001_SM_1000_NS6detail15normal_iteratorINSA_10device_ptrIdEEEEEEEE10policy1000El13MultiplyValueSF_JPdEEEvT0_iT1_T2_DpNS2_10kernel_argIT3_EE --------------------------
	.section	.nv.constant0._ZN3cub18CUB_300001_SM_10006detail9transform16transform_kernelINS2_10policy_hubILb1EN4cuda3std3__45tupleIJN6thrust24THRUST_300001_SM_1000_NS6detail15normal_iteratorINSA_10device_ptrIdEEEEEEEE10policy1000El13MultiplyValueSF_JPdEEEvT0_iT1_T2_DpNS2_10kernel_argIT3_EE,"a",@progbits
	.sectionflags	@""
	.align	4
.nv.constant0._ZN3cub18CUB_300001_SM_10006detail9transform16transform_kernelINS2_10policy_hubILb1EN4cuda3std3__45tupleIJN6thrust24THRUST_300001_SM_1000_NS6detail15normal_iteratorINSA_10device_ptrIdEEEEEEEE10policy1000El13MultiplyValueSF_JPdEEEvT0_iT1_T2_DpNS2_10kernel_argIT3_EE:
	.zero		944


//--------------------- .nv.constant0._ZN3cub18CUB_300001_SM_10006detail9transform16transform_kernelINS2_10policy_hubILb1EN4cuda3std3__45tupleIJN6thrust24THRUST_300001_SM_1000_NS6detail15normal_iteratorINSA_10device_ptrIdEEEEEEEE10policy1000Ei13MultiplyValueSF_JPdEEEvT0_iT1_T2_DpNS2_10kernel_argIT3_EE --------------------------
	.section	.nv.constant0._ZN3cub18CUB_300001_SM_10006detail9transform16transform_kernelINS2_10policy_hubILb1EN4cuda3std3__45tupleIJN6thrust24THRUST_300001_SM_1000_NS6detail15normal_iteratorINSA_10device_ptrIdEEEEEEEE10policy1000Ei13MultiplyValueSF_JPdEEEvT0_iT1_T2_DpNS2_10kernel_argIT3_EE,"a",@progbits
	.sectionflags	@""
	.align	4
.nv.constant0._ZN3cub18CUB_300001_SM_10006detail9transform16transform_kernelINS2_10policy_hubILb1EN4cuda3std3__45tupleIJN6thrust24THRUST_300001_SM_1000_NS6detail15normal_iteratorINSA_10device_ptrIdEEEEEEEE10policy1000Ei13MultiplyValueSF_JPdEEEvT0_iT1_T2_DpNS2_10kernel_argIT3_EE:
	.zero		936


//--------------------- .nv.constant0._ZN3cub18CUB_300001_SM_10006detail9transform16transform_kernelINS2_10policy_hubILb1EN4cuda3std3__45tupleIJN6thrust24THRUST_300001_SM_1000_NS17counting_iteratorImNSA_11use_defaultESC_SC_EEEEEE10policy1000El4ConvNSA_6detail15normal_iteratorINSA_10device_ptrIdEEEEJSD_EEEvT0_iT1_T2_DpNS2_10kernel_argIT3_EE --------------------------
	.section	.nv.constant0._ZN3cub18CUB_300001_SM_10006detail9transform16transform_kernelINS2_10policy_hubILb1EN4cuda3std3__45tupleIJN6thrust24THRUST_300001_SM_1000_NS17counting_iteratorImNSA_11use_defaultESC_SC_EEEEEE10policy1000El4ConvNSA_6detail15normal_iteratorINSA_10device_ptrIdEEEEJSD_EEEvT0_iT1_T2_DpNS2_10kernel_argIT3_EE,"a",@progbits
	.sectionflags	@""
	.align	4
.nv.constant0._ZN3cub18CUB_300001_SM_10006detail9transform16transform_kernelINS2_10policy_hubILb1EN4cuda3std3__45tupleIJN6thrust24THRUST_300001_SM_1000_NS17counting_iteratorImNSA_11use_defaultESC_SC_EEEEEE10policy1000El4ConvNSA_6detail15normal_iteratorINSA_10device_ptrIdEEEEJSD_EEEvT0_iT1_T2_DpNS2_10kernel_argIT3_EE:
	.zero		984


//--------------------- .nv.constant0._ZN3cub18CUB_300001_SM_10006detail9transform16transform_kernelINS2_10policy_hubILb1EN4cuda3std3__45tupleIJN6thrust24THRUST_300001_SM_1000_NS17counting_iteratorImNSA_11use_defaultESC_SC_EEEEEE10policy1000Ei4ConvNSA_6detail15normal_iteratorINSA_10device_ptrIdEEEEJSD_EEEvT0_iT1_T2_DpNS2_10kernel_argIT3_EE --------------------------
	.section	.nv.constant0._ZN3cub18CUB_300001_SM_10006detail9transform16transform_kernelINS2_10policy_hubILb1EN4cuda3std3__45tupleIJN6thrust24THRUST_300001_SM_1000_NS17counting_iteratorImNSA_11use_defaultESC_SC_EEEEEE10policy1000Ei4ConvNSA_6detail15normal_iteratorINSA_10device_ptrIdEEEEJSD_EEEvT0_iT1_T2_DpNS2_10kernel_argIT3_EE,"a",@progbits
	.sectionflags	@""
	.align	4
.nv.constant0._ZN3cub18CUB_300001_SM_10006detail9transform16transform_kernelINS2_10policy_hubILb1EN4cuda3std3__45tupleIJN6thrust24THRUST_300001_SM_1000_NS17counting_iteratorImNSA_11use_defaultESC_SC_EEEEEE10policy1000Ei4ConvNSA_6detail15normal_iteratorINSA_10device_ptrIdEEEEJSD_EEEvT0_iT1_T2_DpNS2_10kernel_argIT3_EE:
	.zero		976


//--------------------- .nv.constant0._ZN3cub18CUB_300001_SM_10006detail9transform16transform_kernelINS2_10policy_hubILb1EN4cuda3std3__45tupleIJN6thrust24THRUST_300001_SM_1000_NS17counting_iteratorImNSA_11use_defaultESC_SC_EEEEEE10policy1000El5MulTYNSA_6detail15normal_iteratorINSA_10device_ptrIdEEEEJSD_EEEvT0_iT1_T2_DpNS2_10kernel_argIT3_EE --------------------------
	.section	.nv.constant0._ZN3cub18CUB_300001_SM_10006detail9transform16transform_kernelINS2_10policy_hubILb1EN4cuda3std3__45tupleIJN6thrust24THRUST_300001_SM_1000_NS17counting_iteratorImNSA_11use_defaultESC_SC_EEEEEE10policy1000El5MulTYNSA_6detail15normal_iteratorINSA_10device_ptrIdEEEEJSD_EEEvT0_iT1_T2_DpNS2_10kernel_argIT3_EE,"a",@progbits
	.sectionflags	@""
	.align	4
.nv.constant0._ZN3cub18CUB_300001_SM_10006detail9transform16transform_kernelINS2_10policy_hubILb1EN4cuda3std3__45tupleIJN6thrust24THRUST_300001_SM_1000_NS17counting_iteratorImNSA_11use_defaultESC_SC_EEEEEE10policy1000El5MulTYNSA_6detail15normal_iteratorINSA_10device_ptrIdEEEEJSD_EEEvT0_iT1_T2_DpNS2_10kernel_argIT3_EE:
	.zero		968


//--------------------- .nv.constant0._ZN3cub18CUB_300001_SM_10006detail9transform16transform_kernelINS2_10policy_hubILb1EN4cuda3std3__45tupleIJN6thrust24THRUST_300001_SM_1000_NS17counting_iteratorImNSA_11use_defaultESC_SC_EEEEEE10policy1000Ei5MulTYNSA_6detail15normal_iteratorINSA_10device_ptrIdEEEEJSD_EEEvT0_iT1_T2_DpNS2_10kernel_argIT3_EE --------------------------
	.section	.nv.constant0._ZN3cub18CUB_300001_SM_10006detail9transform16transform_kernelINS2_10policy_hubILb1EN4cuda3std3__45tupleIJN6thrust24THRUST_300001_SM_1000_NS17counting_iteratorImNSA_11use_defaultESC_SC_EEEEEE10policy1000Ei5MulTYNSA_6detail15normal_iteratorINSA_10device_ptrIdEEEEJSD_EEEvT0_iT1_T2_DpNS2_10kernel_argIT3_EE,"a",@progbits
	.sectionflags	@""
	.align	4
.nv.constant0._ZN3cub18CUB_300001_SM_10006detail9transform16transform_kernelINS2_10policy_hubILb1EN4cuda3std3__45tupleIJN6thrust24THRUST_300001_SM_1000_NS17counting_iteratorImNSA_11use_defaultESC_SC_EEEEEE10policy1000Ei5MulTYNSA_6detail15normal_iteratorINSA_10device_ptrIdEEEEJSD_EEEvT0_iT1_T2_DpNS2_10kernel_argIT3_EE:
	.zero		960


//--------------------- .nv.constant0._ZN3cub18CUB_300001_SM_10006detail9transform16transform_kernelINS2_10policy_hubILb0EN4cuda3std3__45tupleIJN6thrust24THRUST_300001_SM_1000_NS6detail15normal_iteratorINSA_10device_ptrIdEEEESF_EEEE10policy1000ElNS7_10multipliesIdEESF_JPdSL_EEEvT0_iT1_T2_DpNS2_10kernel_argIT3_EE --------------------------
	.section	.nv.constant0._ZN3cub18CUB_300001_SM_10006detail9transform16transform_kernelINS2_10policy_hubILb0EN4cuda3std3__45tupleIJN6thrust24THRUST_300001_SM_1000_NS6detail15normal_iteratorINSA_10device_ptrIdEEEESF_EEEE10policy1000ElNS7_10multipliesIdEESF_JPdSL_EEEvT0_iT1_T2_DpNS2_10kernel_argIT3_EE,"a",@progbits
	.sectionflags	@""
	.align	4
.nv.constant0._ZN3cub18CUB_300001_SM_10006detail9transform16transform_kernelINS2_10policy_hubILb0EN4cuda3std3__45tupleIJN6thrust24THRUST_300001_SM_1000_NS6detail15normal_iteratorINSA_10device_ptrIdEEEESF_EEEE10policy1000ElNS7_10multipliesIdEESF_JPdSL_EEEvT0_iT1_T2_DpNS2_10kernel_argIT3_EE:
	.zero		952


//--------------------- .nv.constant0._ZN3cub18CUB_300001_SM_10006detail9transform16transform_kernelINS2_10policy_hubILb0EN4cuda3std3__45tupleIJN6thrust24THRUST_300001_SM_1000_NS6detail15normal_iteratorINSA_10device_ptrIdEEEESF_EEEE10policy1000EiNS7_10multipliesIdEESF_JPdSL_EEEvT0_iT1_T2_DpNS2_10kernel_argIT3_EE --------------------------
	.section	.nv.constant0._ZN3cub18CUB_300001_SM_10006detail9transform16transform_kernelINS2_10policy_hubILb0EN4cuda3std3__45tupleIJN6thrust24THRUST_300001_SM_1000_NS6detail15normal_iteratorINSA_10device_ptrIdEEEESF_EEEE10policy1000EiNS7_10multipliesIdEESF_JPdSL_EEEvT0_iT1_T2_DpNS2_10kernel_argIT3_EE,"a",@progbits
	.sectionflags	@""
	.align	4
.nv.constant0._ZN3cub18CUB_300001_SM_10006detail9transform16transform_kernelINS2_10policy_hubILb0EN4cuda3std3__45tupleIJN6thrust24THRUST_300001_SM_1000_NS6detail15normal_iteratorINSA_10device_ptrIdEEEESF_EEEE10policy1000EiNS7_10multipliesIdEESF_JPdSL_EEEvT0_iT1_T2_DpNS2_10kernel_argIT3_EE:
	.zero		952


//--------------------- .nv.constant0._ZN3cub18CUB_300001_SM_10006detail9transform16transform_kernelINS2_10policy_hubILb0EN4cuda3std3__45tupleIJN6thrust24THRUST_300001_SM_1000_NS6detail15normal_iteratorINSA_10device_ptrIdEEEESF_EEEE10policy1000ElNS7_4plusIdEESF_JPdSL_EEEvT0_iT1_T2_DpNS2_10kernel_argIT3_EE --------------------------
	.section	.nv.constant0._ZN3cub18CUB_300001_SM_10006detail9transform16transform_kernelINS2_10policy_hubILb0EN4cuda3std3__45tupleIJN6thrust24THRUST_300001_SM_1000_NS6detail15normal_iteratorINSA_10device_ptrIdEEEESF_EEEE10policy1000ElNS7_4plusIdEESF_JPdSL_EEEvT0_iT1_T2_DpNS2_10kernel_argIT3_EE,"a",@progbits
	.sectionflags	@""
	.align	4
.nv.constant0._ZN3cub18CUB_300001_SM_10006detail9transform16transform_kernelINS2_10policy_hubILb0EN4cuda3std3__45tupleIJN6thrust24THRUST_300001_SM_1000_NS6detail15normal_iteratorINSA_10device_ptrIdEEEESF_EEEE10policy1000ElNS7_4plusIdEESF_JPdSL_EEEvT0_iT1_T2_DpNS2_10kernel_argIT3_EE:
	.zero		952


//--------------------- .nv.constant0._ZN3cub18CUB_300001_SM_10006detail9transform16transform_kernelINS2_10policy_hubILb0EN4cuda3std3__45tupleIJN6thrust24THRUST_300001_SM_1000_NS6detail15normal_iteratorINSA_10device_ptrIdEEEESF_EEEE10policy1000EiNS7_4plusIdEESF_JPdSL_EEEvT0_iT1_T2_DpNS2_10kernel_argIT3_EE --------------------------
	.section	.nv.constant0._ZN3cub18CUB_300001_SM_10006detail9transform16transform_kernelINS2_10policy_hubILb0EN4cuda3std3__45tupleIJN6thrust24THRUST_300001_SM_1000_NS6detail15normal_iteratorINSA_10device_ptrIdEEEESF_EEEE10policy1000EiNS7_4plusIdEESF_JPdSL_EEEvT0_iT1_T2_DpNS2_10kernel_argIT3_EE,"a",@progbits
	.sectionflags	@""
	.align	4
.nv.constant0._ZN3cub18CUB_300001_SM_10006detail9transform16transform_kernelINS2_10policy_hubILb0EN4cuda3std3__45tupleIJN6thrust24THRUST_300001_SM_1000_NS6detail15normal_iteratorINSA_10device_ptrIdEEEESF_EEEE10policy1000EiNS7_4plusIdEESF_JPdSL_EEEvT0_iT1_T2_DpNS2_10kernel_argIT3_EE:
	.zero		952


//--------------------- .nv.constant0._ZN3cub18CUB_300001_SM_10006detail9transform16transform_kernelINS2_10policy_hubILb0EN4cuda3std3__45tupleIJN6thrust24THRUST_300001_SM_1000_NS6detail15normal_iteratorINSA_10device_ptrIdEEEENSC_INSD_IKdEEEEEEEE10policy1000ElNS7_4plusIdEESF_JPdPSG_EEEvT0_iT1_T2_DpNS2_10kernel_argIT3_EE --------------------------
	.section	.nv.constant0._ZN3cub18CUB_300001_SM_10006detail9transform16transform_kernelINS2_10policy_hubILb0EN4cuda3std3__45tupleIJN6thrust24THRUST_300001_SM_1000_NS6detail15normal_iteratorINSA_10device_ptrIdEEEENSC_INSD_IKdEEEEEEEE10policy1000ElNS7_4plusIdEESF_JPdPSG_EEEvT0_iT1_T2_DpNS2_10kernel_argIT3_EE,"a",@progbits
	.sectionflags	@""
	.align	4
.nv.constant0._ZN3cub18CUB_300001_SM_10006detail9transform16transform_kernelINS2_10policy_hubILb0EN4cuda3std3__45tupleIJN6thrust24THRUST_300001_SM_1000_NS6detail15normal_iteratorINSA_10device_ptrIdEEEENSC_INSD_IKdEEEEEEEE10policy1000ElNS7_4plusIdEESF_JPdPSG_EEEvT0_iT1_T2_DpNS2_10kernel_argIT3_EE:
	.zero		952


//--------------------- .nv.constant0._ZN3cub18CUB_300001_SM_10006detail9transform16transform_kernelINS2_10policy_hubILb0EN4cuda3std3__45tupleIJN6thrust24THRUST_300001_SM_1000_NS6detail15normal_iteratorINSA_10device_ptrIdEEEENSC_INSD_IKdEEEEEEEE10policy1000EiNS7_4plusIdEESF_JPdPSG_EEEvT0_iT1_T2_DpNS2_10kernel_argIT3_EE --------------------------
	.section	.nv.constant0._ZN3cub18CUB_300001_SM_10006detail9transform16transform_kernelINS2_10policy_hubILb0EN4cuda3std3__45tupleIJN6thrust24THRUST_300001_SM_1000_NS6detail15normal_iteratorINSA_10device_ptrIdEEEENSC_INSD_IKdEEEEEEEE10policy1000EiNS7_4plusIdEESF_JPdPSG_EEEvT0_iT1_T2_DpNS2_10kernel_argIT3_EE,"a",@progbits
	.sectionflags	@""
	.align	4
.nv.constant0._ZN3cub18CUB_300001_SM_10006detail9transform16transform_kernelINS2_10policy_hubILb0EN4cuda3std3__45tupleIJN6thrust24THRUST_300001_SM_1000_NS6detail15normal_iteratorINSA_10device_ptrIdEEEENSC_INSD_IKdEEEEEEEE10policy1000EiNS7_4plusIdEESF_JPdPSG_EEEvT0_iT1_T2_DpNS2_10kernel_argIT3_EE:
	.zero		952


//--------------------- .nv.constant0._ZN3cub18CUB_300001_SM_10006detail8for_each13static_kernelINS2_12policy_hub_t12policy_500_tEmNS2_12op_wrapper_tIm14ConvolutionRevN6thrust24THRUST_300001_SM_1000_NS17counting_iteratorImNS9_11use_defaultESB_SB_EEEEEEvT0_T1_ --------------------------
	.section	.nv.constant0._ZN3cub18CUB_300001_SM_10006detail8for_each13static_kernelINS2_12policy_hub_t12policy_500_tEmNS2_12op_wrapper_tIm14ConvolutionRevN6thrust24THRUST_300001_SM_1000_NS17counting_iteratorImNS9_11use_defaultESB_SB_EEEEEEvT0_T1_,"a",@progbits
	.sectionflags	@""
	.align	4
.nv.constant0._ZN3cub18CUB_300001_SM_10006detail8for_each13static_kernelINS2_12policy_hub_t12policy_500_tEmNS2_12op_wrapper_tIm14ConvolutionRevN6thrust24THRUST_300001_SM_1000_NS17counting_iteratorImNS9_11use_defaultESB_SB_EEEEEEvT0_T1_:
	.zero		992


//--------------------- .nv.constant0._ZN3cub18CUB_300001_SM_10006detail8for_each13static_kernelINS2_12policy_hub_t12policy_500_tElNS2_12op_wrapper_tIl11REVAdditionN6thrust24THRUST_300001_SM_1000_NS12zip_iteratorIN4cuda3std3__45tupleIJNS9_6detail15normal_iteratorINS9_10device_ptrIdEEEESJ_SJ_EEEEEEEEEvT0_T1_ --------------------------
	.section	.nv.constant0._ZN3cub18CUB_300001_SM_10006detail8for_each13static_kernelINS2_12policy_hub_t12policy_500_tElNS2_12op_wrapper_tIl11REVAdditionN6thrust24THRUST_300001_SM_1000_NS12zip_iteratorIN4cuda3std3__45tupleIJNS9_6detail15normal_iteratorINS9_10device_ptrIdEEEESJ_SJ_EEEEEEEEEvT0_T1_,"a",@progbits
	.sectionflags	@""
	.align	4
.nv.constant0._ZN3cub18CUB_300001_SM_10006detail8for_each13static_kernelINS2_12policy_hub_t12policy_500_tElNS2_12op_wrapper_tIl11REVAdditionN6thrust24THRUST_300001_SM_1000_NS12zip_iteratorIN4cuda3std3__45tupleIJNS9_6detail15normal_iteratorINS9_10device_ptrIdEEEESJ_SJ_EEEEEEEEEvT0_T1_:
	.zero		936


//--------------------- .nv.constant0._ZN3cub18CUB_300001_SM_10006detail8for_each13static_kernelINS2_12policy_hub_t12policy_500_tElN6thrust24THRUST_300001_SM_1000_NS8cuda_cub6__fill7functorINS7_6detail15normal_iteratorINS7_10device_ptrIdEEEEdEEEEvT0_T1_ --------------------------
	.section	.nv.constant0._ZN3cub18CUB_300001_SM_10006detail8for_each13static_kernelINS2_12policy_hub_t12policy_500_tElN6thrust24THRUST_300001_SM_1000_NS8cuda_cub6__fill7functorINS7_6detail15normal_iteratorINS7_10device_ptrIdEEEEdEEEEvT0_T1_,"a",@progbits
	.sectionflags	@""
	.align	4
.nv.constant0._ZN3cub18CUB_300001_SM_10006detail8for_each13static_kernelINS2_12policy_hub_t12policy_500_tElN6thrust24THRUST_300001_SM_1000_NS8cuda_cub6__fill7functorINS7_6detail15normal_iteratorINS7_10device_ptrIdEEEEdEEEEvT0_T1_:
	.zero		920


//--------------------- .nv.constant0._ZN3cub18CUB_300001_SM_10006detail8for_each13static_kernelINS2_12policy_hub_t12policy_500_tEmN6thrust24THRUST_300001_SM_1000_NS8cuda_cub20__uninitialized_fill7functorINS7_10device_ptrIdEEdEEEEvT0_T1_ --------------------------
	.section	.nv.constant0._ZN3cub18CUB_300001_SM_10006detail8for_each13static_kernelINS2_12policy_hub_t12policy_500_tEmN6thrust24THRUST_300001_SM_1000_NS8cuda_cub20__uninitialized_fill7functorINS7_10device_ptrIdEEdEEEEvT0_T1_,"a",@progbits
	.sectionflags	@""
	.align	4
.nv.constant0._ZN3cub18CUB_300001_SM_10006detail8for_each13static_kernelINS2_12policy_hub_t12policy_500_tEmN6thrust24THRUST_300001_SM_1000_NS8cuda_cub20__uninitialized_fill7functorINS7_10device_ptrIdEEdEEEEvT0_T1_:
	.zero		920


//--------------------- .nv.constant0._ZN3cub18CUB_300001_SM_10006detail11EmptyKernelIvEEvv --------------------------
	.section	.nv.constant0._ZN3cub18CUB_300001_SM_10006detail11EmptyKernelIvEEvv,"a",@progbits
	.sectionflags	@""
	.align	4
.nv.constant0._ZN3cub18CUB_300001_SM_10006detail11EmptyKernelIvEEvv:
	.zero		896


//--------------------- SYMBOLS --------------------------

	.type		.nv.reservedSmem.offset0,@object
	.size		.nv.reservedSmem.offset0,0x4
	.type		.nv.reservedSmem.cap,@object
	.size		.nv.reservedSmem.cap,0x4
